def matmul_kernel(
    a_ptr,
    b_ptr,
    c_ptr,
    M,
    N,
    K,
    stride_am,
    stride_ak,
    stride_bk,
    stride_bn,
    stride_cm,
    stride_cn,
    BLOCK_M: tl.constexpr,
    BLOCK_N: tl.constexpr,
    BLOCK_K: tl.constexpr,
    GROUP_M: tl.constexpr,
):
    pid = tl.program_id(axis=0)
    num_pid_m = tl.cdiv(M, BLOCK_M)
    num_pid_n = tl.cdiv(N, BLOCK_N)
    num_pid_in_group = GROUP_M * num_pid_n
    group_id = pid // num_pid_in_group
    first_pid_m = group_id * GROUP_M
    group_size_m = min(num_pid_m - first_pid_m, GROUP_M)
    pid_m = first_pid_m + ((pid % num_pid_in_group) % group_size_m)
    pid_n = (pid % num_pid_in_group) // group_size_m

    offs_am = (pid_m * BLOCK_M + tl.arange(0, BLOCK_M)) % M
    offs_bn = (pid_n * BLOCK_N + tl.arange(0, BLOCK_N)) % N
    offs_k = tl.arange(0, BLOCK_K)
    a_ptrs = a_ptr + offs_am[:, None] * stride_am + offs_k[None, :] * stride_ak
    b_ptrs = b_ptr + offs_k[:, None] * stride_bk + offs_bn[None, :] * stride_bn

    acc = tl.zeros((BLOCK_M, BLOCK_N), dtype=tl.float32)
    for kk in range(0, tl.cdiv(K, BLOCK_K)):
        a = tl.load(a_ptrs, mask=offs_k[None, :] < K - kk * BLOCK_K, other=0.0)
        b = tl.load(b_ptrs, mask=offs_k[:, None] < K - kk * BLOCK_K, other=0.0)
        acc = tl.dot(a, b, acc)
        a_ptrs += BLOCK_K * stride_ak
        b_ptrs += BLOCK_K * stride_bk

    c = acc.to(c_ptr.dtype.element_ty)
    offs_cm = pid_m * BLOCK_M + tl.arange(0, BLOCK_M)
    offs_cn = pid_n * BLOCK_N + tl.arange(0, BLOCK_N)
    c_ptrs = c_ptr + offs_cm[:, None] * stride_cm + offs_cn[None, :] * stride_cn
    mask = (offs_cm[:, None] < M) & (offs_cn[None, :] < N)
    tl.store(c_ptrs, c, mask=mask)

# config = {"BLOCK_K": 256, "BLOCK_M": 32, "BLOCK_N": 64, "GROUP_M": 8, "arch": "sm_100", "dtype": "bf16", "num_ctas": 1, "num_stages": 3, "num_warps": 4}
# arch = sm_100


// ===== COMPILED SASS (sm_100a) =====

	.target	sm_100a

	.elftype	@"ET_EXEC"


//--------------------- .note.nv.tkinfo           --------------------------
	.section	.note.nv.tkinfo,"",@"SHT_NOTE"
	.sectionflags	@"SHF_NOTE_NV_TKINFO"
	.tkinfo
        /*0018*/ 	.word	0x00000081
        /*0030*/ 	.string	""
        /*0030*/ 	.string	"ptxas-blackwell"
        /*0030*/ 	.string	"Cuda compilation tools, release 12.9, V12.9.86"
        /*0030*/ 	.string	"Build cuda_12.9.r12.9/compiler.36037853_0"
        /*0030*/ 	.string	"-v  -suppress-debug-info  -lineinfo  -arch sm_100a "



//--------------------- .note.nv.cuver            --------------------------
	.section	.note.nv.cuver,"",@"SHT_NOTE"
	.sectionflags	@"SHF_NOTE_NV_CUVER"
        /*0018*/ 	.short	0x0001
        /*001a*/ 	.short	0x0064
        /*001c*/ 	.short	0x0001
        /*001e*/ 	.short	0x0000
        /*0020*/ 	.short	0x0001
        /*0022*/ 	.short	0x0000


//--------------------- .nv.info                  --------------------------
	.section	.nv.info,"",@"SHT_CUDA_INFO"
	.align	4


	//----- nvinfo : EIATTR_REGCOUNT
	.align		4
        /*0000*/ 	.byte	0x04, 0x2f
        /*0002*/ 	.short	(.L_1 - .L_0)
	.align		4
.L_0:
        /*0004*/ 	.word	index@(matmul_kernel)
        /*0008*/ 	.word	0x00000020


	//----- nvinfo : EIATTR_FRAME_SIZE
	.align		4
.L_1:
        /*000c*/ 	.byte	0x04, 0x11
        /*000e*/ 	.short	(.L_3 - .L_2)
	.align		4
.L_2:
        /*0010*/ 	.word	index@(matmul_kernel)
        /*0014*/ 	.word	0x00000ee0


	//----- nvinfo : EIATTR_MIN_STACK_SIZE
	.align		4
.L_3:
        /*0018*/ 	.byte	0x04, 0x12
        /*001a*/ 	.short	(.L_5 - .L_4)
	.align		4
.L_4:
        /*001c*/ 	.word	index@(matmul_kernel)
        /*0020*/ 	.word	0x00000ee0
.L_5:


//--------------------- .nv.info.matmul_kernel    --------------------------
	.section	.nv.info.matmul_kernel,"",@"SHT_CUDA_INFO"
	.sectionflags	@""
	.align	4


	//----- nvinfo : EIATTR_CUDA_API_VERSION
	.align		4
        /*0000*/ 	.byte	0x04, 0x37
        /*0002*/ 	.short	(.L_7 - .L_6)
.L_6:
        /*0004*/ 	.word	0x00000081


	//----- nvinfo : EIATTR_KPARAM_INFO
	.align		4
.L_7:
        /*0008*/ 	.byte	0x04, 0x17
        /*000a*/ 	.short	(.L_9 - .L_8)
.L_8:
        /*000c*/ 	.word	0x00000000
        /*0010*/ 	.short	0x000d
        /*0012*/ 	.short	0x0048
        /*0014*/ 	.byte	0x00, 0xf4, 0x21, 0x00


	//----- nvinfo : EIATTR_KPARAM_INFO
	.align		4
.L_9:
        /*0018*/ 	.byte	0x04, 0x17
        /*001a*/ 	.short	(.L_11 - .L_10)
.L_10:
        /*001c*/ 	.word	0x00000000
        /*0020*/ 	.short	0x000c
        /*0022*/ 	.short	0x0040
        /*0024*/ 	.byte	0x00, 0xf4, 0x21, 0x00


	//----- nvinfo : EIATTR_KPARAM_INFO
	.align		4
.L_11:
        /*0028*/ 	.byte	0x04, 0x17
        /*002a*/ 	.short	(.L_13 - .L_12)
.L_12:
        /*002c*/ 	.word	0x00000000
        /*0030*/ 	.short	0x000b
        /*0032*/ 	.short	0x0038
        /*0034*/ 	.byte	0x00, 0xf0, 0x11, 0x00


	//----- nvinfo : EIATTR_KPARAM_INFO
	.align		4
.L_13:
        /*0038*/ 	.byte	0x04, 0x17
        /*003a*/ 	.short	(.L_15 - .L_14)
.L_14:
        /*003c*/ 	.word	0x00000000
        /*0040*/ 	.short	0x000a
        /*0042*/ 	.short	0x0034
        /*0044*/ 	.byte	0x00, 0xf0, 0x11, 0x00


	//----- nvinfo : EIATTR_KPARAM_INFO
	.align		4
.L_15:
        /*0048*/ 	.byte	0x04, 0x17
        /*004a*/ 	.short	(.L_17 - .L_16)
.L_16:
        /*004c*/ 	.word	0x00000000
        /*0050*/ 	.short	0x0009
        /*0052*/ 	.short	0x0030
        /*0054*/ 	.byte	0x00, 0xf0, 0x11, 0x00


	//----- nvinfo : EIATTR_KPARAM_INFO
	.align		4
.L_17:
        /*0058*/ 	.byte	0x04, 0x17
        /*005a*/ 	.short	(.L_19 - .L_18)
.L_18:
        /*005c*/ 	.word	0x00000000
        /*0060*/ 	.short	0x0008
        /*0062*/ 	.short	0x002c
        /*0064*/ 	.byte	0x00, 0xf0, 0x11, 0x00


	//----- nvinfo : EIATTR_KPARAM_INFO
	.align		4
.L_19:
        /*0068*/ 	.byte	0x04, 0x17
        /*006a*/ 	.short	(.L_21 - .L_20)
.L_20:
        /*006c*/ 	.word	0x00000000
        /*0070*/ 	.short	0x0007
        /*0072*/ 	.short	0x0028
        /*0074*/ 	.byte	0x00, 0xf0, 0x11, 0x00


	//----- nvinfo : EIATTR_KPARAM_INFO
	.align		4
.L_21:
        /*0078*/ 	.byte	0x04, 0x17
        /*007a*/ 	.short	(.L_23 - .L_22)
.L_22:
        /*007c*/ 	.word	0x00000000
        /*0080*/ 	.short	0x0006
        /*0082*/ 	.short	0x0024
        /*0084*/ 	.byte	0x00, 0xf0, 0x11, 0x00


	//----- nvinfo : EIATTR_KPARAM_INFO
	.align		4
.L_23:
        /*0088*/ 	.byte	0x04, 0x17
        /*008a*/ 	.short	(.L_25 - .L_24)
.L_24:
        /*008c*/ 	.word	0x00000000
        /*0090*/ 	.short	0x0005
        /*0092*/ 	.short	0x0020
        /*0094*/ 	.byte	0x00, 0xf0, 0x11, 0x00


	//----- nvinfo : EIATTR_KPARAM_INFO
	.align		4
.L_25:
        /*0098*/ 	.byte	0x04, 0x17
        /*009a*/ 	.short	(.L_27 - .L_26)
.L_26:
        /*009c*/ 	.word	0x00000000
        /*00a0*/ 	.short	0x0004
        /*00a2*/ 	.short	0x001c
        /*00a4*/ 	.byte	0x00, 0xf0, 0x11, 0x00


	//----- nvinfo : EIATTR_KPARAM_INFO
	.align		4
.L_27:
        /*00a8*/ 	.byte	0x04, 0x17
        /*00aa*/ 	.short	(.L_29 - .L_28)
.L_28:
        /*00ac*/ 	.word	0x00000000
        /*00b0*/ 	.short	0x0003
        /*00b2*/ 	.short	0x0018
        /*00b4*/ 	.byte	0x00, 0xf0, 0x11, 0x00


	//----- nvinfo : EIATTR_KPARAM_INFO
	.align		4
.L_29:
        /*00b8*/ 	.byte	0x04, 0x17
        /*00ba*/ 	.short	(.L_31 - .L_30)
.L_30:
        /*00bc*/ 	.word	0x00000000
        /*00c0*/ 	.short	0x0002
        /*00c2*/ 	.short	0x0010
        /*00c4*/ 	.byte	0x00, 0xf4, 0x21, 0x00


	//----- nvinfo : EIATTR_KPARAM_INFO
	.align		4
.L_31:
        /*00c8*/ 	.byte	0x04, 0x17
        /*00ca*/ 	.short	(.L_33 - .L_32)
.L_32:
        /*00cc*/ 	.word	0x00000000
        /*00d0*/ 	.short	0x0001
        /*00d2*/ 	.short	0x0008
        /*00d4*/ 	.byte	0x00, 0xf4, 0x21, 0x00


	//----- nvinfo : EIATTR_KPARAM_INFO
	.align		4
.L_33:
        /*00d8*/ 	.byte	0x04, 0x17
        /*00da*/ 	.short	(.L_35 - .L_34)
.L_34:
        /*00dc*/ 	.word	0x00000000
        /*00e0*/ 	.short	0x0000
        /*00e2*/ 	.short	0x0000
        /*00e4*/ 	.byte	0x00, 0xf4, 0x21, 0x00


	//----- nvinfo : EIATTR_SPARSE_MMA_MASK
	.align		4
.L_35:
        /*00e8*/ 	.byte	0x03, 0x50
        /*00ea*/ 	.short	0x0000


	//----- nvinfo : EIATTR_MAXREG_COUNT
	.align		4
        /*00ec*/ 	.byte	0x03, 0x1b
        /*00ee*/ 	.short	0x00ff


	//----- nvinfo : EIATTR_NUM_BARRIERS
	.align		4
        /*00f0*/ 	.byte	0x02, 0x4c
        /*00f2*/ 	.byte	0x01
	.zero		1


	//----- nvinfo : EIATTR_ANNOTATIONS
	.align		4
        /*00f4*/ 	.byte	0x04, 0x55
        /*00f6*/ 	.short	(.L_37 - .L_36)


	//   ....[0]....
.L_36:
        /*00f8*/ 	.word	0x00000001
        /*00fc*/ 	.byte	0xb0, 0x05, 0x00, 0x00, 0x01, 0x00, 0x00, 0x00, 0xe0, 0x05, 0x00, 0x00, 0x01, 0x00, 0x00, 0x00
        /* <DEDUP_REMOVED lines=1649> */
        /*681c*/ 	.byte	0xc0, 0xb1, 0x01, 0x00


	//----- nvinfo : EIATTR_VRC_CTA_INIT_COUNT
	.align		4
.L_37:
        /*6820*/ 	.byte	0x02, 0x4a
	.zero		1
	.zero		1


	//----- nvinfo : EIATTR_EXIT_INSTR_OFFSETS
	.align		4
        /*6824*/ 	.byte	0x04, 0x1c
        /*6826*/ 	.short	(.L_39 - .L_38)


	//   ....[0]....
.L_38:
        /*6828*/ 	.word	0x0001bb20


	//   ....[1]....
        /*682c*/ 	.word	0x0001bb50


	//----- nvinfo : EIATTR_REQNTID
	.align		4
.L_39:
        /*6830*/ 	.byte	0x04, 0x10
        /*6832*/ 	.short	(.L_41 - .L_40)
.L_40:
        /*6834*/ 	.word	0x00000080
        /*6838*/ 	.word	0x00000001
        /*683c*/ 	.word	0x00000001


	//----- nvinfo : EIATTR_CBANK_PARAM_SIZE
	.align		4
.L_41:
        /*6840*/ 	.byte	0x03, 0x19
        /*6842*/ 	.short	0x0050


	//----- nvinfo : EIATTR_PARAM_CBANK
	.align		4
        /*6844*/ 	.byte	0x04, 0x0a
        /*6846*/ 	.short	(.L_43 - .L_42)
	.align		4
.L_42:
        /*6848*/ 	.word	index@(.nv.constant0.matmul_kernel)
        /*684c*/ 	.short	0x0380
        /*684e*/ 	.short	0x0050


	//----- nvinfo : EIATTR_SW_WAR
	.align		4
.L_43:
        /*6850*/ 	.byte	0x04, 0x36
        /*6852*/ 	.short	(.L_45 - .L_44)
.L_44:
        /*6854*/ 	.word	0x00000008
.L_45:


//--------------------- .nv.compat                --------------------------
	.section	.nv.compat,"",@"SHT_CUDA_COMPAT_INFO"
	.align	4
        /*0000*/ 	.byte	0x02, 0x02, 0x01, 0x00, 0x02, 0x05, 0x05, 0x00, 0x02, 0x03, 0x00, 0x00, 0x02, 0x06, 0x01, 0x00


//--------------------- .nv.callgraph             --------------------------
	.section	.nv.callgraph,"",@"SHT_CUDA_CALLGRAPH"
	.align	4
	.sectionentsize	8
	.align		4
        /*0000*/ 	.word	0x00000000
	.align		4
        /*0004*/ 	.word	0xffffffff
	.align		4
        /*0008*/ 	.word	0x00000000
	.align		4
        /*000c*/ 	.word	0xfffffffe
	.align		4
        /*0010*/ 	.word	0x00000000
	.align		4
        /*0014*/ 	.word	0xfffffffd
	.align		4
        /*0018*/ 	.word	0x00000000
	.align		4
        /*001c*/ 	.word	0xfffffffc


//--------------------- .text.matmul_kernel       --------------------------
	.section	.text.matmul_kernel,"ax",@progbits
	.align	128
        .global         matmul_kernel
        .type           matmul_kernel,@function
        .size           matmul_kernel,(.L_x_4 - matmul_kernel)
        .other          matmul_kernel,@"STO_CUDA_ENTRY STV_DEFAULT"
matmul_kernel:
.text.matmul_kernel:
[----:B------:R-:W0:Y:S08]  /*0000*/  LDC R1, c[0x0][0x37c] ;  /* 0x0000df00ff017b82 */ /* 0x000e300000000800 */
[----:B------:R-:W1:Y:S01]  /*0010*/  LDC.64 R2, c[0x0][0x398] ;  /* 0x0000e600ff027b82 */ /* 0x000e620000000a00 */
[----:B------:R-:W2:Y:S01]  /*0020*/  S2R R15, SR_TID.X ;  /* 0x00000000000f7919 */ /* 0x000ea20000002100 */
[----:B------:R-:W3:Y:S01]  /*0030*/  LDCU UR4, c[0x0][0x3a0] ;  /* 0x00007400ff0477ac */ /* 0x000ee20008000800 */
[----:B0-----:R-:W-:Y:S01]  /*0040*/  VIADD R1, R1, 0xfffff120 ;  /* 0xfffff12001017836 */ /* 0x001fe20000000000 */
[----:B------:R-:W-:Y:S01]  /*0050*/  UMOV UR5, 0x400 ;  /* 0x0000040000057882 */ /* 0x000fe20000000000 */
[----:B------:R-:W0:Y:S03]  /*0060*/  LDCU.64 UR8, c[0x0][0x358] ;  /* 0x00006b00ff0877ac */ /* 0x000e260008000a00 */
[----:B------:R-:W4:Y:S01]  /*0070*/  S2UR UR6, SR_CgaCtaId ;  /* 0x00000000000679c3 */ /* 0x000f220000008800 */
[----:B---3--:R-:W-:Y:S01]  /*0080*/  UIADD3 UR4, UPT, UPT, UR4, 0xff, URZ ;  /* 0x000000ff04047890 */ /* 0x008fe2000fffe0ff */
[----:B-1----:R-:W-:-:S03]  /*0090*/  VIADD R0, R3, 0x3f ;  /* 0x0000003f03007836 */ /* 0x002fc60000000000 */
[----:B------:R-:W-:Y:S02]  /*00a0*/  UISETP.GT.AND UP0, UPT, UR4, 0xff, UPT ;  /* 0x000000ff0400788c */ /* 0x000fe4000bf04270 */
[----:B------:R-:W-:Y:S01]  /*00b0*/  SHF.R.S32.HI R5, RZ, 0x1f, R0 ;  /* 0x0000001fff057819 */ /* 0x000fe20000011400 */
[----:B----4-:R-:W-:-:S03]  /*00c0*/  ULEA UR5, UR6, UR5, 0x18 ;  /* 0x0000000506057291 */ /* 0x010fc6000f8ec0ff */
[----:B------:R-:W-:-:S04]  /*00d0*/  LEA.HI R5, R5, R0, RZ, 0x6 ;  /* 0x0000000005057211 */ /* 0x000fc800078f30ff */
[----:B------:R-:W-:Y:S02]  /*00e0*/  SHF.R.S32.HI R0, RZ, 0x6, R5 ;  /* 0x00000006ff007819 */ /* 0x000fe40000011405 */
[----:B------:R-:W1:Y:S03]  /*00f0*/  S2R R5, SR_CTAID.X ;  /* 0x0000000000057919 */ /* 0x000e660000002500 */
[----:B------:R-:W-:-:S05]  /*0100*/  IMAD.SHL.U32 R0, R0, 0x8, RZ ;  /* 0x0000000800007824 */ /* 0x000fca00078e00ff */
[-C--:B------:R-:W-:Y:S02]  /*0110*/  IABS R9, R0.reuse ;  /* 0x0000000000097213 */ /* 0x080fe40000000000 */
[----:B------:R-:W-:Y:S02]  /*0120*/  IABS R12, R0 ;  /* 0x00000000000c7213 */ /* 0x000fe40000000000 */
[----:B------:R-:W3:Y:S08]  /*0130*/  I2F.RP R4, R9 ;  /* 0x0000000900047306 */ /* 0x000ef00000209400 */
[----:B---3--:R-:W3:Y:S01]  /*0140*/  MUFU.RCP R4, R4 ;  /* 0x0000000400047308 */ /* 0x008ee20000001000 */
[----:B-1----:R-:W-:Y:S01]  /*0150*/  IABS R10, R5 ;  /* 0x00000005000a7213 */ /* 0x002fe20000000000 */
[----:B---3--:R-:W-:-:S02]  /*0160*/  VIADD R6, R4, 0xffffffe ;  /* 0x0ffffffe04067836 */ /* 0x008fc40000000000 */
[----:B------:R-:W-:-:S04]  /*0170*/  IMAD.MOV R4, RZ, RZ, -R12 ;  /* 0x000000ffff047224 */ /* 0x000fc800078e0a0c */
[----:B------:R1:W3:Y:S02]  /*0180*/  F2I.FTZ.U32.TRUNC.NTZ R7, R6 ;  /* 0x0000000600077305 */ /* 0x0002e4000021f000 */
[----:B-1----:R-:W-:Y:S02]  /*0190*/  IMAD.MOV.U32 R6, RZ, RZ, RZ ;  /* 0x000000ffff067224 */ /* 0x002fe400078e00ff */
[----:B---3--:R-:W-:-:S04]  /*01a0*/  IMAD.MOV R8, RZ, RZ, -R7 ;  /* 0x000000ffff087224 */ /* 0x008fc800078e0a07 */
[----:B------:R-:W-:Y:S02]  /*01b0*/  IMAD R11, R8, R9, RZ ;  /* 0x00000009080b7224 */ /* 0x000fe400078e02ff */
[----:B------:R-:W-:Y:S02]  /*01c0*/  IMAD.MOV.U32 R8, RZ, RZ, R10 ;  /* 0x000000ffff087224 */ /* 0x000fe400078e000a */
[----:B------:R-:W-:-:S06]  /*01d0*/  IMAD.HI.U32 R7, R7, R11, R6 ;  /* 0x0000000b07077227 */ /* 0x000fcc00078e0006 */
[----:B------:R-:W-:-:S04]  /*01e0*/  IMAD.HI.U32 R7, R7, R8, RZ ;  /* 0x0000000807077227 */ /* 0x000fc800078e00ff */
[----:B------:R-:W-:-:S05]  /*01f0*/  IMAD R4, R7, R4, R8 ;  /* 0x0000000407047224 */ /* 0x000fca00078e0208 */
[----:B------:R-:W-:-:S13]  /*0200*/  ISETP.GT.U32.AND P1, PT, R9, R4, PT ;  /* 0x000000040900720c */ /* 0x000fda0003f24070 */
[----:B------:R-:W-:Y:S02]  /*0210*/  @!P1 IMAD.IADD R4, R4, 0x1, -R9 ;  /* 0x0000000104049824 */ /* 0x000fe400078e0a09 */
[----:B------:R-:W-:Y:S01]  /*0220*/  @!P1 VIADD R7, R7, 0x1 ;  /* 0x0000000107079836 */ /* 0x000fe20000000000 */
[----:B------:R-:W-:Y:S02]  /*0230*/  ISETP.NE.AND P1, PT, R0, RZ, PT ;  /* 0x000000ff0000720c */ /* 0x000fe40003f25270 */
[----:B------:R-:W-:Y:S02]  /*0240*/  ISETP.GE.U32.AND P0, PT, R4, R9, PT ;  /* 0x000000090400720c */ /* 0x000fe40003f06070 */
[----:B------:R-:W-:-:S04]  /*0250*/  LOP3.LUT R4, R5, R0, RZ, 0x3c, !PT ;  /* 0x0000000005047212 */ /* 0x000fc800078e3cff */
[----:B------:R-:W-:Y:S01]  /*0260*/  ISETP.GE.AND P2, PT, R4, RZ, PT ;  /* 0x000000ff0400720c */ /* 0x000fe20003f46270 */
[----:B------:R-:W-:-:S06]  /*0270*/  VIADD R4, R2, 0x1f ;  /* 0x0000001f02047836 */ /* 0x000fcc0000000000 */
[----:B------:R-:W-:-:S04]  /*0280*/  @P0 VIADD R7, R7, 0x1 ;  /* 0x0000000107070836 */ /* 0x000fc80000000000 */
[----:B------:R-:W-:Y:S01]  /*0290*/  IMAD.MOV.U32 R6, RZ, RZ, R7 ;  /* 0x000000ffff067224 */ /* 0x000fe200078e0007 */
[----:B------:R-:W-:-:S03]  /*02a0*/  SHF.R.S32.HI R7, RZ, 0x1f, R4 ;  /* 0x0000001fff077819 */ /* 0x000fc60000011404 */
[----:B------:R-:W-:Y:S01]  /*02b0*/  @!P2 IMAD.MOV R6, RZ, RZ, -R6 ;  /* 0x000000ffff06a224 */ /* 0x000fe200078e0a06 */
[----:B------:R-:W-:Y:S02]  /*02c0*/  @!P1 LOP3.LUT R6, RZ, R0, RZ, 0x33, !PT ;  /* 0x00000000ff069212 */ /* 0x000fe400078e33ff */
[----:B------:R-:W-:-:S03]  /*02d0*/  LEA.HI R7, R7, R4, RZ, 0x5 ;  /* 0x0000000407077211 */ /* 0x000fc600078f28ff */
[----:B------:R-:W-:Y:S02]  /*02e0*/  IMAD.SHL.U32 R4, R6, 0x8, RZ ;  /* 0x0000000806047824 */ /* 0x000fe400078e00ff */
[----:B------:R-:W-:-:S03]  /*02f0*/  IMAD.MOV R6, RZ, RZ, -R6 ;  /* 0x000000ffff067224 */ /* 0x000fc600078e0a06 */
[----:B------:R-:W-:Y:S01]  /*0300*/  LEA.HI.SX32 R7, R7, -R4, 0x1b ;  /* 0x8000000407077211 */ /* 0x000fe200078fdaff */
[----:B------:R-:W-:Y:S02]  /*0310*/  IMAD R13, R0, R6, R5 ;  /* 0x00000006000d7224 */ /* 0x000fe400078e0205 */
[----:B------:R-:W-:Y:S01]  /*0320*/  IMAD.MOV.U32 R6, RZ, RZ, RZ ;  /* 0x000000ffff067224 */ /* 0x000fe200078e00ff */
[----:B------:R-:W-:-:S04]  /*0330*/  VIMNMX R8, PT, PT, R7, 0x8, PT ;  /* 0x0000000807087848 */ /* 0x000fc80003fe0100 */
[-C--:B------:R-:W-:Y:S02]  /*0340*/  IABS R10, R8.reuse ;  /* 0x00000008000a7213 */ /* 0x080fe40000000000 */
[----:B------:R-:W-:Y:S02]  /*0350*/  IABS R0, R8 ;  /* 0x0000000800007213 */ /* 0x000fe40000000000 */
[----:B------:R-:W1:Y:S08]  /*0360*/  I2F.RP R9, R10 ;  /* 0x0000000a00097306 */ /* 0x000e700000209400 */
[----:B-1----:R-:W1:Y:S02]  /*0370*/  MUFU.RCP R9, R9 ;  /* 0x0000000900097308 */ /* 0x002e640000001000 */
[----:B-1----:R-:W-:-:S06]  /*0380*/  VIADD R7, R9, 0xffffffe ;  /* 0x0ffffffe09077836 */ /* 0x002fcc0000000000 */
[----:B------:R-:W1:Y:S02]  /*0390*/  F2I.FTZ.U32.TRUNC.NTZ R7, R7 ;  /* 0x0000000700077305 */ /* 0x000e64000021f000 */
[----:B-1----:R-:W-:-:S04]  /*03a0*/  IMAD.MOV R11, RZ, RZ, -R7 ;  /* 0x000000ffff0b7224 */ /* 0x002fc800078e0a07 */
[----:B------:R-:W-:Y:S01]  /*03b0*/  IMAD.MOV.U32 R5, RZ, RZ, R11 ;  /* 0x000000ffff057224 */ /* 0x000fe200078e000b */
[----:B------:R-:W-:-:S03]  /*03c0*/  IABS R11, R13 ;  /* 0x0000000d000b7213 */ /* 0x000fc60000000000 */
[----:B------:R-:W-:-:S04]  /*03d0*/  IMAD R5, R5, R10, RZ ;  /* 0x0000000a05057224 */ /* 0x000fc800078e02ff */
[----:B------:R-:W-:-:S04]  /*03e0*/  IMAD.HI.U32 R6, R7, R5, R6 ;  /* 0x0000000507067227 */ /* 0x000fc800078e0006 */
[----:B------:R-:W-:Y:S02]  /*03f0*/  IMAD.MOV R5, RZ, RZ, -R0 ;  /* 0x000000ffff057224 */ /* 0x000fe400078e0a00 */
[----:B------:R-:W-:Y:S01]  /*0400*/  IMAD.HI.U32 R0, R6, R11, RZ ;  /* 0x0000000b06007227 */ /* 0x000fe200078e00ff */
[----:B--2---:R-:W-:-:S03]  /*0410*/  SHF.R.U32.HI R6, RZ, 0x5, R15 ;  /* 0x00000005ff067819 */ /* 0x004fc6000001160f */
[----:B------:R-:W-:Y:S01]  /*0420*/  IMAD R5, R0, R5, R11 ;  /* 0x0000000500057224 */ /* 0x000fe200078e020b */
[----:B------:R-:W-:-:S04]  /*0430*/  SGXT.U32 R16, R6, 0x2 ;  /* 0x000000020610781a */ /* 0x000fc80000000000 */
[----:B------:R-:W-:Y:S02]  /*0440*/  ISETP.GT.U32.AND P1, PT, R10, R5, PT ;  /* 0x000000050a00720c */ /* 0x000fe40003f24070 */
[C---:B------:R-:W-:Y:S02]  /*0450*/  LOP3.LUT R6, R16.reuse, 0x4, RZ, 0xfc, !PT ;  /* 0x0000000410067812 */ /* 0x040fe400078efcff */
[C---:B------:R-:W-:Y:S02]  /*0460*/  LOP3.LUT R6, R16.reuse, 0x10, RZ, 0xfc, !PT ;  /* 0x0000001010067812 */ /* 0x040fe400078efcff */
[C---:B------:R-:W-:Y:S02]  /*0470*/  LOP3.LUT R6, R16.reuse, 0x1c, RZ, 0xfc, !PT ;  /* 0x0000001c10067812 */ /* 0x040fe400078efcff */
[C---:B------:R-:W-:Y:S02]  /*0480*/  LOP3.LUT R6, R16.reuse, 0x28, RZ, 0xfc, !PT ;  /* 0x0000002810067812 */ /* 0x040fe400078efcff */
[----:B------:R-:W-:-:S03]  /*0490*/  LOP3.LUT R6, R16, 0x34, RZ, 0xfc, !PT ;  /* 0x0000003410067812 */ /* 0x000fc600078efcff */
[----:B------:R-:W-:Y:S02]  /*04a0*/  @!P1 IMAD.IADD R5, R5, 0x1, -R10 ;  /* 0x0000000105059824 */ /* 0x000fe400078e0a0a */
[----:B------:R-:W-:Y:S01]  /*04b0*/  @!P1 VIADD R0, R0, 0x1 ;  /* 0x0000000100009836 */ /* 0x000fe20000000000 */
[----:B------:R-:W-:Y:S02]  /*04c0*/  ISETP.NE.AND P1, PT, R8, RZ, PT ;  /* 0x000000ff0800720c */ /* 0x000fe40003f25270 */
[----:B------:R-:W-:Y:S02]  /*04d0*/  ISETP.GE.U32.AND P0, PT, R5, R10, PT ;  /* 0x0000000a0500720c */ /* 0x000fe40003f06070 */
[----:B------:R-:W-:-:S04]  /*04e0*/  LOP3.LUT R5, R13, R8, RZ, 0x3c, !PT ;  /* 0x000000080d057212 */ /* 0x000fc800078e3cff */
[----:B------:R-:W-:-:S07]  /*04f0*/  ISETP.GE.AND P2, PT, R5, RZ, PT ;  /* 0x000000ff0500720c */ /* 0x000fce0003f46270 */
[----:B------:R-:W-:-:S06]  /*0500*/  @P0 VIADD R0, R0, 0x1 ;  /* 0x0000000100000836 */ /* 0x000fcc0000000000 */
[----:B------:R-:W-:Y:S01]  /*0510*/  @!P2 IMAD.MOV R0, RZ, RZ, -R0 ;  /* 0x000000ffff00a224 */ /* 0x000fe200078e0a00 */
[----:B------:R-:W-:-:S05]  /*0520*/  @!P1 LOP3.LUT R0, RZ, R8, RZ, 0x33, !PT ;  /* 0x00000008ff009212 */ /* 0x000fca00078e33ff */
[----:B------:R-:W-:Y:S02]  /*0530*/  IMAD.MOV R5, RZ, RZ, -R0 ;  /* 0x000000ffff057224 */ /* 0x000fe400078e0a00 */
[----:B------:R-:W-:Y:S02]  /*0540*/  IMAD.SHL.U32 R20, R0, 0x40, RZ ;  /* 0x0000004000147824 */ /* 0x000fe400078e00ff */
[----:B------:R-:W-:-:S04]  /*0550*/  IMAD R5, R8, R5, R13 ;  /* 0x0000000508057224 */ /* 0x000fc800078e020d */
[----:B------:R-:W-:Y:S01]  /*0560*/  IMAD.IADD R5, R4, 0x1, R5 ;  /* 0x0000000104057824 */ /* 0x000fe200078e0205 */
[----:B------:R-:W-:-:S05]  /*0570*/  LOP3.LUT R4, R15, 0x1f, RZ, 0xc0, !PT ;  /* 0x0000001f0f047812 */ /* 0x000fca00078ec0ff */
[----:B------:R-:W-:Y:S01]  /*0580*/  IMAD R14, R5, 0x20, R4 ;  /* 0x00000020050e7824 */ /* 0x000fe200078e0204 */
[C---:B------:R-:W-:Y:S02]  /*0590*/  LOP3.LUT R5, R16.reuse, 0x8, RZ, 0xfc, !PT ;  /* 0x0000000810057812 */ /* 0x040fe400078efcff */
[C---:B------:R-:W-:Y:S02]  /*05a0*/  LOP3.LUT R4, R16.reuse, 0xc, RZ, 0xfc, !PT ;  /* 0x0000000c10047812 */ /* 0x040fe400078efcff */
[----:B------:R1:W-:Y:S01]  /*05b0*/  STL [R1+0x880], R14 ;  /* 0x0008800e01007387 */ /* 0x0003e20000100800 */
[C---:B------:R-:W-:Y:S02]  /*05c0*/  LOP3.LUT R5, R16.reuse, 0x14, RZ, 0xfc, !PT ;  /* 0x0000001410057812 */ /* 0x040fe400078efcff */
[C---:B------:R-:W-:Y:S01]  /*05d0*/  LOP3.LUT R4, R16.reuse, 0x18, RZ, 0xfc, !PT ;  /* 0x0000001810047812 */ /* 0x040fe200078efcff */
[----:B------:R1:W-:Y:S01]  /*05e0*/  STL [R1+0x160], R20 ;  /* 0x0001601401007387 */ /* 0x0003e20000100800 */
[----:B------:R-:W-:-:S02]  /*05f0*/  LOP3.LUT R5, R16, 0x20, RZ, 0xfc, !PT ;  /* 0x0000002010057812 */ /* 0x000fc400078efcff */
[C---:B------:R-:W-:Y:S02]  /*0600*/  LOP3.LUT R4, R16.reuse, 0x24, RZ, 0xfc, !PT ;  /* 0x0000002410047812 */ /* 0x040fe400078efcff */
[C---:B------:R-:W-:Y:S02]  /*0610*/  LOP3.LUT R5, R16.reuse, 0x2c, RZ, 0xfc, !PT ;  /* 0x0000002c10057812 */ /* 0x040fe400078efcff */
[C---:B------:R-:W-:Y:S02]  /*0620*/  LOP3.LUT R4, R16.reuse, 0x30, RZ, 0xfc, !PT ;  /* 0x0000003010047812 */ /* 0x040fe400078efcff */
[C---:B------:R-:W-:Y:S02]  /*0630*/  LOP3.LUT R5, R16.reuse, 0x38, RZ, 0xfc, !PT ;  /* 0x0000003810057812 */ /* 0x040fe400078efcff */
[----:B------:R-:W-:Y:S01]  /*0640*/  LOP3.LUT R4, R16, 0x3c, RZ, 0xfc, !PT ;  /* 0x0000003c10047812 */ /* 0x000fe200078efcff */
[----:B01----:R-:W-:Y:S06]  /*0650*/  BRA.U UP0, `(.L_x_0) ;  /* 0x0000000100307547 */ /* 0x003fec000b800000 */
[C---:B------:R-:W-:Y:S01]  /*0660*/  IMAD.SHL.U32 R3, R15.reuse, 0x2, RZ ;  /* 0x000000020f037824 */ /* 0x040fe200078e00ff */
[C---:B------:R-:W-:Y:S01]  /*0670*/  LOP3.LUT R2, R15.reuse, 0x40, RZ, 0xc0, !PT ;  /* 0x000000400f027812 */ /* 0x040fe200078ec0ff */
[----:B------:R-:W-:Y:S01]  /*0680*/  IMAD.SHL.U32 R0, R15, 0x8, RZ ;  /* 0x000000080f007824 */ /* 0x000fe200078e00ff */
[----:B------:R-:W-:Y:S01]  /*0690*/  CS2R R8, SRZ ;  /* 0x0000000000087805 */ /* 0x000fe2000001ff00 */
[----:B------:R-:W-:Y:S01]  /*06a0*/  IMAD.MOV.U32 R6, RZ, RZ, RZ ;  /* 0x000000ffff067224 */ /* 0x000fe200078e00ff */
[----:B------:R-:W-:Y:S01]  /*06b0*/  STL [R1+0x87c], R3 ;  /* 0x00087c0301007387 */ /* 0x000fe20000100800 */
[----:B------:R-:W-:-:S03]  /*06c0*/  CS2R R4, SRZ ;  /* 0x0000000000047805 */ /* 0x000fc6000001ff00 */
[----:B------:R0:W-:Y:S04]  /*06d0*/  STL [R1+0x888], R0 ;  /* 0x0008880001007387 */ /* 0x0001e80000100800 */
[----:B------:R1:W-:Y:S01]  /*06e0*/  STL [R1+0x884], R2 ;  /* 0x0008840201007387 */ /* 0x0003e20000100800 */
[----:B0-----:R-:W-:Y:S01]  /*06f0*/  IMAD.MOV.U32 R0, RZ, RZ, RZ ;  /* 0x000000ffff007224 */ /* 0x001fe200078e00ff */
[----:B-1----:R-:W-:Y:S01]  /*0700*/  CS2R R2, SRZ ;  /* 0x0000000000027805 */ /* 0x002fe2000001ff00 */
[----:B------:R-:W-:Y:S06]  /*0710*/  BRA `(.L_x_1) ;  /* 0x000001a800887947 */ /* 0x000fec0003800000 */
.L_x_0:
[----:B------:R-:W-:Y:S01]  /*0720*/  IABS R0, R2 ;  /* 0x0000000200007213 */ /* 0x000fe20000000000 */
[C---:B------:R-:W-:Y:S01]  /*0730*/  VIADD R12, R20.reuse, 0x3b ;  /* 0x0000003b140c7836 */ /* 0x040fe20000000000 */
[----:B------:R-:W-:Y:S01]  /*0740*/  IABS R10, R3 ;  /* 0x00000003000a7213 */ /* 0x000fe20000000000 */
[----:B------:R-:W-:Y:S01]  /*0750*/  VIADD R19, R20, 0x39 ;  /* 0x0000003914137836 */ /* 0x000fe20000000000 */
[----:B------:R-:W0:Y:S01]  /*0760*/  I2F.RP R8, R0 ;  /* 0x0000000000087306 */ /* 0x000e220000209400 */
[----:B------:R-:W-:Y:S01]  /*0770*/  IABS R7, R14 ;  /* 0x0000000e00077213 */ /* 0x000fe20000000000 */
[----:B------:R-:W1:Y:S01]  /*0780*/  LDCU UR6, c[0x0][0x3a8] ;  /* 0x00007500ff0677ac */ /* 0x000e620008000800 */
[----:B------:R-:W-:Y:S02]  /*0790*/  ISETP.GE.AND P5, PT, R14, RZ, PT ;  /* 0x000000ff0e00720c */ /* 0x000fe40003fa6270 */
[----:B------:R-:W-:Y:S01]  /*07a0*/  ISETP.NE.AND P3, PT, R2, RZ, PT ;  /* 0x000000ff0200720c */ /* 0x000fe20003f65270 */
[----:B------:R-:W2:Y:S02]  /*07b0*/  LDCU.128 UR12, c[0x0][0x380] ;  /* 0x00007000ff0c77ac */ /* 0x000ea40008000c00 */
[----:B------:R-:W3:Y:S01]  /*07c0*/  I2F.RP R6, R10 ;  /* 0x0000000a00067306 */ /* 0x000ee20000209400 */
[----:B------:R-:W4:Y:S07]  /*07d0*/  LDCU UR7, c[0x0][0x3a4] ;  /* 0x00007480ff0777ac */ /* 0x000f2e0008000800 */
[----:B0-----:R-:W0:Y:S08]  /*07e0*/  MUFU.RCP R8, R8 ;  /* 0x0000000800087308 */ /* 0x001e300000001000 */
[----:B---3--:R-:W-:Y:S01]  /*07f0*/  MUFU.RCP R6, R6 ;  /* 0x0000000600067308 */ /* 0x008fe20000001000 */
[----:B0-----:R-:W-:-:S07]  /*0800*/  VIADD R4, R8, 0xffffffe ;  /* 0x0ffffffe08047836 */ /* 0x001fce0000000000 */
[----:B------:R0:W3:Y:S02]  /*0810*/  F2I.FTZ.U32.TRUNC.NTZ R5, R4 ;  /* 0x0000000400057305 */ /* 0x0000e4000021f000 */
[----:B0-----:R-:W-:Y:S02]  /*0820*/  IMAD.MOV.U32 R4, RZ, RZ, RZ ;  /* 0x000000ffff047224 */ /* 0x001fe400078e00ff */
[----:B---3--:R-:W-:-:S04]  /*0830*/  IMAD.MOV R9, RZ, RZ, -R5 ;  /* 0x000000ffff097224 */ /* 0x008fc800078e0a05 */
[----:B------:R-:W-:-:S04]  /*0840*/  IMAD R9, R9, R0, RZ ;  /* 0x0000000009097224 */ /* 0x000fc800078e02ff */
[----:B------:R-:W-:-:S04]  /*0850*/  IMAD.HI.U32 R8, R5, R9, R4 ;  /* 0x0000000905087227 */ /* 0x000fc800078e0004 */
[----:B------:R-:W-:Y:S02]  /*0860*/  VIADD R5, R6, 0xffffffe ;  /* 0x0ffffffe06057836 */ /* 0x000fe40000000000 */
[----:B------:R-:W-:-:S04]  /*0870*/  IMAD.HI.U32 R8, R8, R7, RZ ;  /* 0x0000000708087227 */ /* 0x000fc800078e00ff */
[----:B------:R-:W0:Y:S01]  /*0880*/  F2I.FTZ.U32.TRUNC.NTZ R5, R5 ;  /* 0x0000000500057305 */ /* 0x000e22000021f000 */
[----:B------:R-:W-:Y:S02]  /*0890*/  IMAD.MOV R8, RZ, RZ, -R8 ;  /* 0x000000ffff087224 */ /* 0x000fe400078e0a08 */
[----:B------:R-:W-:Y:S02]  /*08a0*/  VIADD R9, R20, 0x3f ;  /* 0x0000003f14097836 */ /* 0x000fe40000000000 */
[----:B------:R-:W-:-:S03]  /*08b0*/  IMAD R8, R0, R8, R7 ;  /* 0x0000000800087224 */ /* 0x000fc600078e0207 */
[----:B------:R-:W-:Y:S02]  /*08c0*/  IABS R6, R9 ;  /* 0x0000000900067213 */ /* 0x000fe40000000000 */
[----:B------:R-:W-:Y:S02]  /*08d0*/  ISETP.GT.U32.AND P0, PT, R0, R8, PT ;  /* 0x000000080000720c */ /* 0x000fe40003f04070 */
[----:B------:R-:W-:Y:S01]  /*08e0*/  ISETP.GE.AND P2, PT, R9, RZ, PT ;  /* 0x000000ff0900720c */ /* 0x000fe20003f46270 */
[----:B0-----:R-:W-:-:S04]  /*08f0*/  IMAD.MOV R7, RZ, RZ, -R5 ;  /* 0x000000ffff077224 */ /* 0x001fc800078e0a05 */
[----:B------:R-:W-:-:S04]  /*0900*/  IMAD R7, R7, R10, RZ ;  /* 0x0000000a07077224 */ /* 0x000fc800078e02ff */
[----:B------:R-:W-:-:S04]  /*0910*/  IMAD.HI.U32 R7, R5, R7, R4 ;  /* 0x0000000705077227 */ /* 0x000fc800078e0004 */
[----:B------:R-:W-:Y:S02]  /*0920*/  VIADD R5, R20, 0x3e ;  /* 0x0000003e14057836 */ /* 0x000fe40000000000 */
[----:B------:R-:W-:Y:S02]  /*0930*/  @!P0 IMAD.IADD R8, R8, 0x1, -R0 ;  /* 0x0000000108088824 */ /* 0x000fe400078e0a00 */
[----:B------:R-:W-:Y:S01]  /*0940*/  IMAD.HI.U32 R4, R7, R6, RZ ;  /* 0x0000000607047227 */ /* 0x000fe200078e00ff */
[----:B------:R-:W-:Y:S02]  /*0950*/  IABS R11, R5 ;  /* 0x00000005000b7213 */ /* 0x000fe40000000000 */
[----:B------:R-:W-:Y:S02]  /*0960*/  ISETP.GT.U32.AND P0, PT, R0, R8, PT ;  /* 0x000000080000720c */ /* 0x000fe40003f04070 */
[----:B------:R-:W-:Y:S01]  /*0970*/  ISETP.GE.AND P1, PT, R5, RZ, PT ;  /* 0x000000ff0500720c */ /* 0x000fe20003f26270 */
[----:B------:R-:W-:-:S02]  /*0980*/  IMAD.MOV.U32 R5, RZ, RZ, R11 ;  /* 0x000000ffff057224 */ /* 0x000fc400078e000b */
[----:B------:R-:W-:Y:S02]  /*0990*/  IMAD.MOV R11, RZ, RZ, -R4 ;  /* 0x000000ffff0b7224 */ /* 0x000fe400078e0a04 */
[----:B------:R-:W-:-:S04]  /*09a0*/  IMAD.HI.U32 R9, R7, R5, RZ ;  /* 0x0000000507097227 */ /* 0x000fc800078e00ff */
[----:B------:R-:W-:Y:S02]  /*09b0*/  IMAD R6, R10, R11, R6 ;  /* 0x0000000b0a067224 */ /* 0x000fe400078e0206 */
[----:B------:R-:W-:Y:S02]  /*09c0*/  @!P0 IMAD.IADD R8, R8, 0x1, -R0 ;  /* 0x0000000108088824 */ /* 0x000fe400078e0a00 */
[----:B------:R-:W-:Y:S01]  /*09d0*/  IMAD.MOV R9, RZ, RZ, -R9 ;  /* 0x000000ffff097224 */ /* 0x000fe200078e0a09 */
[C---:B------:R-:W-:Y:S01]  /*09e0*/  ISETP.GT.U32.AND P4, PT, R10.reuse, R6, PT ;  /* 0x000000060a00720c */ /* 0x040fe20003f84070 */
[----:B------:R-:W-:Y:S02]  /*09f0*/  IMAD.MOV.U32 R0, RZ, RZ, R8 ;  /* 0x000000ffff007224 */ /* 0x000fe400078e0008 */
[----:B------:R-:W-:Y:S02]  /*0a00*/  IMAD R5, R10, R9, R5 ;  /* 0x000000090a057224 */ /* 0x000fe400078e0205 */
[----:B------:R-:W-:-:S02]  /*0a10*/  VIADD R4, R20, 0x3d ;  /* 0x0000003d14047836 */ /* 0x000fc40000000000 */
[----:B------:R-:W-:Y:S01]  /*0a20*/  @!P5 IMAD.MOV R0, RZ, RZ, -R0 ;  /* 0x000000ffff00d224 */ /* 0x000fe200078e0a00 */
[----:B------:R-:W-:Y:S02]  /*0a30*/  ISETP.GT.U32.AND P5, PT, R10, R5, PT ;  /* 0x000000050a00720c */ /* 0x000fe40003fa4070 */
[----:B------:R-:W-:Y:S02]  /*0a40*/  IABS R13, R4 ;  /* 0x00000004000d7213 */ /* 0x000fe40000000000 */
[----:B------:R-:W-:Y:S01]  /*0a50*/  ISETP.GE.AND P0, PT, R4, RZ, PT ;  /* 0x000000ff0400720c */ /* 0x000fe20003f06270 */
[----:B------:R-:W-:Y:S01]  /*0a60*/  @!P4 IMAD.IADD R6, R6, 0x1, -R10 ;  /* 0x000000010606c824 */ /* 0x000fe200078e0a0a */
[----:B------:R-:W-:Y:S01]  /*0a70*/  @!P3 LOP3.LUT R0, RZ, R2, RZ, 0x33, !PT ;  /* 0x00000002ff00b212 */ /* 0x000fe200078e33ff */
[----:B------:R-:W-:Y:S01]  /*0a80*/  VIADD R4, R20, 0x3c ;  /* 0x0000003c14047836 */ /* 0x000fe20000000000 */
[----:B------:R-:W-:Y:S01]  /*0a90*/  ISETP.GE.AND P4, PT, R12, RZ, PT ;  /* 0x000000ff0c00720c */ /* 0x000fe20003f86270 */
[----:B------:R-:W-:Y:S01]  /*0aa0*/  IMAD.HI.U32 R8, R7, R13, RZ ;  /* 0x0000000d07087227 */ /* 0x000fe200078e00ff */
[----:B------:R-:W-:Y:S01]  /*0ab0*/  ISETP.GT.U32.AND P6, PT, R10, R6, PT ;  /* 0x000000060a00720c */ /* 0x000fe20003fc4070 */
[----:B------:R0:W-:Y:S01]  /*0ac0*/  STL [R1+0x9a4], R0 ;  /* 0x0009a40001007387 */ /* 0x0001e20000100800 */
[----:B------:R-:W-:Y:S01]  /*0ad0*/  ISETP.GE.AND P3, PT, R4, RZ, PT ;  /* 0x000000ff0400720c */ /* 0x000fe20003f66270 */
[----:B------:R-:W-:Y:S01]  /*0ae0*/  IMAD.MOV R8, RZ, RZ, -R8 ;  /* 0x000000ffff087224 */ /* 0x000fe200078e0a08 */
[----:B------:R-:W-:Y:S01]  /*0af0*/  IABS R9, R4 ;  /* 0x0000000400097213 */ /* 0x000fe20000000000 */
[----:B------:R-:W-:Y:S01]  /*0b00*/  VIADD R4, R20, 0x3a ;  /* 0x0000003a14047836 */ /* 0x000fe20000000000 */
[----:B------:R-:W-:Y:S01]  /*0b10*/  IABS R12, R12 ;  /* 0x0000000c000c7213 */ /* 0x000fe20000000000 */
[----:B------:R-:W-:-:S02]  /*0b20*/  @!P5 IMAD.IADD R5, R5, 0x1, -R10 ;  /* 0x000000010505d824 */ /* 0x000fc400078e0a0a */
[C---:B------:R-:W-:Y:S01]  /*0b30*/  IMAD R13, R10.reuse, R8, R13 ;  /* 0x000000080a0d7224 */ /* 0x040fe200078e020d */
[----:B------:R-:W-:Y:S01]  /*0b40*/  IABS R11, R4 ;  /* 0x00000004000b7213 */ /* 0x000fe20000000000 */
[----:B------:R-:W-:Y:S01]  /*0b50*/  IMAD.HI.U32 R8, R7, R12, RZ ;  /* 0x0000000c07087227 */ /* 0x000fe200078e00ff */
[----:B------:R-:W-:-:S03]  /*0b60*/  ISETP.GT.U32.AND P5, PT, R10, R5, PT ;  /* 0x000000050a00720c */ /* 0x000fc60003fa4070 */
[----:B------:R-:W-:Y:S01]  /*0b70*/  @!P6 IMAD.IADD R6, R6, 0x1, -R10 ;  /* 0x000000010606e824 */ /* 0x000fe200078e0a0a */
[----:B------:R-:W-:Y:S01]  /*0b80*/  ISETP.GT.U32.AND P6, PT, R10, R13, PT ;  /* 0x0000000d0a00720c */ /* 0x000fe20003fc4070 */
[----:B------:R-:W-:-:S04]  /*0b90*/  IMAD.HI.U32 R2, R7, R9, RZ ;  /* 0x0000000907027227 */ /* 0x000fc800078e00ff */
[----:B------:R-:W-:-:S04]  /*0ba0*/  IMAD.HI.U32 R14, R7, R11, RZ ;  /* 0x0000000b070e7227 */ /* 0x000fc800078e00ff */
[----:B------:R-:W-:Y:S02]  /*0bb0*/  IMAD.MOV R8, RZ, RZ, -R8 ;  /* 0x000000ffff087224 */ /* 0x000fe400078e0a08 */
[----:B------:R-:W-:Y:S02]  /*0bc0*/  IMAD.MOV.U32 R15, RZ, RZ, R6 ;  /* 0x000000ffff0f7224 */ /* 0x000fe400078e0006 */
[----:B------:R-:W-:Y:S02]  /*0bd0*/  IMAD.MOV R2, RZ, RZ, -R2 ;  /* 0x000000ffff027224 */ /* 0x000fe400078e0a02 */
[----:B------:R-:W-:Y:S02]  /*0be0*/  IMAD.MOV R6, RZ, RZ, -R14 ;  /* 0x000000ffff067224 */ /* 0x000fe400078e0a0e */
[C---:B------:R-:W-:Y:S02]  /*0bf0*/  IMAD R12, R10.reuse, R8, R12 ;  /* 0x000000080a0c7224 */ /* 0x040fe400078e020c */
[C---:B------:R-:W-:Y:S01]  /*0c00*/  IMAD R9, R10.reuse, R2, R9 ;  /* 0x000000020a097224 */ /* 0x040fe200078e0209 */
[----:B------:R-:W-:Y:S01]  /*0c10*/  IABS R2, R19 ;  /* 0x0000001300027213 */ /* 0x000fe20000000000 */
[----:B------:R-:W-:-:S02]  /*0c20*/  IMAD R11, R10, R6, R11 ;  /* 0x000000060a0b7224 */ /* 0x000fc400078e020b */
[--C-:B------:R-:W-:Y:S01]  /*0c30*/  @!P5 IMAD.IADD R5, R5, 0x1, -R10.reuse ;  /* 0x000000010505d824 */ /* 0x100fe200078e0a0a */
[C---:B------:R-:W-:Y:S01]  /*0c40*/  ISETP.GT.U32.AND P5, PT, R10.reuse, R12, PT ;  /* 0x0000000c0a00720c */ /* 0x040fe20003fa4070 */
[----:B------:R-:W-:Y:S01]  /*0c50*/  @!P2 IMAD.MOV R15, RZ, RZ, -R15 ;  /* 0x000000ffff0fa224 */ /* 0x000fe200078e0a0f */
[C---:B------:R-:W-:Y:S01]  /*0c60*/  ISETP.GT.U32.AND P2, PT, R10.reuse, R9, PT ;  /* 0x000000090a00720c */ /* 0x040fe20003f44070 */
[----:B------:R-:W-:Y:S01]  /*0c70*/  @!P6 IMAD.IADD R13, R13, 0x1, -R10 ;  /* 0x000000010d0de824 */ /* 0x000fe200078e0a0a */
[----:B------:R-:W-:Y:S01]  /*0c80*/  ISETP.GT.U32.AND P6, PT, R10, R11, PT ;  /* 0x0000000b0a00720c */ /* 0x000fe20003fc4070 */
[----:B0-----:R-:W-:Y:S01]  /*0c90*/  IMAD.MOV.U32 R0, RZ, RZ, R5 ;  /* 0x000000ffff007224 */ /* 0x001fe200078e0005 */
[----:B------:R0:W-:Y:S01]  /*0ca0*/  STL [R1+0xe4], R15 ;  /* 0x0000e40f01007387 */ /* 0x0001e20000100800 */
[----:B------:R-:W-:-:S04]  /*0cb0*/  IMAD.HI.U32 R8, R7, R2, RZ ;  /* 0x0000000207087227 */ /* 0x000fc800078e00ff */
[----:B------:R-:W-:Y:S02]  /*0cc0*/  IMAD.MOV R6, RZ, RZ, -R8 ;  /* 0x000000ffff067224 */ /* 0x000fe400078e0a08 */
[--C-:B------:R-:W-:Y:S02]  /*0cd0*/  @!P5 IMAD.IADD R12, R12, 0x1, -R10.reuse ;  /* 0x000000010c0cd824 */ /* 0x100fe400078e0a0a */
[--C-:B------:R-:W-:Y:S01]  /*0ce0*/  @!P2 IMAD.IADD R9, R9, 0x1, -R10.reuse ;  /* 0x000000010909a824 */ /* 0x100fe200078e0a0a */
[----:B------:R-:W-:Y:S01]  /*0cf0*/  ISETP.GT.U32.AND P2, PT, R10, R13, PT ;  /* 0x0000000d0a00720c */ /* 0x000fe20003f44070 */
[----:B0-----:R-:W-:Y:S02]  /*0d00*/  VIADD R15, R20, 0x38 ;  /* 0x00000038140f7836 */ /* 0x001fe40000000000 */
[----:B------:R-:W-:Y:S01]  /*0d10*/  @!P6 IMAD.IADD R11, R11, 0x1, -R10 ;  /* 0x000000010b0be824 */ /* 0x000fe200078e0a0a */
[C---:B------:R-:W-:Y:S01]  /*0d20*/  ISETP.GT.U32.AND P6, PT, R10.reuse, R12, PT ;  /* 0x0000000c0a00720c */ /* 0x040fe20003fc4070 */
[----:B------:R-:W-:Y:S01]  /*0d30*/  @!P1 IMAD.MOV R0, RZ, RZ, -R0 ;  /* 0x000000ffff009224 */ /* 0x000fe200078e0a00 */
[----:B------:R-:W-:Y:S01]  /*0d40*/  IABS R14, R15 ;  /* 0x0000000f000e7213 */ /* 0x000fe20000000000 */
[C---:B------:R-:W-:Y:S01]  /*0d50*/  IMAD R2, R10.reuse, R6, R2 ;  /* 0x000000060a027224 */ /* 0x040fe200078e0202 */
[----:B------:R-:W-:Y:S01]  /*0d60*/  ISETP.GT.U32.AND P5, PT, R10, R9, PT ;  /* 0x000000090a00720c */ /* 0x000fe20003fa4070 */
[----:B------:R-:W-:Y:S01]  /*0d70*/  VIADD R6, R20, 0x36 ;  /* 0x0000003614067836 */ /* 0x000fe20000000000 */
[----:B------:R-:W-:Y:S01]  /*0d80*/  ISETP.GT.U32.AND P1, PT, R10, R11, PT ;  /* 0x0000000b0a00720c */ /* 0x000fe20003f24070 */
[----:B------:R-:W-:Y:S01]  /*0d90*/  IMAD.HI.U32 R5, R7, R14, RZ ;  /* 0x0000000e07057227 */ /* 0x000fe200078e00ff */
[----:B------:R0:W-:Y:S02]  /*0da0*/  STL [R1+0xe0], R0 ;  /* 0x0000e00001007387 */ /* 0x0001e40000100800 */
[----:B------:R-:W-:Y:S01]  /*0db0*/  IABS R17, R6 ;  /* 0x0000000600117213 */ /* 0x000fe20000000000 */
[----:B------:R-:W-:-:S02]  /*0dc0*/  IMAD.MOV R5, RZ, RZ, -R5 ;  /* 0x000000ffff057224 */ /* 0x000fc400078e0a05 */
[----:B------:R-:W-:Y:S01]  /*0dd0*/  @!P2 IMAD.IADD R13, R13, 0x1, -R10 ;  /* 0x000000010d0da824 */ /* 0x000fe200078e0a0a */
[C---:B------:R-:W-:Y:S01]  /*0de0*/  ISETP.GT.U32.AND P2, PT, R10.reuse, R2, PT ;  /* 0x000000020a00720c */ /* 0x040fe20003f44070 */
[----:B------:R-:W-:Y:S02]  /*0df0*/  IMAD R14, R10, R5, R14 ;  /* 0x000000050a0e7224 */ /* 0x000fe400078e020e */
[--C-:B------:R-:W-:Y:S02]  /*0e00*/  @!P6 IMAD.IADD R12, R12, 0x1, -R10.reuse ;  /* 0x000000010c0ce824 */ /* 0x100fe400078e0a0a */
[--C-:B------:R-:W-:Y:S01]  /*0e10*/  @!P5 IMAD.IADD R9, R9, 0x1, -R10.reuse ;  /* 0x000000010909d824 */ /* 0x100fe200078e0a0a */
[----:B------:R-:W-:Y:S01]  /*0e20*/  ISETP.GT.U32.AND P6, PT, R10, R14, PT ;  /* 0x0000000e0a00720c */ /* 0x000fe20003fc4070 */
[----:B------:R-:W-:Y:S01]  /*0e30*/  @!P1 IMAD.IADD R11, R11, 0x1, -R10 ;  /* 0x000000010b0b9824 */ /* 0x000fe200078e0a0a */
[----:B------:R-:W-:Y:S01]  /*0e40*/  ISETP.GE.AND P5, PT, R4, RZ, PT ;  /* 0x000000ff0400720c */ /* 0x000fe20003fa6270 */
[----:B------:R-:W-:Y:S01]  /*0e50*/  VIADD R4, R20, 0x35 ;  /* 0x0000003514047836 */ /* 0x000fe20000000000 */
[----:B------:R-:W-:Y:S01]  /*0e60*/  ISETP.GE.AND P1, PT, R19, RZ, PT ;  /* 0x000000ff1300720c */ /* 0x000fe20003f26270 */
[----:B------:R-:W-:-:S02]  /*0e70*/  IMAD.MOV.U32 R21, RZ, RZ, R13 ;  /* 0x000000ffff157224 */ /* 0x000fc400078e000d */
[----:B0-----:R-:W-:Y:S01]  /*0e80*/  IMAD.MOV.U32 R0, RZ, RZ, R9 ;  /* 0x000000ffff007224 */ /* 0x001fe200078e0009 */
[----:B------:R-:W-:Y:S01]  /*0e90*/  IABS R19, R4 ;  /* 0x0000000400137213 */ /* 0x000fe20000000000 */
[----:B------:R-:W-:-:S04]  /*0ea0*/  IMAD.HI.U32 R5, R7, R17, RZ ;  /* 0x0000001107057227 */ /* 0x000fc800078e00ff */
[--C-:B------:R-:W-:Y:S01]  /*0eb0*/  @!P2 IMAD.IADD R2, R2, 0x1, -R10.reuse ;  /* 0x000000010202a824 */ /* 0x100fe200078e0a0a */
[----:B------:R-:W-:Y:S01]  /*0ec0*/  ISETP.GE.AND P2, PT, R15, RZ, PT ;  /* 0x000000ff0f00720c */ /* 0x000fe20003f46270 */
[----:B------:R-:W-:Y:S02]  /*0ed0*/  @!P6 IMAD.IADD R14, R14, 0x1, -R10 ;  /* 0x000000010e0ee824 */ /* 0x000fe400078e0a0a */
[----:B------:R-:W-:Y:S02]  /*0ee0*/  VIADD R8, R20, 0x37 ;  /* 0x0000003714087836 */ /* 0x000fe40000000000 */
[----:B------:R-:W-:Y:S01]  /*0ef0*/  @!P0 IMAD.MOV R21, RZ, RZ, -R21 ;  /* 0x000000ffff158224 */ /* 0x000fe200078e0a15 */
[C---:B------:R-:W-:Y:S01]  /*0f00*/  ISETP.GT.U32.AND P6, PT, R10.reuse, R14, PT ;  /* 0x0000000e0a00720c */ /* 0x040fe20003fc4070 */
[----:B------:R-:W-:Y:S01]  /*0f10*/  IMAD.MOV.U32 R15, RZ, RZ, R19 ;  /* 0x000000ffff0f7224 */ /* 0x000fe200078e0013 */
[----:B------:R-:W-:Y:S01]  /*0f20*/  IABS R18, R8 ;  /* 0x0000000800127213 */ /* 0x000fe20000000000 */
[----:B------:R-:W-:Y:S01]  /*0f30*/  @!P3 IMAD.MOV R0, RZ, RZ, -R0 ;  /* 0x000000ffff00b224 */ /* 0x000fe200078e0a00 */
[----:B------:R-:W-:Y:S01]  /*0f40*/  STL [R1+0xdc], R21 ;  /* 0x0000dc1501007387 */ /* 0x000fe20000100800 */
[----:B------:R-:W-:Y:S01]  /*0f50*/  IMAD.MOV R5, RZ, RZ, -R5 ;  /* 0x000000ffff057224 */ /* 0x000fe200078e0a05 */
[C---:B------:R-:W-:Y:S01]  /*0f60*/  ISETP.GT.U32.AND P0, PT, R10.reuse, R2, PT ;  /* 0x000000020a00720c */ /* 0x040fe20003f04070 */
[----:B------:R-:W-:Y:S01]  /*0f70*/  IMAD.HI.U32 R13, R7, R15, RZ ;  /* 0x0000000f070d7227 */ /* 0x000fe200078e00ff */
[----:B------:R0:W-:Y:S03]  /*0f80*/  STL [R1+0xd8], R0 ;  /* 0x0000d80001007387 */ /* 0x0001e60000100800 */
[----:B------:R-:W-:-:S02]  /*0f90*/  IMAD R17, R10, R5, R17 ;  /* 0x000000050a117224 */ /* 0x000fc400078e0211 */
[----:B------:R-:W-:Y:S02]  /*0fa0*/  IMAD.MOV R9, RZ, RZ, -R13 ;  /* 0x000000ffff097224 */ /* 0x000fe400078e0a0d */
[----:B------:R-:W-:-:S04]  /*0fb0*/  IMAD.HI.U32 R16, R7, R18, RZ ;  /* 0x0000001207107227 */ /* 0x000fc800078e00ff */
[----:B0-----:R-:W-:Y:S02]  /*0fc0*/  IMAD.MOV.U32 R0, RZ, RZ, R11 ;  /* 0x000000ffff007224 */ /* 0x001fe400078e000b */
[C---:B------:R-:W-:Y:S02]  /*0fd0*/  IMAD R15, R10.reuse, R9, R15 ;  /* 0x000000090a0f7224 */ /* 0x040fe400078e020f */
[----:B------:R-:W-:Y:S01]  /*0fe0*/  @!P5 IMAD.MOV R0, RZ, RZ, -R0 ;  /* 0x000000ffff00d224 */ /* 0x000fe200078e0a00 */
[----:B------:R-:W-:Y:S01]  /*0ff0*/  ISETP.GT.U32.AND P5, PT, R10, R17, PT ;  /* 0x000000110a00720c */ /* 0x000fe20003fa4070 */
[----:B------:R-:W-:Y:S02]  /*1000*/  IMAD.MOV R16, RZ, RZ, -R16 ;  /* 0x000000ffff107224 */ /* 0x000fe400078e0a10 */
[----:B------:R-:W-:Y:S01]  /*1010*/  @!P6 IMAD.IADD R14, R14, 0x1, -R10 ;  /* 0x000000010e0ee824 */ /* 0x000fe200078e0a0a */
[C---:B------:R-:W-:Y:S01]  /*1020*/  ISETP.GT.U32.AND P6, PT, R10.reuse, R15, PT ;  /* 0x0000000f0a00720c */ /* 0x040fe20003fc4070 */
[----:B------:R-:W-:-:S02]  /*1030*/  IMAD R18, R10, R16, R18 ;  /* 0x000000100a127224 */ /* 0x000fc400078e0212 */
[----:B------:R-:W-:Y:S01]  /*1040*/  @!P4 IMAD.MOV R12, RZ, RZ, -R12 ;  /* 0x000000ffff0cc224 */ /* 0x000fe200078e0a0c */
[----:B------:R-:W-:Y:S01]  /*1050*/  ISETP.GE.AND P4, PT, R8, RZ, PT ;  /* 0x000000ff0800720c */ /* 0x000fe20003f86270 */
[--C-:B------:R-:W-:Y:S01]  /*1060*/  @!P0 IMAD.IADD R2, R2, 0x1, -R10.reuse ;  /* 0x0000000102028824 */ /* 0x100fe200078e0a0a */
[----:B------:R-:W-:Y:S01]  /*1070*/  ISETP.GT.U32.AND P3, PT, R10, R18, PT ;  /* 0x000000120a00720c */ /* 0x000fe20003f64070 */
[----:B------:R-:W-:Y:S01]  /*1080*/  VIADD R8, R20, 0x33 ;  /* 0x0000003314087836 */ /* 0x000fe20000000000 */
[----:B------:R-:W-:Y:S01]  /*1090*/  STL [R1+0xd4], R12 ;  /* 0x0000d40c01007387 */ /* 0x000fe20000100800 */
[--C-:B------:R-:W-:Y:S01]  /*10a0*/  @!P5 IMAD.IADD R17, R17, 0x1, -R10.reuse ;  /* 0x000000011111d824 */ /* 0x100fe200078e0a0a */
[----:B------:R-:W-:Y:S01]  /*10b0*/  ISETP.GE.AND P0, PT, R6, RZ, PT ;  /* 0x000000ff0600720c */ /* 0x000fe20003f06270 */
[C---:B------:R-:W-:Y:S01]  /*10c0*/  VIADD R5, R20.reuse, 0x34 ;  /* 0x0000003414057836 */ /* 0x040fe20000000000 */
[----:B------:R0:W-:Y:S01]  /*10d0*/  STL [R1+0xd0], R0 ;  /* 0x0000d00001007387 */ /* 0x0001e20000100800 */
[----:B------:R-:W-:Y:S01]  /*10e0*/  @!P6 IMAD.IADD R15, R15, 0x1, -R10 ;  /* 0x000000010f0fe824 */ /* 0x000fe200078e0a0a */
[----:B------:R-:W-:Y:S01]  /*10f0*/  IABS R6, R8 ;  /* 0x0000000800067213 */ /* 0x000fe20000000000 */
[----:B------:R-:W-:Y:S01]  /*1100*/  VIADD R9, R20, 0x32 ;  /* 0x0000003214097836 */ /* 0x000fe20000000000 */
[----:B------:R-:W-:Y:S01]  /*1110*/  IABS R13, R5 ;  /* 0x00000005000d7213 */ /* 0x000fe20000000000 */
[----:B------:R-:W-:Y:S01]  /*1120*/  IMAD.MOV.U32 R21, RZ, RZ, R14 ;  /* 0x000000ffff157224 */ /* 0x000fe200078e000e */
[----:B------:R-:W-:Y:S01]  /*1130*/  ISETP.GT.U32.AND P6, PT, R10, R15, PT ;  /* 0x0000000f0a00720c */ /* 0x000fe20003fc4070 */
[----:B------:R-:W-:Y:S01]  /*1140*/  @!P3 IMAD.IADD R18, R18, 0x1, -R10 ;  /* 0x000000011212b824 */ /* 0x000fe200078e0a0a */
[----:B------:R-:W-:Y:S01]  /*1150*/  ISETP.GE.AND P3, PT, R4, RZ, PT ;  /* 0x000000ff0400720c */ /* 0x000fe20003f66270 */
[----:B------:R-:W-:Y:S01]  /*1160*/  IMAD.HI.U32 R11, R7, R6, RZ ;  /* 0x00000006070b7227 */ /* 0x000fe200078e00ff */
[----:B------:R-:W-:-:S02]  /*1170*/  IABS R16, R9 ;  /* 0x0000000900107213 */ /* 0x000fc40000000000 */
[C---:B------:R-:W-:Y:S01]  /*1180*/  ISETP.GT.U32.AND P5, PT, R10.reuse, R18, PT ;  /* 0x000000120a00720c */ /* 0x040fe20003fa4070 */
[----:B0-----:R-:W-:Y:S02]  /*1190*/  IMAD.MOV.U32 R0, RZ, RZ, R2 ;  /* 0x000000ffff007224 */ /* 0x001fe400078e0002 */
[----:B------:R-:W-:Y:S02]  /*11a0*/  IMAD.MOV R11, RZ, RZ, -R11 ;  /* 0x000000ffff0b7224 */ /* 0x000fe400078e0a0b */
[----:B------:R-:W-:Y:S01]  /*11b0*/  @!P1 IMAD.MOV R0, RZ, RZ, -R0 ;  /* 0x000000ffff009224 */ /* 0x000fe200078e0a00 */
[----:B------:R-:W-:Y:S01]  /*11c0*/  ISETP.GT.U32.AND P1, PT, R10, R17, PT ;  /* 0x000000110a00720c */ /* 0x000fe20003f24070 */
[----:B------:R-:W-:-:S03]  /*11d0*/  IMAD.HI.U32 R4, R7, R13, RZ ;  /* 0x0000000d07047227 */ /* 0x000fc600078e00ff */
[----:B------:R0:W-:Y:S01]  /*11e0*/  STL [R1+0xcc], R0 ;  /* 0x0000cc0001007387 */ /* 0x0001e20000100800 */
[----:B------:R-:W-:Y:S02]  /*11f0*/  IMAD.MOV R4, RZ, RZ, -R4 ;  /* 0x000000ffff047224 */ /* 0x000fe400078e0a04 */
[--C-:B------:R-:W-:Y:S02]  /*1200*/  @!P6 IMAD.IADD R15, R15, 0x1, -R10.reuse ;  /* 0x000000010f0fe824 */ /* 0x100fe400078e0a0a */
[----:B------:R-:W-:Y:S02]  /*1210*/  IMAD R13, R10, R4, R13 ;  /* 0x000000040a0d7224 */ /* 0x000fe400078e020d */
[--C-:B------:R-:W-:Y:S02]  /*1220*/  @!P5 IMAD.IADD R18, R18, 0x1, -R10.reuse ;  /* 0x000000011212d824 */ /* 0x100fe400078e0a0a */
[----:B------:R-:W-:Y:S01]  /*1230*/  @!P1 IMAD.IADD R17, R17, 0x1, -R10 ;  /* 0x0000000111119824 */ /* 0x000fe200078e0a0a */
[----:B------:R-:W-:Y:S01]  /*1240*/  ISETP.GE.AND P1, PT, R5, RZ, PT ;  /* 0x000000ff0500720c */ /* 0x000fe20003f26270 */
[C---:B------:R-:W-:Y:S01]  /*1250*/  IMAD R5, R10.reuse, R11, R6 ;  /* 0x0000000b0a057224 */ /* 0x040fe200078e0206 */
[----:B------:R-:W-:Y:S01]  /*1260*/  ISETP.GT.U32.AND P5, PT, R10, R13, PT ;  /* 0x0000000d0a00720c */ /* 0x000fe20003fa4070 */
[----:B------:R-:W-:-:S02]  /*1270*/  VIADD R11, R20, 0x30 ;  /* 0x00000030140b7836 */ /* 0x000fc40000000000 */
[----:B0-----:R-:W-:Y:S01]  /*1280*/  IMAD.MOV.U32 R0, RZ, RZ, R18 ;  /* 0x000000ffff007224 */ /* 0x001fe200078e0012 */
[----:B------:R-:W-:Y:S01]  /*1290*/  ISETP.GT.U32.AND P6, PT, R10, R5, PT ;  /* 0x000000050a00720c */ /* 0x000fe20003fc4070 */
[----:B------:R-:W-:Y:S01]  /*12a0*/  VIADD R2, R20, 0x31 ;  /* 0x0000003114027836 */ /* 0x000fe20000000000 */
[----:B------:R-:W-:Y:S01]  /*12b0*/  IABS R12, R11 ;  /* 0x0000000b000c7213 */ /* 0x000fe20000000000 */
[----:B------:R-:W-:Y:S02]  /*12c0*/  @!P4 IMAD.MOV R0, RZ, RZ, -R0 ;  /* 0x000000ffff00c224 */ /* 0x000fe400078e0a00 */
[----:B------:R-:W-:Y:S01]  /*12d0*/  IMAD.HI.U32 R19, R7, R16, RZ ;  /* 0x0000001007137227 */ /* 0x000fe200078e00ff */
[----:B------:R-:W-:-:S03]  /*12e0*/  IABS R4, R2 ;  /* 0x0000000200047213 */ /* 0x000fc60000000000 */
[----:B------:R-:W-:Y:S01]  /*12f0*/  @!P5 IMAD.IADD R13, R13, 0x1, -R10 ;  /* 0x000000010d0dd824 */ /* 0x000fe200078e0a0a */
[----:B------:R-:W-:Y:S01]  /*1300*/  ISETP.GE.AND P5, PT, R8, RZ, PT ;  /* 0x000000ff0800720c */ /* 0x000fe20003fa6270 */
[----:B------:R-:W-:-:S04]  /*1310*/  IMAD.HI.U32 R14, R7, R12, RZ ;  /* 0x0000000c070e7227 */ /* 0x000fc800078e00ff */
[----:B------:R-:W-:Y:S02]  /*1320*/  @!P6 IMAD.IADD R5, R5, 0x1, -R10 ;  /* 0x000000010505e824 */ /* 0x000fe400078e0a0a */
[----:B------:R-:W-:Y:S01]  /*1330*/  @!P2 IMAD.MOV R21, RZ, RZ, -R21 ;  /* 0x000000ffff15a224 */ /* 0x000fe200078e0a15 */
[C---:B------:R-:W-:Y:S01]  /*1340*/  ISETP.GT.U32.AND P2, PT, R10.reuse, R13, PT ;  /* 0x0000000d0a00720c */ /* 0x040fe20003f44070 */
[----:B------:R-:W-:Y:S01]  /*1350*/  IMAD.MOV R14, RZ, RZ, -R14 ;  /* 0x000000ffff0e7224 */ /* 0x000fe200078e0a0e */
[C---:B------:R-:W-:Y:S01]  /*1360*/  ISETP.GT.U32.AND P4, PT, R10.reuse, R5, PT ;  /* 0x000000050a00720c */ /* 0x040fe20003f84070 */
[----:B------:R-:W-:Y:S01]  /*1370*/  IMAD.HI.U32 R6, R7, R4, RZ ;  /* 0x0000000407067227 */ /* 0x000fe200078e00ff */
[----:B------:R-:W-:Y:S03]  /*1380*/  STL [R1+0xc8], R21 ;  /* 0x0000c81501007387 */ /* 0x000fe60000100800 */
[----:B------:R-:W-:Y:S01]  /*1390*/  IMAD.MOV R19, RZ, RZ, -R19 ;  /* 0x000000ffff137224 */ /* 0x000fe200078e0a13 */
[----:B------:R0:W-:Y:S01]  /*13a0*/  STL [R1+0xc4], R0 ;  /* 0x0000c40001007387 */ /* 0x0001e20000100800 */
[----:B------:R-:W-:-:S02]  /*13b0*/  IMAD R12, R10, R14, R12 ;  /* 0x0000000e0a0c7224 */ /* 0x000fc400078e020c */
[----:B------:R-:W-:Y:S02]  /*13c0*/  IMAD.MOV R6, RZ, RZ, -R6 ;  /* 0x000000ffff067224 */ /* 0x000fe400078e0a06 */
[C---:B------:R-:W-:Y:S02]  /*13d0*/  IMAD R16, R10.reuse, R19, R16 ;  /* 0x000000130a107224 */ /* 0x040fe400078e0210 */
[----:B------:R-:W-:Y:S01]  /*13e0*/  @!P4 IMAD.IADD R5, R5, 0x1, -R10 ;  /* 0x000000010505c824 */ /* 0x000fe200078e0a0a */
[C---:B------:R-:W-:Y:S01]  /*13f0*/  ISETP.GT.U32.AND P4, PT, R10.reuse, R12, PT ;  /* 0x0000000c0a00720c */ /* 0x040fe20003f84070 */
[C---:B------:R-:W-:Y:S01]  /*1400*/  IMAD R4, R10.reuse, R6, R4 ;  /* 0x000000060a047224 */ /* 0x040fe200078e0204 */
[C---:B------:R-:W-:Y:S01]  /*1410*/  ISETP.GT.U32.AND P6, PT, R10.reuse, R16, PT ;  /* 0x000000100a00720c */ /* 0x040fe20003fc4070 */
[----:B0-----:R-:W-:Y:S02]  /*1420*/  IMAD.MOV.U32 R0, RZ, RZ, R15 ;  /* 0x000000ffff007224 */ /* 0x001fe400078e000f */
[----:B------:R-:W-:Y:S01]  /*1430*/  @!P0 IMAD.MOV R17, RZ, RZ, -R17 ;  /* 0x000000ffff118224 */ /* 0x000fe200078e0a11 */
[----:B------:R-:W-:Y:S01]  /*1440*/  ISETP.GE.AND P0, PT, R9, RZ, PT ;  /* 0x000000ff0900720c */ /* 0x000fe20003f06270 */
[----:B------:R-:W-:Y:S01]  /*1450*/  @!P3 IMAD.MOV R0, RZ, RZ, -R0 ;  /* 0x000000ffff00b224 */ /* 0x000fe200078e0a00 */
[----:B------:R-:W-:Y:S01]  /*1460*/  ISETP.GT.U32.AND P3, PT, R10, R4, PT ;  /* 0x000000040a00720c */ /* 0x000fe20003f64070 */
[----:B------:R-:W-:Y:S01]  /*1470*/  @!P2 IMAD.IADD R13, R13, 0x1, -R10 ;  /* 0x000000010d0da824 */ /* 0x000fe200078e0a0a */
[----:B------:R-:W-:Y:S01]  /*1480*/  STL [R1+0xc0], R17 ;  /* 0x0000c01101007387 */ /* 0x000fe20000100800 */
[----:B------:R-:W-:Y:S01]  /*1490*/  ISETP.GE.AND P2, PT, R2, RZ, PT ;  /* 0x000000ff0200720c */ /* 0x000fe20003f46270 */
[----:B------:R-:W-:-:S02]  /*14a0*/  VIADD R2, R20, 0x2e ;  /* 0x0000002e14027836 */ /* 0x000fc40000000000 */
[----:B------:R0:W-:Y:S01]  /*14b0*/  STL [R1+0xbc], R0 ;  /* 0x0000bc0001007387 */ /* 0x0001e20000100800 */
[----:B------:R-:W-:Y:S02]  /*14c0*/  VIADD R8, R20, 0x2f ;  /* 0x0000002f14087836 */ /* 0x000fe40000000000 */
[--C-:B------:R-:W-:Y:S01]  /*14d0*/  @!P4 IMAD.IADD R12, R12, 0x1, -R10.reuse ;  /* 0x000000010c0cc824 */ /* 0x100fe200078e0a0a */
[----:B------:R-:W-:Y:S01]  /*14e0*/  IABS R14, R2 ;  /* 0x00000002000e7213 */ /* 0x000fe20000000000 */
[--C-:B------:R-:W-:Y:S01]  /*14f0*/  @!P6 IMAD.IADD R16, R16, 0x1, -R10.reuse ;  /* 0x000000011010e824 */ /* 0x100fe200078e0a0a */
[----:B------:R-:W-:Y:S01]  /*1500*/  IABS R6, R8 ;  /* 0x0000000800067213 */ /* 0x000fe20000000000 */
[----:B------:R-:W-:Y:S01]  /*1510*/  @!P3 IMAD.IADD R4, R4, 0x1, -R10 ;  /* 0x000000010404b824 */ /* 0x000fe200078e0a0a */
[C---:B------:R-:W-:Y:S01]  /*1520*/  ISETP.GT.U32.AND P4, PT, R10.reuse, R12, PT ;  /* 0x0000000c0a00720c */ /* 0x040fe20003f84070 */
[----:B0-----:R-:W-:Y:S01]  /*1530*/  IMAD.MOV.U32 R0, RZ, RZ, R13 ;  /* 0x000000ffff007224 */ /* 0x001fe200078e000d */
[----:B------:R-:W-:Y:S01]  /*1540*/  ISETP.GT.U32.AND P3, PT, R10, R16, PT ;  /* 0x000000100a00720c */ /* 0x000fe20003f64070 */
[----:B------:R-:W-:Y:S01]  /*1550*/  IMAD.HI.U32 R9, R7, R6, RZ ;  /* 0x0000000607097227 */ /* 0x000fe200078e00ff */
[----:B------:R-:W-:-:S03]  /*1560*/  ISETP.GE.AND P6, PT, R11, RZ, PT ;  /* 0x000000ff0b00720c */ /* 0x000fc60003fc6270 */
[----:B------:R-:W-:Y:S01]  /*1570*/  @!P1 IMAD.MOV R0, RZ, RZ, -R0 ;  /* 0x000000ffff009224 */ /* 0x000fe200078e0a00 */
[----:B------:R-:W-:Y:S01]  /*1580*/  ISETP.GT.U32.AND P1, PT, R10, R4, PT ;  /* 0x000000040a00720c */ /* 0x000fe20003f24070 */
[----:B------:R-:W-:Y:S02]  /*1590*/  IMAD.MOV R9, RZ, RZ, -R9 ;  /* 0x000000ffff097224 */ /* 0x000fe400078e0a09 */
[----:B------:R-:W-:Y:S01]  /*15a0*/  VIADD R11, R20, 0x2d ;  /* 0x0000002d140b7836 */ /* 0x000fe20000000000 */
[----:B------:R0:W-:Y:S01]  /*15b0*/  STL [R1+0xb8], R0 ;  /* 0x0000b80001007387 */ /* 0x0001e20000100800 */
[----:B------:R-:W-:Y:S02]  /*15c0*/  IMAD R6, R10, R9, R6 ;  /* 0x000000090a067224 */ /* 0x000fe400078e0206 */
[--C-:B------:R-:W-:Y:S01]  /*15d0*/  @!P4 IMAD.IADD R12, R12, 0x1, -R10.reuse ;  /* 0x000000010c0cc824 */ /* 0x100fe200078e0a0a */
[----:B------:R-:W-:Y:S01]  /*15e0*/  IABS R13, R11 ;  /* 0x0000000b000d7213 */ /* 0x000fe20000000000 */
[----:B------:R-:W-:Y:S01]  /*15f0*/  @!P3 IMAD.IADD R16, R16, 0x1, -R10 ;  /* 0x000000011010b824 */ /* 0x000fe200078e0a0a */
[----:B------:R-:W-:-:S03]  /*1600*/  ISETP.GT.U32.AND P3, PT, R10, R6, PT ;  /* 0x000000060a00720c */ /* 0x000fc60003f64070 */
[----:B------:R-:W-:-:S04]  /*1610*/  IMAD.HI.U32 R15, R7, R13, RZ ;  /* 0x0000000d070f7227 */ /* 0x000fc800078e00ff */
[----:B0-----:R-:W-:Y:S02]  /*1620*/  IMAD.MOV.U32 R0, RZ, RZ, R5 ;  /* 0x000000ffff007224 */ /* 0x001fe400078e0005 */
[----:B------:R-:W-:-:S04]  /*1630*/  IMAD.HI.U32 R5, R7, R14, RZ ;  /* 0x0000000e07057227 */ /* 0x000fc800078e00ff */
[----:B------:R-:W-:Y:S02]  /*1640*/  IMAD.MOV R5, RZ, RZ, -R5 ;  /* 0x000000ffff057224 */ /* 0x000fe400078e0a05 */
[----:B------:R-:W-:Y:S01]  /*1650*/  @!P5 IMAD.MOV R0, RZ, RZ, -R0 ;  /* 0x000000ffff00d224 */ /* 0x000fe200078e0a00 */
[----:B------:R-:W-:Y:S01]  /*1660*/  ISETP.GE.AND P5, PT, R8, RZ, PT ;  /* 0x000000ff0800720c */ /* 0x000fe20003fa6270 */
[----:B------:R-:W-:Y:S02]  /*1670*/  IMAD R14, R10, R5, R14 ;  /* 0x000000050a0e7224 */ /* 0x000fe400078e020e */
[----:B------:R-:W-:Y:S01]  /*1680*/  VIADD R5, R20, 0x2c ;  /* 0x0000002c14057836 */ /* 0x000fe20000000000 */
[----:B------:R0:W-:Y:S01]  /*1690*/  STL [R1+0xb0], R0 ;  /* 0x0000b00001007387 */ /* 0x0001e20000100800 */
[--C-:B------:R-:W-:Y:S01]  /*16a0*/  @!P1 IMAD.IADD R4, R4, 0x1, -R10.reuse ;  /* 0x0000000104049824 */ /* 0x100fe200078e0a0a */
[----:B------:R-:W-:Y:S01]  /*16b0*/  ISETP.GT.U32.AND P4, PT, R10, R14, PT ;  /* 0x0000000e0a00720c */ /* 0x000fe20003f84070 */
[----:B------:R-:W-:Y:S01]  /*16c0*/  IMAD.MOV R15, RZ, RZ, -R15 ;  /* 0x000000ffff0f7224 */ /* 0x000fe200078e0a0f */
[----:B------:R-:W-:Y:S01]  /*16d0*/  ISETP.GE.AND P1, PT, R2, RZ, PT ;  /* 0x000000ff0200720c */ /* 0x000fe20003f26270 */
[----:B------:R-:W-:Y:S01]  /*16e0*/  @!P3 IMAD.IADD R6, R6, 0x1, -R10 ;  /* 0x000000010606b824 */ /* 0x000fe200078e0a0a */
[----:B------:R-:W-:Y:S01]  /*16f0*/  IABS R2, R5 ;  /* 0x0000000500027213 */ /* 0x000fe20000000000 */
[----:B------:R-:W-:-:S02]  /*1700*/  IMAD R13, R10, R15, R13 ;  /* 0x0000000f0a0d7224 */ /* 0x000fc400078e020d */
[----:B------:R-:W-:Y:S01]  /*1710*/  VIADD R8, R20, 0x2b ;  /* 0x0000002b14087836 */ /* 0x000fe20000000000 */
[----:B------:R-:W-:Y:S01]  /*1720*/  ISETP.GT.U32.AND P3, PT, R10, R6, PT ;  /* 0x000000060a00720c */ /* 0x000fe20003f64070 */
[----:B0-----:R-:W-:Y:S02]  /*1730*/  IMAD.MOV.U32 R0, RZ, RZ, R16 ;  /* 0x000000ffff007224 */ /* 0x001fe400078e0010 */
[----:B------:R-:W-:Y:S01]  /*1740*/  IMAD.MOV.U32 R16, RZ, RZ, R4 ;  /* 0x000000ffff107224 */ /* 0x000fe200078e0004 */
[----:B------:R-:W-:Y:S01]  /*1750*/  IABS R9, R8 ;  /* 0x0000000800097213 */ /* 0x000fe20000000000 */
[----:B------:R-:W-:Y:S01]  /*1760*/  @!P0 IMAD.MOV R0, RZ, RZ, -R0 ;  /* 0x000000ffff008224 */ /* 0x000fe200078e0a00 */
[----:B------:R-:W-:Y:S01]  /*1770*/  ISETP.GE.AND P0, PT, R11, RZ, PT ;  /* 0x000000ff0b00720c */ /* 0x000fe20003f06270 */
[----:B------:R-:W-:Y:S02]  /*1780*/  @!P4 IMAD.IADD R14, R14, 0x1, -R10 ;  /* 0x000000010e0ec824 */ /* 0x000fe400078e0a0a */
[C---:B------:R-:W-:Y:S01]  /*1790*/  IMAD.HI.U32 R11, R7.reuse, R2, RZ ;  /* 0x00000002070b7227 */ /* 0x040fe200078e00ff */
[----:B------:R0:W-:Y:S02]  /*17a0*/  STL [R1+0xac], R0 ;  /* 0x0000ac0001007387 */ /* 0x0001e40000100800 */
[C---:B------:R-:W-:Y:S01]  /*17b0*/  ISETP.GT.U32.AND P4, PT, R10.reuse, R14, PT ;  /* 0x0000000e0a00720c */ /* 0x040fe20003f84070 */
[----:B------:R-:W-:Y:S01]  /*17c0*/  @!P2 IMAD.MOV R16, RZ, RZ, -R16 ;  /* 0x000000ffff10a224 */ /* 0x000fe200078e0a10 */
[----:B------:R-:W-:Y:S01]  /*17d0*/  ISETP.GT.U32.AND P2, PT, R10, R13, PT ;  /* 0x0000000d0a00720c */ /* 0x000fe20003f44070 */
[----:B------:R-:W-:-:S03]  /*17e0*/  IMAD.HI.U32 R4, R7, R9, RZ ;  /* 0x0000000907047227 */ /* 0x000fc600078e00ff */
[----:B------:R-:W-:Y:S01]  /*17f0*/  STL [R1+0xa8], R16 ;  /* 0x0000a81001007387 */ /* 0x000fe20000100800 */
[----:B------:R-:W-:Y:S02]  /*1800*/  IMAD.MOV R4, RZ, RZ, -R4 ;  /* 0x000000ffff047224 */ /* 0x000fe400078e0a04 */
[----:B0-----:R-:W-:Y:S02]  /*1810*/  IMAD.MOV.U32 R0, RZ, RZ, R12 ;  /* 0x000000ffff007224 */ /* 0x001fe400078e000c */
[----:B------:R-:W-:Y:S01]  /*1820*/  @!P3 IMAD.IADD R6, R6, 0x1, -R10 ;  /* 0x000000010606b824 */ /* 0x000fe200078e0a0a */
[----:B------:R-:W-:Y:S01]  /*1830*/  ISETP.GE.AND P3, PT, R8, RZ, PT ;  /* 0x000000ff0800720c */ /* 0x000fe20003f66270 */
[----:B------:R-:W-:Y:S01]  /*1840*/  @!P6 IMAD.MOV R0, RZ, RZ, -R0 ;  /* 0x000000ffff00e224 */ /* 0x000fe200078e0a00 */
[----:B------:R-:W-:Y:S01]  /*1850*/  ISETP.GE.AND P6, PT, R5, RZ, PT ;  /* 0x000000ff0500720c */ /* 0x000fe20003fc6270 */
[----:B------:R-:W-:Y:S02]  /*1860*/  IMAD.MOV R5, RZ, RZ, -R11 ;  /* 0x000000ffff057224 */ /* 0x000fe400078e0a0b */
[----:B------:R-:W-:Y:S01]  /*1870*/  @!P4 IMAD.IADD R14, R14, 0x1, -R10 ;  /* 0x000000010e0ec824 */ /* 0x000fe200078e0a0a */
[----:B------:R0:W-:Y:S01]  /*1880*/  STL [R1+0xa4], R0 ;  /* 0x0000a40001007387 */ /* 0x0001e20000100800 */
[----:B------:R-:W-:-:S02]  /*1890*/  IMAD R2, R10, R5, R2 ;  /* 0x000000050a027224 */ /* 0x000fc400078e0202 */
[----:B------:R-:W-:Y:S02]  /*18a0*/  @!P2 IMAD.IADD R13, R13, 0x1, -R10 ;  /* 0x000000010d0da824 */ /* 0x000fe400078e0a0a */
[C---:B------:R-:W-:Y:S01]  /*18b0*/  IMAD R9, R10.reuse, R4, R9 ;  /* 0x000000040a097224 */ /* 0x040fe200078e0209 */
[C---:B------:R-:W-:Y:S01]  /*18c0*/  ISETP.GT.U32.AND P4, PT, R10.reuse, R2, PT ;  /* 0x000000020a00720c */ /* 0x040fe20003f84070 */
[----:B------:R-:W-:Y:S01]  /*18d0*/  IMAD.MOV.U32 R15, RZ, RZ, R6 ;  /* 0x000000ffff0f7224 */ /* 0x000fe200078e0006 */
[----:B------:R-:W-:Y:S01]  /*18e0*/  ISETP.GT.U32.AND P2, PT, R10, R13, PT ;  /* 0x0000000d0a00720c */ /* 0x000fe20003f44070 */
[----:B------:R-:W-:Y:S02]  /*18f0*/  VIADD R8, R20, 0x29 ;  /* 0x0000002914087836 */ /* 0x000fe40000000000 */
[----:B------:R-:W-:Y:S01]  /*1900*/  @!P5 IMAD.MOV R15, RZ, RZ, -R15 ;  /* 0x000000ffff0fd224 */ /* 0x000fe200078e0a0f */
[----:B------:R-:W-:Y:S01]  /*1910*/  ISETP.GT.U32.AND P5, PT, R10, R9, PT ;  /* 0x000000090a00720c */ /* 0x000fe20003fa4070 */
[----:B0-----:R-:W-:Y:S01]  /*1920*/  IMAD.MOV.U32 R0, RZ, RZ, R14 ;  /* 0x000000ffff007224 */ /* 0x001fe200078e000e */
[----:B------:R-:W-:Y:S01]  /*1930*/  IABS R12, R8 ;  /* 0x00000008000c7213 */ /* 0x000fe20000000000 */
[----:B------:R-:W-:Y:S01]  /*1940*/  VIADD R11, R20, 0x2a ;  /* 0x0000002a140b7836 */ /* 0x000fe20000000000 */
[----:B------:R-:W-:Y:S01]  /*1950*/  STL [R1+0xa0], R15 ;  /* 0x0000a00f01007387 */ /* 0x000fe20000100800 */
[----:B------:R-:W-:-:S02]  /*1960*/  @!P1 IMAD.MOV R0, RZ, RZ, -R0 ;  /* 0x000000ffff009224 */ /* 0x000fc400078e0a00 */
[--C-:B------:R-:W-:Y:S01]  /*1970*/  @!P4 IMAD.IADD R2, R2, 0x1, -R10.reuse ;  /* 0x000000010202c824 */ /* 0x100fe200078e0a0a */
[----:B------:R-:W-:Y:S01]  /*1980*/  IABS R4, R11 ;  /* 0x0000000b00047213 */ /* 0x000fe20000000000 */
[----:B------:R-:W-:Y:S01]  /*1990*/  @!P2 IMAD.IADD R13, R13, 0x1, -R10 ;  /* 0x000000010d0da824 */ /* 0x000fe200078e0a0a */
[----:B------:R-:W-:Y:S01]  /*19a0*/  ISETP.GE.AND P1, PT, R11, RZ, PT ;  /* 0x000000ff0b00720c */ /* 0x000fe20003f26270 */
[----:B------:R-:W-:Y:S01]  /*19b0*/  IMAD.MOV.U32 R11, RZ, RZ, R12 ;  /* 0x000000ffff0b7224 */ /* 0x000fe200078e000c */
[----:B------:R-:W-:Y:S01]  /*19c0*/  ISETP.GT.U32.AND P4, PT, R10, R2, PT ;  /* 0x000000020a00720c */ /* 0x000fe20003f84070 */
[----:B------:R-:W-:Y:S01]  /*19d0*/  @!P5 IMAD.IADD R9, R9, 0x1, -R10 ;  /* 0x000000010909d824 */ /* 0x000fe200078e0a0a */
[----:B------:R0:W-:Y:S01]  /*19e0*/  STL [R1+0x9c], R0 ;  /* 0x00009c0001007387 */ /* 0x0001e20000100800 */
[----:B------:R-:W-:Y:S01]  /*19f0*/  IMAD.HI.U32 R14, R7, R4, RZ ;  /* 0x00000004070e7227 */ /* 0x000fe200078e00ff */
[----:B------:R-:W-:Y:S02]  /*1a00*/  ISETP.GE.AND P2, PT, R8, RZ, PT ;  /* 0x000000ff0800720c */ /* 0x000fe40003f46270 */
[----:B------:R-:W-:Y:S01]  /*1a10*/  ISETP.GT.U32.AND P5, PT, R10, R9, PT ;  /* 0x000000090a00720c */ /* 0x000fe20003fa4070 */
[----:B------:R-:W-:-:S02]  /*1a20*/  VIADD R5, R20, 0x28 ;  /* 0x0000002814057836 */ /* 0x000fc40000000000 */
[----:B------:R-:W-:-:S03]  /*1a30*/  IMAD.HI.U32 R8, R7, R11, RZ ;  /* 0x0000000b07087227 */ /* 0x000fc600078e00ff */
[----:B------:R-:W-:Y:S01]  /*1a40*/  IABS R6, R5 ;  /* 0x0000000500067213 */ /* 0x000fe20000000000 */
[----:B0-----:R-:W-:Y:S02]  /*1a50*/  IMAD.MOV.U32 R0, RZ, RZ, R13 ;  /* 0x000000ffff007224 */ /* 0x001fe400078e000d */
[----:B------:R-:W-:Y:S02]  /*1a60*/  IMAD.MOV R14, RZ, RZ, -R14 ;  /* 0x000000ffff0e7224 */ /* 0x000fe400078e0a0e */
[----:B------:R-:W-:Y:S01]  /*1a70*/  @!P0 IMAD.MOV R0, RZ, RZ, -R0 ;  /* 0x000000ffff008224 */ /* 0x000fe200078e0a00 */
[----:B------:R-:W-:Y:S01]  /*1a80*/  ISETP.GE.AND P0, PT, R5, RZ, PT ;  /* 0x000000ff0500720c */ /* 0x000fe20003f06270 */
[----:B------:R-:W-:Y:S02]  /*1a90*/  IMAD.MOV R8, RZ, RZ, -R8 ;  /* 0x000000ffff087224 */ /* 0x000fe400078e0a08 */
[----:B------:R-:W-:Y:S01]  /*1aa0*/  @!P4 IMAD.IADD R2, R2, 0x1, -R10 ;  /* 0x000000010202c824 */ /* 0x000fe200078e0a0a */
[----:B------:R0:W-:Y:S01]  /*1ab0*/  STL [R1+0x98], R0 ;  /* 0x0000980001007387 */ /* 0x0001e20000100800 */
[----:B------:R-:W-:-:S02]  /*1ac0*/  IMAD R4, R10, R14, R4 ;  /* 0x0000000e0a047224 */ /* 0x000fc400078e0204 */
[C---:B------:R-:W-:Y:S02]  /*1ad0*/  IMAD R11, R10.reuse, R8, R11 ;  /* 0x000000080a0b7224 */ /* 0x040fe400078e020b */
[----:B------:R-:W-:Y:S01]  /*1ae0*/  IMAD.HI.U32 R12, R7, R6, RZ ;  /* 0x00000006070c7227 */ /* 0x000fe200078e00ff */
[----:B------:R-:W-:-:S03]  /*1af0*/  ISETP.GT.U32.AND P4, PT, R10, R4, PT ;  /* 0x000000040a00720c */ /* 0x000fc60003f84070 */
[----:B------:R-:W-:Y:S02]  /*1b00*/  IMAD.MOV R12, RZ, RZ, -R12 ;  /* 0x000000ffff0c7224 */ /* 0x000fe400078e0a0c */
[----:B0-----:R-:W-:Y:S02]  /*1b10*/  IMAD.MOV.U32 R0, RZ, RZ, R2 ;  /* 0x000000ffff007224 */ /* 0x001fe400078e0002 */
[----:B------:R-:W-:Y:S02]  /*1b20*/  @!P5 IMAD.IADD R9, R9, 0x1, -R10 ;  /* 0x000000010909d824 */ /* 0x000fe400078e0a0a */
[----:B------:R-:W-:Y:S01]  /*1b30*/  @!P6 IMAD.MOV R0, RZ, RZ, -R0 ;  /* 0x000000ffff00e224 */ /* 0x000fe200078e0a00 */
[C---:B------:R-:W-:Y:S01]  /*1b40*/  ISETP.GT.U32.AND P6, PT, R10.reuse, R11, PT ;  /* 0x0000000b0a00720c */ /* 0x040fe20003fc4070 */
[----:B------:R-:W-:Y:S02]  /*1b50*/  IMAD R6, R10, R12, R6 ;  /* 0x0000000c0a067224 */ /* 0x000fe400078e0206 */
[----:B------:R-:W-:Y:S01]  /*1b60*/  @!P4 IMAD.IADD R4, R4, 0x1, -R10 ;  /* 0x000000010404c824 */ /* 0x000fe200078e0a0a */
[----:B------:R0:W-:Y:S01]  /*1b70*/  STL [R1+0x90], R0 ;  /* 0x0000900001007387 */ /* 0x0001e20000100800 */
[----:B------:R-:W-:-:S02]  /*1b80*/  VIADD R16, R20, 0x27 ;  /* 0x0000002714107836 */ /* 0x000fc40000000000 */
[----:B------:R-:W-:Y:S01]  /*1b90*/  VIADD R14, R20, 0x26 ;  /* 0x00000026140e7836 */ /* 0x000fe20000000000 */
[----:B------:R-:W-:Y:S01]  /*1ba0*/  ISETP.GT.U32.AND P4, PT, R10, R4, PT ;  /* 0x000000040a00720c */ /* 0x000fe20003f84070 */
[----:B------:R-:W-:Y:S01]  /*1bb0*/  VIADD R13, R20, 0x24 ;  /* 0x00000024140d7836 */ /* 0x000fe20000000000 */
[----:B------:R-:W-:Y:S01]  /*1bc0*/  ISETP.GE.AND P5, PT, R16, RZ, PT ;  /* 0x000000ff1000720c */ /* 0x000fe20003fa6270 */
[----:B------:R-:W-:Y:S01]  /*1bd0*/  VIADD R2, R20, 0x25 ;  /* 0x0000002514027836 */ /* 0x000fe20000000000 */
[----:B------:R-:W-:Y:S01]  /*1be0*/  IABS R16, R16 ;  /* 0x0000001000107213 */ /* 0x000fe20000000000 */
[----:B------:R-:W-:Y:S01]  /*1bf0*/  @!P6 IMAD.IADD R11, R11, 0x1, -R10 ;  /* 0x000000010b0be824 */ /* 0x000fe200078e0a0a */
[----:B------:R-:W-:Y:S01]  /*1c00*/  IABS R15, R14 ;  /* 0x0000000e000f7213 */ /* 0x000fe20000000000 */
[----:B0-----:R-:W-:Y:S01]  /*1c10*/  IMAD.MOV.U32 R0, RZ, RZ, R9 ;  /* 0x000000ffff007224 */ /* 0x001fe200078e0009 */
[----:B------:R-:W-:Y:S01]  /*1c20*/  IABS R5, R13 ;  /* 0x0000000d00057213 */ /* 0x000fe20000000000 */
[----:B------:R-:W-:Y:S01]  /*1c30*/  IMAD.HI.U32 R17, R7, R16, RZ ;  /* 0x0000001007117227 */ /* 0x000fe200078e00ff */
[----:B------:R-:W-:-:S02]  /*1c40*/  ISETP.GT.U32.AND P6, PT, R10, R11, PT ;  /* 0x0000000b0a00720c */ /* 0x000fc40003fc4070 */
[----:B------:R-:W-:Y:S01]  /*1c50*/  IABS R8, R2 ;  /* 0x0000000200087213 */ /* 0x000fe20000000000 */
[----:B------:R-:W-:Y:S01]  /*1c60*/  @!P3 IMAD.MOV R0, RZ, RZ, -R0 ;  /* 0x000000ffff00b224 */ /* 0x000fe200078e0a00 */
[----:B------:R-:W-:Y:S01]  /*1c70*/  ISETP.GT.U32.AND P3, PT, R10, R6, PT ;  /* 0x000000060a00720c */ /* 0x000fe20003f64070 */
[----:B------:R-:W-:-:S03]  /*1c80*/  IMAD.HI.U32 R12, R7, R15, RZ ;  /* 0x0000000f070c7227 */ /* 0x000fc600078e00ff */
[----:B------:R0:W-:Y:S01]  /*1c90*/  STL [R1+0x88], R0 ;  /* 0x0000880001007387 */ /* 0x0001e20000100800 */
[----:B------:R-:W-:Y:S02]  /*1ca0*/  IMAD.MOV R17, RZ, RZ, -R17 ;  /* 0x000000ffff117224 */ /* 0x000fe400078e0a11 */
[----:B------:R-:W-:Y:S01]  /*1cb0*/  @!P4 IMAD.IADD R4, R4, 0x1, -R10 ;  /* 0x000000010404c824 */ /* 0x000fe200078e0a0a */
[----:B------:R-:W-:Y:S01]  /*1cc0*/  ISETP.GE.AND P4, PT, R14, RZ, PT ;  /* 0x000000ff0e00720c */ /* 0x000fe20003f86270 */
[----:B------:R-:W-:Y:S02]  /*1cd0*/  IMAD.MOV R12, RZ, RZ, -R12 ;  /* 0x000000ffff0c7224 */ /* 0x000fe400078e0a0c */
[--C-:B------:R-:W-:Y:S02]  /*1ce0*/  @!P6 IMAD.IADD R11, R11, 0x1, -R10.reuse ;  /* 0x000000010b0be824 */ /* 0x100fe400078e0a0a */
[----:B------:R-:W-:Y:S02]  /*1cf0*/  @!P3 IMAD.IADD R6, R6, 0x1, -R10 ;  /* 0x000000010606b824 */ /* 0x000fe400078e0a0a */
[----:B------:R-:W-:-:S02]  /*1d00*/  IMAD R14, R10, R17, R16 ;  /* 0x000000110a0e7224 */ /* 0x000fc400078e0210 */
[----:B------:R-:W-:Y:S01]  /*1d10*/  IMAD.MOV.U32 R18, RZ, RZ, R4 ;  /* 0x000000ffff127224 */ /* 0x000fe200078e0004 */
[C---:B------:R-:W-:Y:S01]  /*1d20*/  ISETP.GT.U32.AND P3, PT, R10.reuse, R6, PT ;  /* 0x000000060a00720c */ /* 0x040fe20003f64070 */
[C---:B------:R-:W-:Y:S01]  /*1d30*/  IMAD R15, R10.reuse, R12, R15 ;  /* 0x0000000c0a0f7224 */ /* 0x040fe200078e020f */
[----:B------:R-:W-:Y:S01]  /*1d40*/  ISETP.GT.U32.AND P6, PT, R10, R14, PT ;  /* 0x0000000e0a00720c */ /* 0x000fe20003fc4070 */
[----:B0-----:R-:W-:Y:S02]  /*1d50*/  IMAD.MOV.U32 R0, RZ, RZ, R11 ;  /* 0x000000ffff007224 */ /* 0x001fe400078e000b */
[----:B------:R-:W-:-:S04]  /*1d60*/  IMAD.HI.U32 R12, R7, R5, RZ ;  /* 0x00000005070c7227 */ /* 0x000fc800078e00ff */
[----:B------:R-:W-:Y:S01]  /*1d70*/  @!P1 IMAD.MOV R18, RZ, RZ, -R18 ;  /* 0x000000ffff129224 */ /* 0x000fe200078e0a12 */
[----:B------:R-:W-:Y:S01]  /*1d80*/  ISETP.GT.U32.AND P1, PT, R10, R15, PT ;  /* 0x0000000f0a00720c */ /* 0x000fe20003f24070 */
[----:B------:R-:W-:Y:S01]  /*1d90*/  @!P2 IMAD.MOV R0, RZ, RZ, -R0 ;  /* 0x000000ffff00a224 */ /* 0x000fe200078e0a00 */
[----:B------:R-:W-:Y:S01]  /*1da0*/  ISETP.GE.AND P2, PT, R2, RZ, PT ;  /* 0x000000ff0200720c */ /* 0x000fe20003f46270 */
[----:B------:R-:W-:Y:S01]  /*1db0*/  IMAD.MOV R4, RZ, RZ, -R12 ;  /* 0x000000ffff047224 */ /* 0x000fe200078e0a0c */
[----:B------:R-:W-:Y:S01]  /*1dc0*/  STL [R1+0x84], R18 ;  /* 0x0000841201007387 */ /* 0x000fe20000100800 */
[----:B------:R-:W-:Y:S02]  /*1dd0*/  @!P3 IMAD.IADD R6, R6, 0x1, -R10 ;  /* 0x000000010606b824 */ /* 0x000fe400078e0a0a */
[----:B------:R-:W-:Y:S01]  /*1de0*/  IMAD.HI.U32 R9, R7, R8, RZ ;  /* 0x0000000807097227 */ /* 0x000fe200078e00ff */
[----:B------:R0:W-:Y:S03]  /*1df0*/  STL [R1+0x80], R0 ;  /* 0x0000800001007387 */ /* 0x0001e60000100800 */
[----:B------:R-:W-:-:S02]  /*1e00*/  IMAD R5, R10, R4, R5 ;  /* 0x000000040a057224 */ /* 0x000fc400078e0205 */
[----:B------:R-:W-:Y:S02]  /*1e10*/  IMAD.MOV R9, RZ, RZ, -R9 ;  /* 0x000000ffff097224 */ /* 0x000fe400078e0a09 */
[----:B------:R-:W-:Y:S02]  /*1e20*/  VIADD R2, R20, 0x23 ;  /* 0x0000002314027836 */ /* 0x000fe40000000000 */
[----:B------:R-:W-:Y:S02]  /*1e30*/  IMAD R8, R10, R9, R8 ;  /* 0x000000090a087224 */ /* 0x000fe400078e0208 */
[----:B0-----:R-:W-:Y:S01]  /*1e40*/  IMAD.MOV.U32 R0, RZ, RZ, R6 ;  /* 0x000000ffff007224 */ /* 0x001fe200078e0006 */
[----:B------:R-:W-:Y:S01]  /*1e50*/  IABS R4, R2 ;  /* 0x0000000200047213 */ /* 0x000fe20000000000 */
[----:B------:R-:W-:Y:S01]  /*1e60*/  @!P6 IMAD.IADD R14, R14, 0x1, -R10 ;  /* 0x000000010e0ee824 */ /* 0x000fe200078e0a0a */
[C---:B------:R-:W-:Y:S01]  /*1e70*/  ISETP.GT.U32.AND P3, PT, R10.reuse, R8, PT ;  /* 0x000000080a00720c */ /* 0x040fe20003f64070 */
[----:B------:R-:W-:Y:S01]  /*1e80*/  @!P0 IMAD.MOV R0, RZ, RZ, -R0 ;  /* 0x000000ffff008224 */ /* 0x000fe200078e0a00 */
[C---:B------:R-:W-:Y:S01]  /*1e90*/  ISETP.GT.U32.AND P0, PT, R10.reuse, R5, PT ;  /* 0x000000050a00720c */ /* 0x040fe20003f04070 */
[----:B------:R-:W-:Y:S01]  /*1ea0*/  @!P1 IMAD.IADD R15, R15, 0x1, -R10 ;  /* 0x000000010f0f9824 */ /* 0x000fe200078e0a0a */
[C---:B------:R-:W-:Y:S01]  /*1eb0*/  ISETP.GT.U32.AND P6, PT, R10.reuse, R14, PT ;  /* 0x0000000e0a00720c */ /* 0x040fe20003fc4070 */
[----:B------:R-:W-:Y:S01]  /*1ec0*/  IMAD.HI.U32 R16, R7, R4, RZ ;  /* 0x0000000407107227 */ /* 0x000fe200078e00ff */
[----:B------:R0:W-:Y:S02]  /*1ed0*/  STL [R1+0x7c], R0 ;  /* 0x00007c0001007387 */ /* 0x0001e40000100800 */
[----:B------:R-:W-:Y:S01]  /*1ee0*/  ISETP.GT.U32.AND P1, PT, R10, R15, PT ;  /* 0x0000000f0a00720c */ /* 0x000fe20003f24070 */
[----:B------:R-:W-:-:S02]  /*1ef0*/  VIADD R9, R20, 0x22 ;  /* 0x0000002214097836 */ /* 0x000fc40000000000 */
[----:B------:R-:W-:Y:S02]  /*1f00*/  IMAD.MOV R16, RZ, RZ, -R16 ;  /* 0x000000ffff107224 */ /* 0x000fe400078e0a10 */
[----:B------:R-:W-:Y:S01]  /*1f10*/  VIADD R11, R20, 0x21 ;  /* 0x00000021140b7836 */ /* 0x000fe20000000000 */
[----:B------:R-:W-:Y:S01]  /*1f20*/  IABS R12, R9 ;  /* 0x00000009000c7213 */ /* 0x000fe20000000000 */
[--C-:B------:R-:W-:Y:S02]  /*1f30*/  @!P0 IMAD.IADD R5, R5, 0x1, -R10.reuse ;  /* 0x0000000105058824 */ /* 0x100fe400078e0a0a */
[----:B------:R-:W-:Y:S01]  /*1f40*/  @!P3 IMAD.IADD R8, R8, 0x1, -R10 ;  /* 0x000000010808b824 */ /* 0x000fe200078e0a0a */
[----:B------:R-:W-:Y:S01]  /*1f50*/  IABS R6, R11 ;  /* 0x0000000b00067213 */ /* 0x000fe20000000000 */
[C---:B------:R-:W-:Y:S01]  /*1f60*/  IMAD R4, R10.reuse, R16, R4 ;  /* 0x000000100a047224 */ /* 0x040fe200078e0204 */
[----:B------:R-:W-:Y:S01]  /*1f70*/  ISETP.GT.U32.AND P0, PT, R10, R5, PT ;  /* 0x000000050a00720c */ /* 0x000fe20003f04070 */
[--C-:B------:R-:W-:Y:S01]  /*1f80*/  @!P6 IMAD.IADD R14, R14, 0x1, -R10.reuse ;  /* 0x000000010e0ee824 */ /* 0x100fe200078e0a0a */
[----:B------:R-:W-:Y:S01]  /*1f90*/  ISETP.GE.AND P6, PT, R13, RZ, PT ;  /* 0x000000ff0d00720c */ /* 0x000fe20003fc6270 */
[----:B------:R-:W-:Y:S01]  /*1fa0*/  @!P1 IMAD.IADD R15, R15, 0x1, -R10 ;  /* 0x000000010f0f9824 */ /* 0x000fe200078e0a0a */
[C---:B------:R-:W-:Y:S01]  /*1fb0*/  ISETP.GT.U32.AND P3, PT, R10.reuse, R8, PT ;  /* 0x000000080a00720c */ /* 0x040fe20003f64070 */
[----:B------:R-:W-:Y:S01]  /*1fc0*/  IMAD.HI.U32 R13, R7, R12, RZ ;  /* 0x0000000c070d7227 */ /* 0x000fe200078e00ff */
[----:B------:R-:W-:-:S03]  /*1fd0*/  ISETP.GT.U32.AND P1, PT, R10, R4, PT ;  /* 0x000000040a00720c */ /* 0x000fc60003f24070 */
[----:B------:R-:W-:Y:S02]  /*1fe0*/  IMAD.MOV.U32 R17, RZ, RZ, R14 ;  /* 0x000000ffff117224 */ /* 0x000fe400078e000e */
[----:B0-----:R-:W-:Y:S02]  /*1ff0*/  IMAD.MOV.U32 R0, RZ, RZ, R15 ;  /* 0x000000ffff007224 */ /* 0x001fe400078e000f */
[----:B------:R-:W-:-:S04]  /*2000*/  IMAD.HI.U32 R14, R7, R6, RZ ;  /* 0x00000006070e7227 */ /* 0x000fc800078e00ff */
[----:B------:R-:W-:Y:S02]  /*2010*/  IMAD.MOV R13, RZ, RZ, -R13 ;  /* 0x000000ffff0d7224 */ /* 0x000fe400078e0a0d */
[----:B------:R-:W-:Y:S01]  /*2020*/  @!P5 IMAD.MOV R17, RZ, RZ, -R17 ;  /* 0x000000ffff11d224 */ /* 0x000fe200078e0a11 */
[----:B------:R-:W-:Y:S01]  /*2030*/  ISETP.GE.AND P5, PT, R2, RZ, PT ;  /* 0x000000ff0200720c */ /* 0x000fe20003fa6270 */
[----:B------:R-:W-:Y:S01]  /*2040*/  @!P4 IMAD.MOV R0, RZ, RZ, -R0 ;  /* 0x000000ffff00c224 */ /* 0x000fe200078e0a00 */
[----:B------:R-:W-:Y:S01]  /*2050*/  ISETP.GE.AND P4, PT, R9, RZ, PT ;  /* 0x000000ff0900720c */ /* 0x000fe20003f86270 */
[----:B------:R-:W-:Y:S01]  /*2060*/  IMAD.MOV R14, RZ, RZ, -R14 ;  /* 0x000000ffff0e7224 */ /* 0x000fe200078e0a0e */
[----:B------:R-:W-:Y:S01]  /*2070*/  STL [R1+0x78], R17 ;  /* 0x0000781101007387 */ /* 0x000fe20000100800 */
[C---:B------:R-:W-:Y:S02]  /*2080*/  IMAD R2, R10.reuse, R13, R12 ;  /* 0x0000000d0a027224 */ /* 0x040fe400078e020c */
[----:B------:R-:W-:Y:S01]  /*2090*/  @!P0 IMAD.IADD R5, R5, 0x1, -R10 ;  /* 0x0000000105058824 */ /* 0x000fe200078e0a0a */
[----:B------:R0:W-:Y:S01]  /*20a0*/  STL [R1+0x70], R0 ;  /* 0x0000700001007387 */ /* 0x0001e20000100800 */
[C---:B------:R-:W-:Y:S01]  /*20b0*/  IMAD R6, R10.reuse, R14, R6 ;  /* 0x0000000e0a067224 */ /* 0x040fe200078e0206 */
[----:B------:R-:W-:Y:S01]  /*20c0*/  ISETP.GT.U32.AND P0, PT, R10, R2, PT ;  /* 0x000000020a00720c */ /* 0x000fe20003f04070 */
[--C-:B------:R-:W-:Y:S01]  /*20d0*/  @!P3 IMAD.IADD R8, R8, 0x1, -R10.reuse ;  /* 0x000000010808b824 */ /* 0x100fe200078e0a0a */
[----:B------:R-:W-:Y:S01]  /*20e0*/  ISETP.GE.AND P3, PT, R11, RZ, PT ;  /* 0x000000ff0b00720c */ /* 0x000fe20003f66270 */
[----:B------:R-:W-:-:S02]  /*20f0*/  @!P1 IMAD.IADD R4, R4, 0x1, -R10 ;  /* 0x0000000104049824 */ /* 0x000fc400078e0a0a */
[----:B------:R-:W-:Y:S02]  /*2100*/  IMAD.MOV.U32 R15, RZ, RZ, R8 ;  /* 0x000000ffff0f7224 */ /* 0x000fe400078e0008 */
[----:B------:R-:W-:Y:S01]  /*2110*/  VIADD R9, R20, 0x20 ;  /* 0x0000002014097836 */ /* 0x000fe20000000000 */
[C---:B------:R-:W-:Y:S01]  /*2120*/  ISETP.GT.U32.AND P1, PT, R10.reuse, R4, PT ;  /* 0x000000040a00720c */ /* 0x040fe20003f24070 */
[----:B0-----:R-:W-:Y:S02]  /*2130*/  IMAD.MOV.U32 R0, RZ, RZ, R5 ;  /* 0x000000ffff007224 */ /* 0x001fe400078e0005 */
[----:B------:R-:W-:Y:S01]  /*2140*/  @!P2 IMAD.MOV R15, RZ, RZ, -R15 ;  /* 0x000000ffff0fa224 */ /* 0x000fe200078e0a0f */
[----:B------:R-:W-:Y:S01]  /*2150*/  ISETP.GE.AND P2, PT, R9, RZ, PT ;  /* 0x000000ff0900720c */ /* 0x000fe20003f46270 */
[----:B------:R-:W-:Y:S01]  /*2160*/  @!P6 IMAD.MOV R0, RZ, RZ, -R0 ;  /* 0x000000ffff00e224 */ /* 0x000fe200078e0a00 */
[----:B------:R-:W-:Y:S01]  /*2170*/  ISETP.GT.U32.AND P6, PT, R10, R6, PT ;  /* 0x000000060a00720c */ /* 0x000fe20003fc4070 */
[----:B------:R-:W-:Y:S01]  /*2180*/  VIADD R8, R20, 0x1f ;  /* 0x0000001f14087836 */ /* 0x000fe20000000000 */
[----:B------:R0:W-:Y:S01]  /*2190*/  STL [R1+0x6c], R15 ;  /* 0x00006c0f01007387 */ /* 0x0001e20000100800 */
[----:B------:R-:W-:-:S02]  /*21a0*/  @!P0 IMAD.IADD R2, R2, 0x1, -R10 ;  /* 0x0000000102028824 */ /* 0x000fc400078e0a0a */
[----:B------:R-:W-:Y:S01]  /*21b0*/  VIADD R11, R20, 0x1e ;  /* 0x0000001e140b7836 */ /* 0x000fe20000000000 */
[----:B------:R-:W-:Y:S01]  /*21c0*/  IABS R12, R8 ;  /* 0x00000008000c7213 */ /* 0x000fe20000000000 */
[--C-:B------:R-:W-:Y:S01]  /*21d0*/  @!P1 IMAD.IADD R4, R4, 0x1, -R10.reuse ;  /* 0x0000000104049824 */ /* 0x100fe200078e0a0a */
[----:B------:R-:W-:Y:S01]  /*21e0*/  ISETP.GT.U32.AND P0, PT, R10, R2, PT ;  /* 0x000000020a00720c */ /* 0x000fe20003f04070 */
[----:B------:R3:W-:Y:S01]  /*21f0*/  STL [R1+0x68], R0 ;  /* 0x0000680001007387 */ /* 0x0007e20000100800 */
[----:B------:R-:W-:Y:S01]  /*2200*/  ISETP.GE.AND P1, PT, R8, RZ, PT ;  /* 0x000000ff0800720c */ /* 0x000fe20003f26270 */
[----:B------:R-:W-:Y:S01]  /*2210*/  VIADD R8, R20, 0x1d ;  /* 0x0000001d14087836 */ /* 0x000fe20000000000 */
[----:B0-----:R-:W-:Y:S01]  /*2220*/  IABS R15, R9 ;  /* 0x00000009000f7213 */ /* 0x001fe20000000000 */
[----:B------:R-:W-:Y:S02]  /*2230*/  @!P6 IMAD.IADD R6, R6, 0x1, -R10 ;  /* 0x000000010606e824 */ /* 0x000fe400078e0a0a */
[----:B------:R-:W-:Y:S01]  /*2240*/  VIADD R14, R20, 0x19 ;  /* 0x00000019140e7836 */ /* 0x000fe20000000000 */
[----:B------:R-:W-:Y:S01]  /*2250*/  IABS R17, R8 ;  /* 0x0000000800117213 */ /* 0x000fe20000000000 */
[----:B------:R-:W-:Y:S01]  /*2260*/  IMAD.HI.U32 R5, R7, R15, RZ ;  /* 0x0000000f07057227 */ /* 0x000fe200078e00ff */
[----:B------:R-:W-:-:S03]  /*2270*/  ISETP.GT.U32.AND P6, PT, R10, R6, PT ;  /* 0x000000060a00720c */ /* 0x000fc60003fc4070 */
[----:B---3--:R-:W-:Y:S02]  /*2280*/  IMAD.MOV.U32 R0, RZ, RZ, R4 ;  /* 0x000000ffff007224 */ /* 0x008fe400078e0004 */
[----:B------:R-:W-:-:S04]  /*2290*/  IMAD.HI.U32 R4, R7, R12, RZ ;  /* 0x0000000c07047227 */ /* 0x000fc800078e00ff */
[----:B------:R-:W-:Y:S02]  /*22a0*/  IMAD.MOV R5, RZ, RZ, -R5 ;  /* 0x000000ffff057224 */ /* 0x000fe400078e0a05 */
[----:B------:R-:W-:Y:S02]  /*22b0*/  IMAD.MOV R4, RZ, RZ, -R4 ;  /* 0x000000ffff047224 */ /* 0x000fe400078e0a04 */
[C---:B------:R-:W-:Y:S02]  /*22c0*/  IMAD R15, R10.reuse, R5, R15 ;  /* 0x000000050a0f7224 */ /* 0x040fe400078e020f */
[----:B------:R-:W-:Y:S01]  /*22d0*/  @!P5 IMAD.MOV R0, RZ, RZ, -R0 ;  /* 0x000000ffff00d224 */ /* 0x000fe200078e0a00 */
[----:B------:R-:W-:Y:S01]  /*22e0*/  ISETP.GE.AND P5, PT, R11, RZ, PT ;  /* 0x000000ff0b00720c */ /* 0x000fe20003fa6270 */
[----:B------:R-:W-:Y:S01]  /*22f0*/  IMAD R12, R10, R4, R12 ;  /* 0x000000040a0c7224 */ /* 0x000fe200078e020c */
[----:B------:R-:W-:Y:S01]  /*2300*/  IABS R11, R11 ;  /* 0x0000000b000b7213 */ /* 0x000fe20000000000 */
[--C-:B------:R-:W-:Y:S01]  /*2310*/  @!P0 IMAD.IADD R2, R2, 0x1, -R10.reuse ;  /* 0x0000000102028824 */ /* 0x100fe200078e0a0a */
[----:B------:R-:W-:Y:S01]  /*2320*/  ISETP.GT.U32.AND P0, PT, R10, R15, PT ;  /* 0x0000000f0a00720c */ /* 0x000fe20003f04070 */
[----:B------:R0:W-:Y:S01]  /*2330*/  STL [R1+0x64], R0 ;  /* 0x0000640001007387 */ /* 0x0001e20000100800 */
[----:B------:R-:W-:Y:S01]  /*2340*/  @!P6 IMAD.IADD R6, R6, 0x1, -R10 ;  /* 0x000000010606e824 */ /* 0x000fe200078e0a0a */
[----:B------:R-:W-:Y:S01]  /*2350*/  ISETP.GT.U32.AND P6, PT, R10, R12, PT ;  /* 0x0000000c0a00720c */ /* 0x000fe20003fc4070 */
[----:B------:R-:W-:-:S02]  /*2360*/  VIADD R4, R20, 0x1c ;  /* 0x0000001c14047836 */ /* 0x000fc40000000000 */
[----:B------:R-:W-:-:S03]  /*2370*/  IMAD.HI.U32 R5, R7, R11, RZ ;  /* 0x0000000b07057227 */ /* 0x000fc600078e00ff */
[----:B------:R-:W-:Y:S01]  /*2380*/  IABS R16, R4 ;  /* 0x0000000400107213 */ /* 0x000fe20000000000 */
[----:B------:R-:W-:Y:S02]  /*2390*/  IMAD.MOV R5, RZ, RZ, -R5 ;  /* 0x000000ffff057224 */ /* 0x000fe400078e0a05 */
[----:B0-----:R-:W-:Y:S02]  /*23a0*/  IMAD.MOV.U32 R0, RZ, RZ, R2 ;  /* 0x000000ffff007224 */ /* 0x001fe400078e0002 */
[----:B------:R-:W-:Y:S01]  /*23b0*/  @!P0 IMAD.IADD R15, R15, 0x1, -R10 ;  /* 0x000000010f0f8824 */ /* 0x000fe200078e0a0a */
[----:B------:R-:W-:Y:S01]  /*23c0*/  ISETP.GE.AND P0, PT, R4, RZ, PT ;  /* 0x000000ff0400720c */ /* 0x000fe20003f06270 */
[----:B------:R-:W-:Y:S01]  /*23d0*/  @!P4 IMAD.MOV R0, RZ, RZ, -R0 ;  /* 0x000000ffff00c224 */ /* 0x000fe200078e0a00 */
[----:B------:R-:W-:Y:S01]  /*23e0*/  ISETP.GE.AND P4, PT, R8, RZ, PT ;  /* 0x000000ff0800720c */ /* 0x000fe20003f86270 */
[----:B------:R-:W-:Y:S02]  /*23f0*/  @!P6 IMAD.IADD R12, R12, 0x1, -R10 ;  /* 0x000000010c0ce824 */ /* 0x000fe400078e0a0a */
[----:B------:R-:W-:Y:S01]  /*2400*/  IMAD.HI.U32 R2, R7, R17, RZ ;  /* 0x0000001107027227 */ /* 0x000fe200078e00ff */
[----:B------:R0:W-:Y:S02]  /*2410*/  STL [R1+0x5c], R0 ;  /* 0x00005c0001007387 */ /* 0x0001e40000100800 */
[----:B------:R-:W-:Y:S01]  /*2420*/  ISETP.GT.U32.AND P6, PT, R10, R12, PT ;  /* 0x0000000c0a00720c */ /* 0x000fe20003fc4070 */
[----:B------:R-:W-:-:S02]  /*2430*/  IMAD.MOV R2, RZ, RZ, -R2 ;  /* 0x000000ffff027224 */ /* 0x000fc400078e0a02 */
[----:B------:R-:W-:-:S04]  /*2440*/  IMAD.HI.U32 R4, R7, R16, RZ ;  /* 0x0000001007047227 */ /* 0x000fc800078e00ff */
[C---:B------:R-:W-:Y:S02]  /*2450*/  IMAD R11, R10.reuse, R5, R11 ;  /* 0x000000050a0b7224 */ /* 0x040fe400078e020b */
[----:B0-----:R-:W-:Y:S01]  /*2460*/  IMAD.MOV.U32 R0, RZ, RZ, R6 ;  /* 0x000000ffff007224 */ /* 0x001fe200078e0006 */
[----:B------:R-:W-:Y:S01]  /*2470*/  IABS R6, R14 ;  /* 0x0000000e00067213 */ /* 0x000fe20000000000 */
[C---:B------:R-:W-:Y:S02]  /*2480*/  IMAD R17, R10.reuse, R2, R17 ;  /* 0x000000020a117224 */ /* 0x040fe400078e0211 */
[----:B------:R-:W-:Y:S01]  /*2490*/  @!P3 IMAD.MOV R0, RZ, RZ, -R0 ;  /* 0x000000ffff00b224 */ /* 0x000fe200078e0a00 */
[----:B------:R-:W-:Y:S01]  /*24a0*/  ISETP.GT.U32.AND P3, PT, R10, R15, PT ;  /* 0x0000000f0a00720c */ /* 0x000fe20003f64070 */
[----:B------:R-:W-:Y:S02]  /*24b0*/  IMAD.MOV R4, RZ, RZ, -R4 ;  /* 0x000000ffff047224 */ /* 0x000fe400078e0a04 */
[----:B------:R-:W-:Y:S01]  /*24c0*/  @!P6 IMAD.IADD R12, R12, 0x1, -R10 ;  /* 0x000000010c0ce824 */ /* 0x000fe200078e0a0a */
[C---:B------:R-:W-:Y:S01]  /*24d0*/  ISETP.GT.U32.AND P6, PT, R10.reuse, R17, PT ;  /* 0x000000110a00720c */ /* 0x040fe20003fc4070 */
[----:B------:R-:W-:Y:S01]  /*24e0*/  IMAD R16, R10, R4, R16 ;  /* 0x000000040a107224 */ /* 0x000fe200078e0210 */
[----:B------:R0:W-:Y:S01]  /*24f0*/  STL [R1+0x58], R0 ;  /* 0x0000580001007387 */ /* 0x0001e20000100800 */
[----:B------:R-:W-:-:S02]  /*2500*/  VIADD R5, R20, 0x1b ;  /* 0x0000001b14057836 */ /* 0x000fc40000000000 */
[----:B------:R-:W-:-:S03]  /*2510*/  VIADD R2, R20, 0x1a ;  /* 0x0000001a14027836 */ /* 0x000fc60000000000 */
[----:B------:R-:W-:Y:S01]  /*2520*/  IABS R8, R5 ;  /* 0x0000000500087213 */ /* 0x000fe20000000000 */
[--C-:B------:R-:W-:Y:S01]  /*2530*/  @!P3 IMAD.IADD R15, R15, 0x1, -R10.reuse ;  /* 0x000000010f0fb824 */ /* 0x100fe200078e0a0a */
[C---:B------:R-:W-:Y:S02]  /*2540*/  ISETP.GT.U32.AND P3, PT, R10.reuse, R11, PT ;  /* 0x0000000b0a00720c */ /* 0x040fe40003f64070 */
[----:B------:R-:W-:Y:S01]  /*2550*/  IABS R13, R2 ;  /* 0x00000002000d7213 */ /* 0x000fe20000000000 */
[----:B------:R-:W-:Y:S02]  /*2560*/  IMAD.MOV.U32 R18, RZ, RZ, R15 ;  /* 0x000000ffff127224 */ /* 0x000fe400078e000f */
[----:B------:R-:W-:Y:S02]  /*2570*/  @!P6 IMAD.IADD R17, R17, 0x1, -R10 ;  /* 0x000000011111e824 */ /* 0x000fe400078e0a0a */
[----:B------:R-:W-:Y:S01]  /*2580*/  @!P2 IMAD.MOV R18, RZ, RZ, -R18 ;  /* 0x000000ffff12a224 */ /* 0x000fe200078e0a12 */
[C---:B------:R-:W-:Y:S01]  /*2590*/  ISETP.GT.U32.AND P2, PT, R10.reuse, R16, PT ;  /* 0x000000100a00720c */ /* 0x040fe20003f44070 */
[----:B------:R-:W-:Y:S01]  /*25a0*/  IMAD.HI.U32 R9, R7, R8, RZ ;  /* 0x0000000807097227 */ /* 0x000fe200078e00ff */
[----:B------:R-:W-:-:S02]  /*25b0*/  ISETP.GT.U32.AND P6, PT, R10, R17, PT ;  /* 0x000000110a00720c */ /* 0x000fc40003fc4070 */
[----:B------:R-:W-:Y:S01]  /*25c0*/  STL [R1+0x54], R18 ;  /* 0x0000541201007387 */ /* 0x000fe20000100800 */
[----:B------:R-:W-:Y:S02]  /*25d0*/  @!P3 IMAD.IADD R11, R11, 0x1, -R10 ;  /* 0x000000010b0bb824 */ /* 0x000fe400078e0a0a */
[----:B------:R-:W-:-:S03]  /*25e0*/  IMAD.HI.U32 R4, R7, R13, RZ ;  /* 0x0000000d07047227 */ /* 0x000fc600078e00ff */
[----:B------:R-:W-:Y:S01]  /*25f0*/  ISETP.GT.U32.AND P3, PT, R10, R11, PT ;  /* 0x0000000b0a00720c */ /* 0x000fe20003f64070 */
[----:B0-----:R-:W-:Y:S02]  /*2600*/  IMAD.MOV.U32 R0, RZ, RZ, R12 ;  /* 0x000000ffff007224 */ /* 0x001fe400078e000c */
[----:B------:R-:W-:Y:S02]  /*2610*/  @!P2 IMAD.IADD R16, R16, 0x1, -R10 ;  /* 0x000000011010a824 */ /* 0x000fe400078e0a0a */
[----:B------:R-:W-:Y:S02]  /*2620*/  IMAD.MOV R9, RZ, RZ, -R9 ;  /* 0x000000ffff097224 */ /* 0x000fe400078e0a09 */
[----:B------:R-:W-:Y:S01]  /*2630*/  IMAD.MOV R4, RZ, RZ, -R4 ;  /* 0x000000ffff047224 */ /* 0x000fe200078e0a04 */
[----:B------:R-:W-:Y:S01]  /*2640*/  ISETP.GT.U32.AND P2, PT, R10, R16, PT ;  /* 0x000000100a00720c */ /* 0x000fe20003f44070 */
[----:B------:R-:W-:-:S04]  /*2650*/  IMAD.HI.U32 R12, R7, R6, RZ ;  /* 0x00000006070c7227 */ /* 0x000fc800078e00ff */
[----:B------:R-:W-:Y:S01]  /*2660*/  @!P1 IMAD.MOV R0, RZ, RZ, -R0 ;  /* 0x000000ffff009224 */ /* 0x000fe200078e0a00 */
[----:B------:R-:W-:Y:S01]  /*2670*/  ISETP.GE.AND P1, PT, R5, RZ, PT ;  /* 0x000000ff0500720c */ /* 0x000fe20003f26270 */
[C---:B------:R-:W-:Y:S02]  /*2680*/  IMAD R5, R10.reuse, R9, R8 ;  /* 0x000000090a057224 */ /* 0x040fe400078e0208 */
[C---:B------:R-:W-:Y:S01]  /*2690*/  IMAD R13, R10.reuse, R4, R13 ;  /* 0x000000040a0d7224 */ /* 0x040fe200078e020d */
[----:B------:R0:W-:Y:S01]  /*26a0*/  STL [R1+0x50], R0 ;  /* 0x0000500001007387 */ /* 0x0001e20000100800 */
[----:B------:R-:W-:Y:S02]  /*26b0*/  IMAD.MOV R12, RZ, RZ, -R12 ;  /* 0x000000ffff0c7224 */ /* 0x000fe400078e0a0c */
[----:B------:R-:W-:Y:S01]  /*26c0*/  @!P3 IMAD.IADD R11, R11, 0x1, -R10 ;  /* 0x000000010b0bb824 */ /* 0x000fe200078e0a0a */
[C---:B------:R-:W-:Y:S01]  /*26d0*/  ISETP.GT.U32.AND P3, PT, R10.reuse, R5, PT ;  /* 0x000000050a00720c */ /* 0x040fe20003f64070 */
[----:B------:R-:W-:-:S02]  /*26e0*/  IMAD R6, R10, R12, R6 ;  /* 0x0000000c0a067224 */ /* 0x000fc400078e0206 */
[--C-:B------:R-:W-:Y:S01]  /*26f0*/  @!P6 IMAD.IADD R17, R17, 0x1, -R10.reuse ;  /* 0x000000011111e824 */ /* 0x100fe200078e0a0a */
[----:B------:R-:W-:Y:S01]  /*2700*/  ISETP.GT.U32.AND P6, PT, R10, R13, PT ;  /* 0x0000000d0a00720c */ /* 0x000fe20003fc4070 */
[--C-:B------:R-:W-:Y:S01]  /*2710*/  @!P2 IMAD.IADD R16, R16, 0x1, -R10.reuse ;  /* 0x000000011010a824 */ /* 0x100fe200078e0a0a */
[----:B------:R-:W-:Y:S01]  /*2720*/  ISETP.GT.U32.AND P2, PT, R10, R6, PT ;  /* 0x000000060a00720c */ /* 0x000fe20003f44070 */
[C---:B------:R-:W-:Y:S02]  /*2730*/  VIADD R9, R20.reuse, 0x18 ;  /* 0x0000001814097836 */ /* 0x040fe40000000000 */
[----:B------:R-:W-:Y:S02]  /*2740*/  VIADD R4, R20, 0x16 ;  /* 0x0000001614047836 */ /* 0x000fe40000000000 */
[----:B0-----:R-:W-:Y:S01]  /*2750*/  IMAD.MOV.U32 R0, RZ, RZ, R11 ;  /* 0x000000ffff007224 */ /* 0x001fe200078e000b */
[----:B------:R-:W-:Y:S01]  /*2760*/  IABS R18, R9 ;  /* 0x0000000900127213 */ /* 0x000fe20000000000 */
[----:B------:R-:W-:Y:S01]  /*2770*/  @!P3 IMAD.IADD R5, R5, 0x1, -R10 ;  /* 0x000000010505b824 */ /* 0x000fe200078e0a0a */
[----:B------:R-:W-:Y:S01]  /*2780*/  IABS R12, R4 ;  /* 0x00000004000c7213 */ /* 0x000fe20000000000 */
[----:B------:R-:W-:Y:S01]  /*2790*/  @!P5 IMAD.MOV R0, RZ, RZ, -R0 ;  /* 0x000000ffff00d224 */ /* 0x000fe200078e0a00 */
[----:B------:R-:W-:Y:S01]  /*27a0*/  ISETP.GE.AND P3, PT, R2, RZ, PT ;  /* 0x000000ff0200720c */ /* 0x000fe20003f66270 */
[--C-:B------:R-:W-:Y:S01]  /*27b0*/  @!P6 IMAD.IADD R13, R13, 0x1, -R10.reuse ;  /* 0x000000010d0de824 */ /* 0x100fe200078e0a0a */
[----:B------:R-:W-:Y:S01]  /*27c0*/  ISETP.GT.U32.AND P5, PT, R10, R5, PT ;  /* 0x000000050a00720c */ /* 0x000fe20003fa4070 */
[----:B------:R-:W-:Y:S01]  /*27d0*/  @!P2 IMAD.IADD R6, R6, 0x1, -R10 ;  /* 0x000000010606a824 */ /* 0x000fe200078e0a0a */
[----:B------:R0:W-:Y:S01]  /*27e0*/  STL [R1+0x4c], R0 ;  /* 0x00004c0001007387 */ /* 0x0001e20000100800 */
[----:B------:R-:W-:Y:S01]  /*27f0*/  IMAD.HI.U32 R19, R7, R18, RZ ;  /* 0x0000001207137227 */ /* 0x000fe200078e00ff */
[----:B------:R-:W-:-:S02]  /*2800*/  ISETP.GT.U32.AND P2, PT, R10, R13, PT ;  /* 0x0000000d0a00720c */ /* 0x000fc40003f44070 */
[----:B------:R-:W-:Y:S01]  /*2810*/  ISETP.GE.AND P6, PT, R14, RZ, PT ;  /* 0x000000ff0e00720c */ /* 0x000fe20003fc6270 */
[----:B------:R-:W-:-:S04]  /*2820*/  IMAD.HI.U32 R2, R7, R12, RZ ;  /* 0x0000000c07027227 */ /* 0x000fc800078e00ff */
[----:B------:R-:W-:Y:S02]  /*2830*/  VIADD R8, R20, 0x17 ;  /* 0x0000001714087836 */ /* 0x000fe40000000000 */
[----:B------:R-:W-:Y:S02]  /*2840*/  IMAD.MOV R19, RZ, RZ, -R19 ;  /* 0x000000ffff137224 */ /* 0x000fe400078e0a13 */
[----:B------:R-:W-:Y:S01]  /*2850*/  IMAD.MOV R2, RZ, RZ, -R2 ;  /* 0x000000ffff027224 */ /* 0x000fe200078e0a02 */
[----:B------:R-:W-:Y:S01]  /*2860*/  IABS R15, R8 ;  /* 0x00000008000f7213 */ /* 0x000fe20000000000 */
[----:B0-----:R-:W-:Y:S02]  /*2870*/  IMAD.MOV.U32 R0, RZ, RZ, R16 ;  /* 0x000000ffff007224 */ /* 0x001fe400078e0010 */
[C---:B------:R-:W-:Y:S02]  /*2880*/  IMAD R14, R10.reuse, R19, R18 ;  /* 0x000000130a0e7224 */ /* 0x040fe400078e0212 */
[----:B------:R-:W-:-:S02]  /*2890*/  IMAD R12, R10, R2, R12 ;  /* 0x000000020a0c7224 */ /* 0x000fc400078e020c */
[----:B------:R-:W-:Y:S01]  /*28a0*/  @!P4 IMAD.MOV R17, RZ, RZ, -R17 ;  /* 0x000000ffff11c224 */ /* 0x000fe200078e0a11 */
[C---:B------:R-:W-:Y:S01]  /*28b0*/  ISETP.GT.U32.AND P4, PT, R10.reuse, R6, PT ;  /* 0x000000060a00720c */ /* 0x040fe20003f84070 */
[----:B------:R-:W-:Y:S01]  /*28c0*/  @!P0 IMAD.MOV R0, RZ, RZ, -R0 ;  /* 0x000000ffff008224 */ /* 0x000fe200078e0a00 */
[C---:B------:R-:W-:Y:S01]  /*28d0*/  ISETP.GT.U32.AND P0, PT, R10.reuse, R14, PT ;  /* 0x0000000e0a00720c */ /* 0x040fe20003f04070 */
[----:B------:R-:W-:Y:S01]  /*28e0*/  IMAD.HI.U32 R11, R7, R15, RZ ;  /* 0x0000000f070b7227 */ /* 0x000fe200078e00ff */
[----:B------:R-:W-:Y:S03]  /*28f0*/  STL [R1+0x48], R17 ;  /* 0x0000481101007387 */ /* 0x000fe60000100800 */
[--C-:B------:R-:W-:Y:S01]  /*2900*/  @!P5 IMAD.IADD R5, R5, 0x1, -R10.reuse ;  /* 0x000000010505d824 */ /* 0x100fe200078e0a0a */
[----:B------:R0:W-:Y:S01]  /*2910*/  STL [R1+0x44], R0 ;  /* 0x0000440001007387 */ /* 0x0001e20000100800 */
[----:B------:R-:W-:Y:S01]  /*2920*/  @!P2 IMAD.IADD R13, R13, 0x1, -R10 ;  /* 0x000000010d0da824 */ /* 0x000fe200078e0a0a */
[----:B------:R-:W-:Y:S01]  /*2930*/  ISETP.GT.U32.AND P2, PT, R10, R12, PT ;  /* 0x0000000c0a00720c */ /* 0x000fe20003f44070 */
[----:B------:R-:W-:Y:S01]  /*2940*/  IMAD.MOV R11, RZ, RZ, -R11 ;  /* 0x000000ffff0b7224 */ /* 0x000fe200078e0a0b */
[----:B------:R-:W-:Y:S01]  /*2950*/  ISETP.GE.AND P5, PT, R9, RZ, PT ;  /* 0x000000ff0900720c */ /* 0x000fe20003fa6270 */
[----:B------:R-:W-:-:S02]  /*2960*/  VIADD R2, R20, 0x14 ;  /* 0x0000001414027836 */ /* 0x000fc40000000000 */
[----:B------:R-:W-:Y:S02]  /*2970*/  IMAD R15, R10, R11, R15 ;  /* 0x0000000b0a0f7224 */ /* 0x000fe400078e020f */
[----:B------:R-:W-:Y:S01]  /*2980*/  @!P4 IMAD.IADD R6, R6, 0x1, -R10 ;  /* 0x000000010606c824 */ /* 0x000fe200078e0a0a */
[----:B------:R-:W-:Y:S01]  /*2990*/  ISETP.GE.AND P4, PT, R8, RZ, PT ;  /* 0x000000ff0800720c */ /* 0x000fe20003f86270 */
[----:B0-----:R-:W-:Y:S01]  /*29a0*/  IMAD.MOV.U32 R0, RZ, RZ, R5 ;  /* 0x000000ffff007224 */ /* 0x001fe200078e0005 */
[----:B------:R-:W-:Y:S01]  /*29b0*/  IABS R8, R2 ;  /* 0x0000000200087213 */ /* 0x000fe20000000000 */
[----:B------:R-:W-:Y:S02]  /*29c0*/  VIADD R5, R20, 0x15 ;  /* 0x0000001514057836 */ /* 0x000fe40000000000 */
[----:B------:R-:W-:Y:S01]  /*29d0*/  @!P1 IMAD.MOV R0, RZ, RZ, -R0 ;  /* 0x000000ffff009224 */ /* 0x000fe200078e0a00 */
[----:B------:R-:W-:Y:S01]  /*29e0*/  ISETP.GT.U32.AND P1, PT, R10, R15, PT ;  /* 0x0000000f0a00720c */ /* 0x000fe20003f24070 */
[--C-:B------:R-:W-:Y:S01]  /*29f0*/  @!P0 IMAD.IADD R14, R14, 0x1, -R10.reuse ;  /* 0x000000010e0e8824 */ /* 0x100fe200078e0a0a */
[----:B------:R-:W-:Y:S01]  /*2a00*/  IABS R11, R5 ;  /* 0x00000005000b7213 */ /* 0x000fe20000000000 */
[----:B------:R-:W-:Y:S01]  /*2a10*/  @!P2 IMAD.IADD R12, R12, 0x1, -R10 ;  /* 0x000000010c0ca824 */ /* 0x000fe200078e0a0a */
[----:B------:R0:W-:Y:S01]  /*2a20*/  STL [R1+0x40], R0 ;  /* 0x0000400001007387 */ /* 0x0001e20000100800 */
[----:B------:R-:W-:Y:S01]  /*2a30*/  ISETP.GE.AND P0, PT, R4, RZ, PT ;  /* 0x000000ff0400720c */ /* 0x000fe20003f06270 */
[----:B------:R-:W-:-:S02]  /*2a40*/  VIADD R9, R20, 0x13 ;  /* 0x0000001314097836 */ /* 0x000fc40000000000 */
[----:B------:R-:W-:-:S05]  /*2a50*/  IMAD.HI.U32 R4, R7, R11, RZ ;  /* 0x0000000b07047227 */ /* 0x000fca00078e00ff */
[----:B------:R-:W-:Y:S01]  /*2a60*/  @!P1 IMAD.IADD R15, R15, 0x1, -R10 ;  /* 0x000000010f0f9824 */ /* 0x000fe200078e0a0a */
[C---:B------:R-:W-:Y:S01]  /*2a70*/  ISETP.GT.U32.AND P1, PT, R10.reuse, R14, PT ;  /* 0x0000000e0a00720c */ /* 0x040fe20003f24070 */
[----:B0-----:R-:W-:Y:S02]  /*2a80*/  IMAD.MOV.U32 R0, RZ, RZ, R13 ;  /* 0x000000ffff007224 */ /* 0x001fe400078e000d */
[----:B------:R-:W-:Y:S01]  /*2a90*/  IMAD.MOV R13, RZ, RZ, -R4 ;  /* 0x000000ffff0d7224 */ /* 0x000fe200078e0a04 */
[C---:B------:R-:W-:Y:S01]  /*2aa0*/  ISETP.GT.U32.AND P2, PT, R10.reuse, R15, PT ;  /* 0x0000000f0a00720c */ /* 0x040fe20003f44070 */
[----:B------:R-:W-:Y:S01]  /*2ab0*/  @!P3 IMAD.MOV R0, RZ, RZ, -R0 ;  /* 0x000000ffff00b224 */ /* 0x000fe200078e0a00 */
[----:B------:R-:W-:Y:S01]  /*2ac0*/  ISETP.GT.U32.AND P3, PT, R10, R12, PT ;  /* 0x0000000c0a00720c */ /* 0x000fe20003f64070 */
[----:B------:R-:W-:-:S03]  /*2ad0*/  IMAD.HI.U32 R4, R7, R8, RZ ;  /* 0x0000000807047227 */ /* 0x000fc600078e00ff */
[----:B------:R0:W-:Y:S01]  /*2ae0*/  STL [R1+0x3c], R0 ;  /* 0x00003c0001007387 */ /* 0x0001e20000100800 */
[----:B------:R-:W-:Y:S02]  /*2af0*/  IMAD.MOV R4, RZ, RZ, -R4 ;  /* 0x000000ffff047224 */ /* 0x000fe400078e0a04 */
[C---:B------:R-:W-:Y:S02]  /*2b00*/  IMAD R11, R10.reuse, R13, R11 ;  /* 0x0000000d0a0b7224 */ /* 0x040fe400078e020b */
[----:B------:R-:W-:Y:S02]  /*2b10*/  IMAD R8, R10, R4, R8 ;  /* 0x000000040a087224 */ /* 0x000fe400078e0208 */
[--C-:B------:R-:W-:Y:S01]  /*2b20*/  @!P1 IMAD.IADD R14, R14, 0x1, -R10.reuse ;  /* 0x000000010e0e9824 */ /* 0x100fe200078e0a0a */
[----:B------:R-:W-:Y:S01]  /*2b30*/  ISETP.GE.AND P1, PT, R5, RZ, PT ;  /* 0x000000ff0500720c */ /* 0x000fe20003f26270 */
[----:B------:R-:W-:Y:S01]  /*2b40*/  @!P3 IMAD.IADD R12, R12, 0x1, -R10 ;  /* 0x000000010c0cb824 */ /* 0x000fe200078e0a0a */
[----:B------:R-:W-:Y:S01]  /*2b50*/  ISETP.GT.U32.AND P3, PT, R10, R8, PT ;  /* 0x000000080a00720c */ /* 0x000fe20003f64070 */
[----:B0-----:R-:W-:Y:S01]  /*2b60*/  IMAD.MOV.U32 R0, RZ, RZ, R6 ;  /* 0x000000ffff007224 */ /* 0x001fe200078e0006 */
[----:B------:R-:W-:Y:S01]  /*2b70*/  IABS R6, R9 ;  /* 0x0000000900067213 */ /* 0x000fe20000000000 */
[----:B------:R-:W-:-:S02]  /*2b80*/  VIADD R4, R20, 0x12 ;  /* 0x0000001214047836 */ /* 0x000fc40000000000 */
[----:B------:R-:W-:Y:S01]  /*2b90*/  @!P6 IMAD.MOV R0, RZ, RZ, -R0 ;  /* 0x000000ffff00e224 */ /* 0x000fe200078e0a00 */
[----:B------:R-:W-:Y:S01]  /*2ba0*/  ISETP.GT.U32.AND P6, PT, R10, R11, PT ;  /* 0x0000000b0a00720c */ /* 0x000fe20003fc4070 */
[----:B------:R-:W-:Y:S01]  /*2bb0*/  IMAD.HI.U32 R5, R7, R6, RZ ;  /* 0x0000000607057227 */ /* 0x000fe200078e00ff */
[----:B------:R-:W-:Y:S02]  /*2bc0*/  IABS R13, R4 ;  /* 0x00000004000d7213 */ /* 0x000fe40000000000 */
[----:B------:R0:W-:Y:S01]  /*2bd0*/  STL [R1+0x38], R0 ;  /* 0x0000380001007387 */ /* 0x0001e20000100800 */
[----:B------:R-:W-:Y:S02]  /*2be0*/  IMAD.MOV R5, RZ, RZ, -R5 ;  /* 0x000000ffff057224 */ /* 0x000fe400078e0a05 */
[--C-:B------:R-:W-:Y:S02]  /*2bf0*/  @!P3 IMAD.IADD R8, R8, 0x1, -R10.reuse ;  /* 0x000000010808b824 */ /* 0x100fe400078e0a0a */
[----:B------:R-:W-:Y:S01]  /*2c00*/  @!P2 IMAD.IADD R15, R15, 0x1, -R10 ;  /* 0x000000010f0fa824 */ /* 0x000fe200078e0a0a */
[----:B------:R-:W-:Y:S01]  /*2c10*/  ISETP.GE.AND P2, PT, R2, RZ, PT ;  /* 0x000000ff0200720c */ /* 0x000fe20003f46270 */
[C---:B------:R-:W-:Y:S01]  /*2c20*/  IMAD R6, R10.reuse, R5, R6 ;  /* 0x000000050a067224 */ /* 0x040fe200078e0206 */
[----:B------:R-:W-:Y:S01]  /*2c30*/  ISETP.GT.U32.AND P3, PT, R10, R8, PT ;  /* 0x000000080a00720c */ /* 0x000fe20003f64070 */
[----:B------:R-:W-:-:S02]  /*2c40*/  @!P4 IMAD.MOV R15, RZ, RZ, -R15 ;  /* 0x000000ffff0fc224 */ /* 0x000fc400078e0a0f */
[----:B0-----:R-:W-:Y:S01]  /*2c50*/  IMAD.MOV.U32 R0, RZ, RZ, R14 ;  /* 0x000000ffff007224 */ /* 0x001fe200078e000e */
[----:B------:R-:W-:Y:S01]  /*2c60*/  ISETP.GT.U32.AND P4, PT, R10, R6, PT ;  /* 0x000000060a00720c */ /* 0x000fe20003f84070 */
[----:B------:R-:W-:-:S04]  /*2c70*/  IMAD.HI.U32 R14, R7, R13, RZ ;  /* 0x0000000d070e7227 */ /* 0x000fc800078e00ff */
[----:B------:R-:W-:Y:S02]  /*2c80*/  @!P5 IMAD.MOV R0, RZ, RZ, -R0 ;  /* 0x000000ffff00d224 */ /* 0x000fe400078e0a00 */
[----:B------:R-:W-:Y:S02]  /*2c90*/  IMAD.MOV R14, RZ, RZ, -R14 ;  /* 0x000000ffff0e7224 */ /* 0x000fe400078e0a0e */
[--C-:B------:R-:W-:Y:S01]  /*2ca0*/  @!P6 IMAD.IADD R11, R11, 0x1, -R10.reuse ;  /* 0x000000010b0be824 */ /* 0x100fe200078e0a0a */
[----:B------:R0:W-:Y:S01]  /*2cb0*/  STL [R1+0x34], R0 ;  /* 0x0000340001007387 */ /* 0x0001e20000100800 */
[--C-:B------:R-:W-:Y:S01]  /*2cc0*/  @!P3 IMAD.IADD R8, R8, 0x1, -R10.reuse ;  /* 0x000000010808b824 */ /* 0x100fe200078e0a0a */
[----:B------:R-:W-:Y:S01]  /*2cd0*/  ISETP.GE.AND P6, PT, R9, RZ, PT ;  /* 0x000000ff0900720c */ /* 0x000fe20003fc6270 */
[----:B------:R-:W-:Y:S01]  /*2ce0*/  @!P4 IMAD.IADD R6, R6, 0x1, -R10 ;  /* 0x000000010606c824 */ /* 0x000fe200078e0a0a */
[----:B------:R-:W-:Y:S01]  /*2cf0*/  ISETP.GT.U32.AND P5, PT, R10, R11, PT ;  /* 0x0000000b0a00720c */ /* 0x000fe20003fa4070 */
[----:B------:R3:W-:Y:S01]  /*2d00*/  STL [R1+0x30], R15 ;  /* 0x0000300f01007387 */ /* 0x0007e20000100800 */
[----:B------:R-:W-:-:S02]  /*2d10*/  VIADD R2, R20, 0x11 ;  /* 0x0000001114027836 */ /* 0x000fc40000000000 */
[----:B------:R-:W-:Y:S01]  /*2d20*/  ISETP.GT.U32.AND P4, PT, R10, R6, PT ;  /* 0x000000060a00720c */ /* 0x000fe20003f84070 */
[----:B------:R-:W-:Y:S02]  /*2d30*/  VIADD R5, R20, 0x10 ;  /* 0x0000001014057836 */ /* 0x000fe40000000000 */
[----:B0-----:R-:W-:Y:S01]  /*2d40*/  IMAD.MOV.U32 R0, RZ, RZ, R12 ;  /* 0x000000ffff007224 */ /* 0x001fe200078e000c */
[----:B------:R-:W-:Y:S02]  /*2d50*/  IABS R9, R2 ;  /* 0x0000000200097213 */ /* 0x000fe40000000000 */
[----:B------:R-:W-:Y:S01]  /*2d60*/  IABS R17, R5 ;  /* 0x0000000500117213 */ /* 0x000fe20000000000 */
[----:B------:R-:W-:Y:S01]  /*2d70*/  @!P0 IMAD.MOV R0, RZ, RZ, -R0 ;  /* 0x000000ffff008224 */ /* 0x000fe200078e0a00 */
[----:B------:R-:W-:Y:S01]  /*2d80*/  ISETP.GE.AND P0, PT, R4, RZ, PT ;  /* 0x000000ff0400720c */ /* 0x000fe20003f06270 */
[----:B------:R-:W-:Y:S02]  /*2d90*/  IMAD R4, R10, R14, R13 ;  /* 0x0000000e0a047224 */ /* 0x000fe400078e020d */
[--C-:B------:R-:W-:Y:S01]  /*2da0*/  @!P5 IMAD.IADD R11, R11, 0x1, -R10.reuse ;  /* 0x000000010b0bd824 */ /* 0x100fe200078e0a0a */
[----:B------:R0:W-:Y:S01]  /*2db0*/  STL [R1+0x2c], R0 ;  /* 0x00002c0001007387 */ /* 0x0001e20000100800 */
[----:B------:R-:W-:Y:S01]  /*2dc0*/  @!P4 IMAD.IADD R6, R6, 0x1, -R10 ;  /* 0x000000010606c824 */ /* 0x000fe200078e0a0a */
[----:B------:R-:W-:Y:S01]  /*2dd0*/  ISETP.GT.U32.AND P3, PT, R10, R4, PT ;  /* 0x000000040a00720c */ /* 0x000fe20003f64070 */
[----:B---3--:R-:W-:Y:S01]  /*2de0*/  IMAD.MOV.U32 R15, RZ, RZ, R11 ;  /* 0x000000ffff0f7224 */ /* 0x008fe200078e000b */
[----:B------:R-:W-:Y:S01]  /*2df0*/  ISETP.GE.AND P5, PT, R2, RZ, PT ;  /* 0x000000ff0200720c */ /* 0x000fe20003fa6270 */
[----:B------:R-:W-:-:S04]  /*2e00*/  IMAD.HI.U32 R12, R7, R9, RZ ;  /* 0x00000009070c7227 */ /* 0x000fc800078e00ff */
[----:B------:R-:W-:Y:S02]  /*2e10*/  @!P1 IMAD.MOV R15, RZ, RZ, -R15 ;  /* 0x000000ffff0f9224 */ /* 0x000fe400078e0a0f */
[----:B0-----:R-:W-:Y:S02]  /*2e20*/  IMAD.MOV.U32 R0, RZ, RZ, R8 ;  /* 0x000000ffff007224 */ /* 0x001fe400078e0008 */
[----:B------:R-:W-:Y:S01]  /*2e30*/  IMAD.MOV R12, RZ, RZ, -R12 ;  /* 0x000000ffff0c7224 */ /* 0x000fe200078e0a0c */
[----:B------:R-:W-:Y:S01]  /*2e40*/  STL [R1+0x28], R15 ;  /* 0x0000280f01007387 */ /* 0x000fe20000100800 */
[----:B------:R-:W-:Y:S02]  /*2e50*/  @!P3 IMAD.IADD R4, R4, 0x1, -R10 ;  /* 0x000000010404b824 */ /* 0x000fe400078e0a0a */
[----:B------:R-:W-:Y:S01]  /*2e60*/  @!P2 IMAD.MOV R0, RZ, RZ, -R0 ;  /* 0x000000ffff00a224 */ /* 0x000fe200078e0a00 */
[----:B------:R-:W-:Y:S01]  /*2e70*/  ISETP.GE.AND P2, PT, R5, RZ, PT ;  /* 0x000000ff0500720c */ /* 0x000fe20003f46270 */
[C---:B------:R-:W-:Y:S01]  /*2e80*/  IMAD R9, R10.reuse, R12, R9 ;  /* 0x0000000c0a097224 */ /* 0x040fe200078e0209 */
        /* <DEDUP_REMOVED lines=8> */
[----:B------:R-:W-:Y:S02]  /*2f10*/  IMAD R17, R10, R11, R17 ;  /* 0x0000000b0a117224 */ /* 0x000fe400078e0211 */
[----:B0-----:R-:W-:Y:S01]  /*2f20*/  IMAD.MOV.U32 R0, RZ, RZ, R6 ;  /* 0x000000ffff007224 */ /* 0x001fe200078e0006 */
[----:B------:R-:W-:Y:S01]  /*2f30*/  IABS R12, R5 ;  /* 0x00000005000c7213 */ /* 0x000fe20000000000 */
[----:B------:R-:W-:Y:S01]  /*2f40*/  @!P3 IMAD.IADD R4, R4, 0x1, -R10 ;  /* 0x000000010404b824 */ /* 0x000fe200078e0a0a */
[----:B------:R-:W-:Y:S01]  /*2f50*/  ISETP.GT.U32.AND P4, PT, R10, R17, PT ;  /* 0x000000110a00720c */ /* 0x000fe20003f84070 */
[----:B------:R-:W-:Y:S01]  /*2f60*/  @!P6 IMAD.MOV R0, RZ, RZ, -R0 ;  /* 0x000000ffff00e224 */ /* 0x000fe200078e0a00 */
[----:B------:R-:W-:Y:S01]  /*2f70*/  ISETP.GE.AND P6, PT, R2, RZ, PT ;  /* 0x000000ff0200720c */ /* 0x000fe20003fc6270 */
[----:B------:R-:W-:Y:S01]  /*2f80*/  IMAD.HI.U32 R6, R7, R18, RZ ;  /* 0x0000001207067227 */ /* 0x000fe200078e00ff */
[----:B------:R-:W-:-:S02]  /*2f90*/  ISETP.GE.AND P3, PT, R5, RZ, PT ;  /* 0x000000ff0500720c */ /* 0x000fc40003f66270 */
[----:B------:R0:W-:Y:S01]  /*2fa0*/  STL [R1+0x20], R0 ;  /* 0x0000200001007387 */ /* 0x0001e20000100800 */
[----:B------:R-:W-:Y:S02]  /*2fb0*/  IMAD.MOV R6, RZ, RZ, -R6 ;  /* 0x000000ffff067224 */ /* 0x000fe400078e0a06 */
[----:B------:R-:W-:Y:S02]  /*2fc0*/  @!P1 IMAD.IADD R9, R9, 0x1, -R10 ;  /* 0x0000000109099824 */ /* 0x000fe400078e0a0a */
[C---:B------:R-:W-:Y:S02]  /*2fd0*/  IMAD R18, R10.reuse, R6, R18 ;  /* 0x000000060a127224 */ /* 0x040fe400078e0212 */
[----:B------:R-:W-:Y:S01]  /*2fe0*/  @!P4 IMAD.IADD R17, R17, 0x1, -R10 ;  /* 0x000000011111c824 */ /* 0x000fe200078e0a0a */
[----:B------:R-:W-:Y:S01]  /*2ff0*/  ISETP.GT.U32.AND P1, PT, R10, R9, PT ;  /* 0x000000090a00720c */ /* 0x000fe20003f24070 */
[----:B------:R-:W-:-:S03]  /*3000*/  IMAD.HI.U32 R2, R7, R12, RZ ;  /* 0x0000000c07027227 */ /* 0x000fc600078e00ff */
[----:B------:R-:W-:Y:S01]  /*3010*/  ISETP.GT.U32.AND P4, PT, R10, R17, PT ;  /* 0x000000110a00720c */ /* 0x000fe20003f84070 */
[----:B0-----:R-:W-:Y:S02]  /*3020*/  IMAD.MOV.U32 R0, RZ, RZ, R4 ;  /* 0x000000ffff007224 */ /* 0x001fe400078e0004 */
[----:B------:R-:W-:Y:S02]  /*3030*/  IMAD.MOV R2, RZ, RZ, -R2 ;  /* 0x000000ffff027224 */ /* 0x000fe400078e0a02 */
[----:B------:R-:W-:Y:S02]  /*3040*/  @!P0 IMAD.MOV R0, RZ, RZ, -R0 ;  /* 0x000000ffff008224 */ /* 0x000fe400078e0a00 */
[----:B------:R-:W-:Y:S02]  /*3050*/  VIADD R14, R20, 0xd ;  /* 0x0000000d140e7836 */ /* 0x000fe40000000000 */
[----:B------:R-:W-:Y:S01]  /*3060*/  @!P1 IMAD.IADD R9, R9, 0x1, -R10 ;  /* 0x0000000109099824 */ /* 0x000fe200078e0a0a */
[----:B------:R0:W-:Y:S04]  /*3070*/  STL [R1+0x9a8], R0 ;  /* 0x0009a80001007387 */ /* 0x0001e80000100800 */
[----:B0-----:R-:W3:Y:S01]  /*3080*/  LDL R0, [R1+0x160] ;  /* 0x0001600001007983 */ /* 0x001ee20000100800 */
[C---:B------:R-:W-:Y:S01]  /*3090*/  ISETP.GT.U32.AND P0, PT, R10.reuse, R18, PT ;  /* 0x000000120a00720c */ /* 0x040fe20003f04070 */
[----:B------:R-:W-:Y:S01]  /*30a0*/  IMAD R12, R10, R2, R12 ;  /* 0x000000020a0c7224 */ /* 0x000fe200078e020c */
[----:B------:R-:W-:Y:S01]  /*30b0*/  ISETP.GE.AND P1, PT, R14, RZ, PT ;  /* 0x000000ff0e00720c */ /* 0x000fe20003f26270 */
[----:B------:R-:W-:Y:S01]  /*30c0*/  @!P5 IMAD.MOV R9, RZ, RZ, -R9 ;  /* 0x000000ffff09d224 */ /* 0x000fe200078e0a09 */
[----:B------:R-:W-:Y:S01]  /*30d0*/  IABS R14, R14 ;  /* 0x0000000e000e7213 */ /* 0x000fe20000000000 */
[----:B------:R-:W-:Y:S01]  /*30e0*/  @!P4 IMAD.IADD R17, R17, 0x1, -R10 ;  /* 0x000000011111c824 */ /* 0x000fe200078e0a0a */
[----:B------:R-:W-:-:S02]  /*30f0*/  ISETP.GT.U32.AND P4, PT, R10, R12, PT ;  /* 0x0000000c0a00720c */ /* 0x000fc40003f84070 */
[----:B------:R0:W-:Y:S01]  /*3100*/  STL [R1+0x9ac], R9 ;  /* 0x0009ac0901007387 */ /* 0x0001e20000100800 */
[----:B------:R-:W-:-:S04]  /*3110*/  IMAD.HI.U32 R4, R7, R14, RZ ;  /* 0x0000000e07047227 */ /* 0x000fc800078e00ff */
[----:B------:R-:W-:Y:S02]  /*3120*/  @!P0 IMAD.IADD R18, R18, 0x1, -R10 ;  /* 0x0000000112128824 */ /* 0x000fe400078e0a0a */
[----:B------:R-:W-:Y:S02]  /*3130*/  IMAD.MOV R4, RZ, RZ, -R4 ;  /* 0x000000ffff047224 */ /* 0x000fe400078e0a04 */
[----:B------:R-:W-:Y:S01]  /*3140*/  @!P2 IMAD.MOV R17, RZ, RZ, -R17 ;  /* 0x000000ffff11a224 */ /* 0x000fe200078e0a11 */
[----:B------:R-:W-:Y:S01]  /*3150*/  ISETP.GT.U32.AND P0, PT, R10, R18, PT ;  /* 0x000000120a00720c */ /* 0x000fe20003f04070 */
[----:B------:R-:W-:Y:S01]  /*3160*/  @!P4 IMAD.IADD R12, R12, 0x1, -R10 ;  /* 0x000000010c0cc824 */ /* 0x000fe200078e0a0a */
[----:B0-----:R-:W0:Y:S01]  /*3170*/  S2R R9, SR_TID.X ;  /* 0x0000000000097919 */ /* 0x001e220000002100 */
[----:B------:R-:W-:-:S03]  /*3180*/  IMAD R14, R10, R4, R14 ;  /* 0x000000040a0e7224 */ /* 0x000fc600078e020e */
[----:B------:R-:W-:Y:S01]  /*3190*/  ISETP.GT.U32.AND P4, PT, R10, R12, PT ;  /* 0x0000000c0a00720c */ /* 0x000fe20003f84070 */
[----:B------:R5:W-:Y:S06]  /*31a0*/  STL [R1+0x9b0], R17 ;  /* 0x0009b01101007387 */ /* 0x000bec0000100800 */
[----:B------:R-:W-:Y:S01]  /*31b0*/  @!P0 IMAD.IADD R18, R18, 0x1, -R10 ;  /* 0x0000000112128824 */ /* 0x000fe200078e0a0a */
[----:B------:R-:W-:-:S03]  /*31c0*/  ISETP.GT.U32.AND P0, PT, R10, R14, PT ;  /* 0x0000000e0a00720c */ /* 0x000fc60003f04070 */
[----:B------:R-:W-:Y:S01]  /*31d0*/  @!P6 IMAD.MOV R18, RZ, RZ, -R18 ;  /* 0x000000ffff12e224 */ /* 0x000fe200078e0a12 */
[----:B-----5:R-:W5:Y:S01]  /*31e0*/  S2R R17, SR_TID.X ;  /* 0x0000000000117919 */ /* 0x020f620000002100 */
[----:B------:R-:W-:-:S03]  /*31f0*/  @!P4 IMAD.IADD R12, R12, 0x1, -R10 ;  /* 0x000000010c0cc824 */ /* 0x000fc600078e0a0a */
[----:B------:R-:W-:Y:S01]  /*3200*/  STL [R1+0x9b4], R18 ;  /* 0x0009b41201007387 */ /* 0x000fe20000100800 */
[----:B------:R-:W-:-:S04]  /*3210*/  @!P3 IMAD.MOV R12, RZ, RZ, -R12 ;  /* 0x000000ffff0cb224 */ /* 0x000fc800078e0a0c */
[----:B------:R-:W-:Y:S01]  /*3220*/  @!P0 IMAD.IADD R14, R14, 0x1, -R10 ;  /* 0x000000010e0e8824 */ /* 0x000fe200078e0a0a */
[----:B------:R-:W-:Y:S04]  /*3230*/  STL [R1+0x9b8], R12 ;  /* 0x0009b80c01007387 */ /* 0x000fe80000100800 */
[----:B------:R-:W-:Y:S02]  /*3240*/  ISETP.GT.U32.AND P0, PT, R10, R14, PT ;  /* 0x0000000e0a00720c */ /* 0x000fe40003f04070 */
[----:B0-----:R-:W-:-:S04]  /*3250*/  SHF.R.U32.HI R9, RZ, 0x5, R9 ;  /* 0x00000005ff097819 */ /* 0x001fc80000011609 */
[----:B------:R-:W-:-:S04]  /*3260*/  SGXT.U32 R9, R9, 0x2 ;  /* 0x000000020909781a */ /* 0x000fc80000000000 */
[----:B------:R-:W-:-:S03]  /*3270*/  LOP3.LUT R9, R9, 0xfc, RZ, 0xfc, !PT ;  /* 0x000000fc09097812 */ /* 0x000fc600078efcff */
[----:B------:R-:W-:-:S04]  /*3280*/  @!P0 IMAD.IADD R14, R14, 0x1, -R10 ;  /* 0x000000010e0e8824 */ /* 0x000fc800078e0a0a */
[----:B------:R-:W-:Y:S01]  /*3290*/  @!P1 IMAD.MOV R14, RZ, RZ, -R14 ;  /* 0x000000ffff0e9224 */ /* 0x000fe200078e0a0e */
[----:B-----5:R-:W-:-:S04]  /*32a0*/  LOP3.LUT R17, R17, 0x60, RZ, 0xc0, !PT ;  /* 0x0000006011117812 */ /* 0x020fc800078ec0ff */
[----:B------:R-:W-:Y:S01]  /*32b0*/  STL [R1+0x9bc], R14 ;  /* 0x0009bc0e01007387 */ /* 0x000fe20000100800 */
[C---:B---3--:R-:W-:Y:S02]  /*32c0*/  VIADD R19, R0.reuse, 0xc ;  /* 0x0000000c00137836 */ /* 0x048fe40000000000 */
[C---:B------:R-:W-:Y:S02]  /*32d0*/  VIADD R4, R0.reuse, 0xa ;  /* 0x0000000a00047836 */ /* 0x040fe40000000000 */
[C---:B------:R-:W-:Y:S01]  /*32e0*/  VIADD R6, R0.reuse, 0x9 ;  /* 0x0000000900067836 */ /* 0x040fe20000000000 */
[----:B------:R-:W-:Y:S01]  /*32f0*/  ISETP.GE.AND P5, PT, R19, RZ, PT ;  /* 0x000000ff1300720c */ /* 0x000fe20003fa6270 */
[C---:B------:R-:W-:Y:S01]  /*3300*/  VIADD R15, R0.reuse, 0xb ;  /* 0x0000000b000f7836 */ /* 0x040fe20000000000 */
[----:B------:R-:W-:Y:S01]  /*3310*/  IABS R19, R19 ;  /* 0x0000001300137213 */ /* 0x000fe20000000000 */
[C---:B------:R-:W-:Y:S01]  /*3320*/  VIADD R13, R0.reuse, 0x8 ;  /* 0x00000008000d7836 */ /* 0x040fe20000000000 */
[----:B------:R-:W-:Y:S01]  /*3330*/  IABS R8, R4 ;  /* 0x0000000400087213 */ /* 0x000fe20000000000 */
[----:B------:R-:W-:Y:S01]  /*3340*/  VIADD R20, R0, 0x3 ;  /* 0x0000000300147836 */ /* 0x000fe20000000000 */
[----:B------:R-:W-:Y:S01]  /*3350*/  ISETP.GE.AND P4, PT, R4, RZ, PT ;  /* 0x000000ff0400720c */ /* 0x000fe20003f86270 */
[----:B------:R-:W-:Y:S01]  /*3360*/  IMAD.HI.U32 R2, R7, R19, RZ ;  /* 0x0000001307027227 */ /* 0x000fe200078e00ff */
[----:B------:R-:W-:-:S02]  /*3370*/  ISETP.GE.AND P2, PT, R15, RZ, PT ;  /* 0x000000ff0f00720c */ /* 0x000fc40003f46270 */
[----:B------:R-:W-:Y:S01]  /*3380*/  IABS R15, R15 ;  /* 0x0000000f000f7213 */ /* 0x000fe20000000000 */
[----:B------:R-:W-:Y:S01]  /*3390*/  IMAD.MOV R2, RZ, RZ, -R2 ;  /* 0x000000ffff027224 */ /* 0x000fe200078e0a02 */
[----:B------:R-:W-:Y:S01]  /*33a0*/  ISETP.GE.AND P1, PT, R6, RZ, PT ;  /* 0x000000ff0600720c */ /* 0x000fe20003f26270 */
[----:B------:R-:W-:Y:S01]  /*33b0*/  IMAD.MOV.U32 R4, RZ, RZ, R8 ;  /* 0x000000ffff047224 */ /* 0x000fe200078e0008 */
[----:B------:R-:W-:Y:S01]  /*33c0*/  IABS R23, R20 ;  /* 0x0000001400177213 */ /* 0x000fe20000000000 */
[----:B------:R-:W-:Y:S01]  /*33d0*/  IMAD R19, R10, R2, R19 ;  /* 0x000000020a137224 */ /* 0x000fe200078e0213 */
[----:B------:R-:W-:Y:S01]  /*33e0*/  IABS R2, R6 ;  /* 0x0000000600027213 */ /* 0x000fe20000000000 */
[----:B------:R-:W-:-:S03]  /*33f0*/  IMAD.HI.U32 R11, R7, R4, RZ ;  /* 0x00000004070b7227 */ /* 0x000fc600078e00ff */
[----:B------:R-:W-:Y:S01]  /*3400*/  ISETP.GT.U32.AND P6, PT, R10, R19, PT ;  /* 0x000000130a00720c */ /* 0x000fe20003fc4070 */
[----:B------:R-:W-:-:S04]  /*3410*/  IMAD.HI.U32 R8, R7, R2, RZ ;  /* 0x0000000207087227 */ /* 0x000fc800078e00ff */
[----:B------:R-:W-:Y:S02]  /*3420*/  IMAD.MOV R8, RZ, RZ, -R8 ;  /* 0x000000ffff087224 */ /* 0x000fe400078e0a08 */
[----:B------:R-:W-:Y:S02]  /*3430*/  IMAD.MOV R11, RZ, RZ, -R11 ;  /* 0x000000ffff0b7224 */ /* 0x000fe400078e0a0b */
[----:B------:R-:W-:Y:S01]  /*3440*/  IMAD R2, R10, R8, R2 ;  /* 0x000000080a027224 */ /* 0x000fe200078e0202 */
[----:B------:R-:W-:Y:S01]  /*3450*/  IABS R8, R13 ;  /* 0x0000000d00087213 */ /* 0x000fe20000000000 */
[----:B------:R-:W-:-:S04]  /*3460*/  IMAD.HI.U32 R5, R7, R15, RZ ;  /* 0x0000000f07057227 */ /* 0x000fc800078e00ff */
[----:B------:R-:W-:Y:S02]  /*3470*/  @!P6 IMAD.IADD R19, R19, 0x1, -R10 ;  /* 0x000000011313e824 */ /* 0x000fe400078e0a0a */
[C---:B------:R-:W-:Y:S02]  /*3480*/  IMAD R4, R10.reuse, R11, R4 ;  /* 0x0000000b0a047224 */ /* 0x040fe400078e0204 */
[----:B------:R-:W-:Y:S01]  /*3490*/  IMAD.MOV R5, RZ, RZ, -R5 ;  /* 0x000000ffff057224 */ /* 0x000fe200078e0a05 */
[C---:B------:R-:W-:Y:S01]  /*34a0*/  ISETP.GT.U32.AND P6, PT, R10.reuse, R19, PT ;  /* 0x000000130a00720c */ /* 0x040fe20003fc4070 */
[----:B------:R-:W-:Y:S01]  /*34b0*/  IMAD.HI.U32 R16, R7, R8, RZ ;  /* 0x0000000807107227 */ /* 0x000fe200078e00ff */
[----:B------:R-:W-:-:S03]  /*34c0*/  ISETP.GT.U32.AND P0, PT, R10, R4, PT ;  /* 0x000000040a00720c */ /* 0x000fc60003f04070 */
[----:B------:R-:W-:Y:S02]  /*34d0*/  IMAD R15, R10, R5, R15 ;  /* 0x000000050a0f7224 */ /* 0x000fe400078e020f */
[----:B------:R-:W-:Y:S02]  /*34e0*/  VIADD R5, R0, 0x7 ;  /* 0x0000000700057836 */ /* 0x000fe40000000000 */
[----:B------:R-:W-:Y:S01]  /*34f0*/  IMAD.MOV R16, RZ, RZ, -R16 ;  /* 0x000000ffff107224 */ /* 0x000fe200078e0a10 */
[----:B------:R-:W-:Y:S01]  /*3500*/  ISETP.GT.U32.AND P3, PT, R10, R15, PT ;  /* 0x0000000f0a00720c */ /* 0x000fe20003f64070 */
[----:B------:R-:W-:Y:S01]  /*3510*/  VIADD R29, R0, 0x2 ;  /* 0x00000002001d7836 */ /* 0x000fe20000000000 */
[----:B------:R-:W-:Y:S01]  /*3520*/  IABS R11, R5 ;  /* 0x00000005000b7213 */ /* 0x000fe20000000000 */
[--C-:B------:R-:W-:Y:S01]  /*3530*/  @!P6 IMAD.IADD R19, R19, 0x1, -R10.reuse ;  /* 0x000000011313e824 */ /* 0x100fe200078e0a0a */
[----:B------:R-:W-:Y:S01]  /*3540*/  ISETP.GT.U32.AND P6, PT, R10, R2, PT ;  /* 0x000000020a00720c */ /* 0x000fe20003fc4070 */
[----:B------:R-:W-:Y:S01]  /*3550*/  @!P0 IMAD.IADD R4, R4, 0x1, -R10 ;  /* 0x0000000104048824 */ /* 0x000fe200078e0a0a */
[----:B------:R-:W-:Y:S01]  /*3560*/  IABS R24, R29 ;  /* 0x0000001d00187213 */ /* 0x000fe20000000000 */
[----:B------:R-:W-:Y:S01]  /*3570*/  @!P5 IMAD.MOV R19, RZ, RZ, -R19 ;  /* 0x000000ffff13d224 */ /* 0x000fe200078e0a13 */
[----:B------:R-:W-:Y:S01]  /*3580*/  ISETP.GE.AND P0, PT, R13, RZ, PT ;  /* 0x000000ff0d00720c */ /* 0x000fe20003f06270 */
[C---:B------:R-:W-:Y:S01]  /*3590*/  IMAD R8, R10.reuse, R16, R8 ;  /* 0x000000100a087224 */ /* 0x040fe200078e0208 */
[----:B------:R-:W-:Y:S01]  /*35a0*/  ISETP.GT.U32.AND P5, PT, R10, R4, PT ;  /* 0x000000040a00720c */ /* 0x000fe20003fa4070 */
[----:B------:R-:W-:Y:S01]  /*35b0*/  IMAD.HI.U32 R6, R7, R11, RZ ;  /* 0x0000000b07067227 */ /* 0x000fe200078e00ff */
[----:B------:R-:W-:Y:S03]  /*35c0*/  STL [R1+0x9c0], R19 ;  /* 0x0009c01301007387 */ /* 0x000fe60000100800 */
[----:B------:R-:W-:-:S02]  /*35d0*/  @!P3 IMAD.IADD R15, R15, 0x1, -R10 ;  /* 0x000000010f0fb824 */ /* 0x000fc400078e0a0a */
[----:B------:R-:W-:Y:S02]  /*35e0*/  @!P6 IMAD.IADD R2, R2, 0x1, -R10 ;  /* 0x000000010202e824 */ /* 0x000fe400078e0a0a */
[----:B------:R-:W-:Y:S01]  /*35f0*/  IMAD.MOV R6, RZ, RZ, -R6 ;  /* 0x000000ffff067224 */ /* 0x000fe200078e0a06 */
[----:B------:R-:W-:Y:S01]  /*3600*/  ISETP.GT.U32.AND P3, PT, R10, R15, PT ;  /* 0x0000000f0a00720c */ /* 0x000fe20003f64070 */
[----:B------:R-:W-:Y:S01]  /*3610*/  VIADD R16, R0, 0x6 ;  /* 0x0000000600107836 */ /* 0x000fe20000000000 */
[C---:B------:R-:W-:Y:S01]  /*3620*/  ISETP.GT.U32.AND P6, PT, R10.reuse, R2, PT ;  /* 0x000000020a00720c */ /* 0x040fe20003fc4070 */
[----:B------:R-:W-:Y:S02]  /*3630*/  IMAD R11, R10, R6, R11 ;  /* 0x000000060a0b7224 */ /* 0x000fe400078e020b */
[----:B------:R-:W-:Y:S01]  /*3640*/  @!P5 IMAD.IADD R4, R4, 0x1, -R10 ;  /* 0x000000010404d824 */ /* 0x000fe200078e0a0a */
[----:B------:R-:W-:Y:S01]  /*3650*/  ISETP.GE.AND P5, PT, R16, RZ, PT ;  /* 0x000000ff1000720c */ /* 0x000fe20003fa6270 */
[----:B------:R-:W-:Y:S01]  /*3660*/  VIADD R6, R0, 0x4 ;  /* 0x0000000400067836 */ /* 0x000fe20000000000 */
[----:B------:R-:W-:Y:S01]  /*3670*/  IABS R16, R16 ;  /* 0x0000001000107213 */ /* 0x000fe20000000000 */
[----:B------:R-:W-:-:S02]  /*3680*/  @!P4 IMAD.MOV R4, RZ, RZ, -R4 ;  /* 0x000000ffff04c224 */ /* 0x000fc400078e0a04 */
[----:B------:R-:W-:Y:S01]  /*3690*/  IMAD.HI.U32 R25, R7, R23, RZ ;  /* 0x0000001707197227 */ /* 0x000fe200078e00ff */
[----:B------:R-:W-:-:S03]  /*36a0*/  IABS R22, R6 ;  /* 0x0000000600167213 */ /* 0x000fc60000000000 */
[--C-:B------:R-:W-:Y:S01]  /*36b0*/  @!P6 IMAD.IADD R2, R2, 0x1, -R10.reuse ;  /* 0x000000010202e824 */ /* 0x100fe200078e0a0a */
[----:B------:R-:W-:Y:S01]  /*36c0*/  ISETP.GT.U32.AND P6, PT, R10, R8, PT ;  /* 0x000000080a00720c */ /* 0x000fe20003fc4070 */
[----:B------:R-:W-:Y:S01]  /*36d0*/  @!P3 IMAD.IADD R15, R15, 0x1, -R10 ;  /* 0x000000010f0fb824 */ /* 0x000fe200078e0a0a */
[----:B------:R-:W-:Y:S01]  /*36e0*/  ISETP.GE.AND P3, PT, R5, RZ, PT ;  /* 0x000000ff0500720c */ /* 0x000fe20003f66270 */
[----:B------:R-:W-:-:S04]  /*36f0*/  IMAD.HI.U32 R28, R7, R16, RZ ;  /* 0x00000010071c7227 */ /* 0x000fc800078e00ff */
[----:B------:R-:W-:Y:S02]  /*3700*/  @!P2 IMAD.MOV R15, RZ, RZ, -R15 ;  /* 0x000000ffff0fa224 */ /* 0x000fe400078e0a0f */
[----:B------:R-:W-:Y:S02]  /*3710*/  VIADD R5, R0, 0x5 ;  /* 0x0000000500057836 */ /* 0x000fe40000000000 */
[----:B------:R-:W-:Y:S01]  /*3720*/  IMAD.HI.U32 R26, R7, R22, RZ ;  /* 0x00000016071a7227 */ /* 0x000fe200078e00ff */
[----:B------:R-:W-:Y:S02]  /*3730*/  STL [R1+0x9c4], R15 ;  /* 0x0009c40f01007387 */ /* 0x000fe40000100800 */
[----:B------:R-:W-:Y:S01]  /*3740*/  IABS R21, R5 ;  /* 0x0000000500157213 */ /* 0x000fe20000000000 */
[----:B------:R-:W-:Y:S01]  /*3750*/  @!P6 IMAD.IADD R8, R8, 0x1, -R10 ;  /* 0x000000010808e824 */ /* 0x000fe200078e0a0a */
[C---:B------:R-:W-:Y:S01]  /*3760*/  ISETP.GT.U32.AND P6, PT, R10.reuse, R11, PT ;  /* 0x0000000b0a00720c */ /* 0x040fe20003fc4070 */
[----:B------:R-:W-:Y:S01]  /*3770*/  IMAD.MOV R28, RZ, RZ, -R28 ;  /* 0x000000ffff1c7224 */ /* 0x000fe200078e0a1c */
[----:B------:R-:W-:Y:S01]  /*3780*/  STL [R1+0x9c8], R4 ;  /* 0x0009c80401007387 */ /* 0x000fe20000100800 */
[----:B------:R-:W-:Y:S01]  /*3790*/  IMAD.MOV R26, RZ, RZ, -R26 ;  /* 0x000000ffff1a7224 */ /* 0x000fe200078e0a1a */
[C---:B------:R-:W-:Y:S01]  /*37a0*/  ISETP.GT.U32.AND P2, PT, R10.reuse, R8, PT ;  /* 0x000000080a00720c */ /* 0x040fe20003f44070 */
[----:B------:R-:W-:-:S02]  /*37b0*/  IMAD R16, R10, R28, R16 ;  /* 0x0000001c0a107224 */ /* 0x000fc400078e0210 */
[C---:B------:R-:W-:Y:S01]  /*37c0*/  IMAD R22, R10.reuse, R26, R22 ;  /* 0x0000001a0a167224 */ /* 0x040fe200078e0216 */
[----:B------:R-:W-:Y:S01]  /*37d0*/  IABS R26, R0 ;  /* 0x00000000001a7213 */ /* 0x000fe20000000000 */
[----:B------:R-:W-:Y:S01]  /*37e0*/  IMAD.HI.U32 R27, R7, R21, RZ ;  /* 0x00000015071b7227 */ /* 0x000fe200078e00ff */
[----:B------:R-:W-:-:S03]  /*37f0*/  ISETP.GT.U32.AND P4, PT, R10, R16, PT ;  /* 0x000000100a00720c */ /* 0x000fc60003f84070 */
[--C-:B------:R-:W-:Y:S02]  /*3800*/  @!P6 IMAD.IADD R11, R11, 0x1, -R10.reuse ;  /* 0x000000010b0be824 */ /* 0x100fe400078e0a0a */
[----:B------:R-:W-:Y:S02]  /*3810*/  IMAD.MOV R27, RZ, RZ, -R27 ;  /* 0x000000ffff1b7224 */ /* 0x000fe400078e0a1b */
[----:B------:R-:W-:Y:S01]  /*3820*/  @!P2 IMAD.IADD R8, R8, 0x1, -R10 ;  /* 0x000000010808a824 */ /* 0x000fe200078e0a0a */
[C---:B------:R-:W-:Y:S01]  /*3830*/  ISETP.GT.U32.AND P6, PT, R10.reuse, R11, PT ;  /* 0x0000000b0a00720c */ /* 0x040fe20003fc4070 */
[----:B------:R-:W-:Y:S01]  /*3840*/  IMAD.HI.U32 R13, R7, R24, RZ ;  /* 0x00000018070d7227 */ /* 0x000fe200078e00ff */
[----:B------:R-:W-:-:S03]  /*3850*/  ISETP.GT.U32.AND P2, PT, R10, R22, PT ;  /* 0x000000160a00720c */ /* 0x000fc60003f44070 */
[----:B------:R-:W-:Y:S02]  /*3860*/  IMAD.MOV R25, RZ, RZ, -R25 ;  /* 0x000000ffff197224 */ /* 0x000fe400078e0a19 */
[C---:B------:R-:W-:Y:S02]  /*3870*/  IMAD R21, R10.reuse, R27, R21 ;  /* 0x0000001b0a157224 */ /* 0x040fe400078e0215 */
[----:B------:R-:W-:Y:S02]  /*3880*/  @!P1 IMAD.MOV R2, RZ, RZ, -R2 ;  /* 0x000000ffff029224 */ /* 0x000fe400078e0a02 */
[----:B------:R-:W-:Y:S01]  /*3890*/  IMAD.MOV R13, RZ, RZ, -R13 ;  /* 0x000000ffff0d7224 */ /* 0x000fe200078e0a0d */
[C---:B------:R-:W-:Y:S01]  /*38a0*/  ISETP.GT.U32.AND P1, PT, R10.reuse, R21, PT ;  /* 0x000000150a00720c */ /* 0x040fe20003f24070 */
[----:B------:R-:W-:Y:S01]  /*38b0*/  IMAD R23, R10, R25, R23 ;  /* 0x000000190a177224 */ /* 0x000fe200078e0217 */
[----:B------:R0:W-:Y:S01]  /*38c0*/  STL [R1+0x9cc], R2 ;  /* 0x0009cc0201007387 */ /* 0x0001e20000100800 */
[----:B------:R-:W-:-:S02]  /*38d0*/  @!P4 IMAD.IADD R16, R16, 0x1, -R10 ;  /* 0x000000011010c824 */ /* 0x000fc400078e0a0a */
[C---:B------:R-:W-:Y:S02]  /*38e0*/  IMAD R24, R10.reuse, R13, R24 ;  /* 0x0000000d0a187224 */ /* 0x040fe400078e0218 */
[--C-:B------:R-:W-:Y:S01]  /*38f0*/  @!P6 IMAD.IADD R11, R11, 0x1, -R10.reuse ;  /* 0x000000010b0be824 */ /* 0x100fe200078e0a0a */
[C---:B------:R-:W-:Y:S01]  /*3900*/  ISETP.GT.U32.AND P6, PT, R10.reuse, R23, PT ;  /* 0x000000170a00720c */ /* 0x040fe20003fc4070 */
[----:B-1----:R-:W-:Y:S01]  /*3910*/  IMAD R13, R9, UR6, RZ ;  /* 0x00000006090d7c24 */ /* 0x002fe2000f8e02ff */
[----:B------:R-:W-:Y:S01]  /*3920*/  ISETP.GT.U32.AND P4, PT, R10, R24, PT ;  /* 0x000000180a00720c */ /* 0x000fe20003f84070 */
[----:B------:R-:W-:Y:S01]  /*3930*/  @!P2 IMAD.IADD R22, R22, 0x1, -R10 ;  /* 0x000000011616a824 */ /* 0x000fe200078e0a0a */
[----:B------:R-:W-:Y:S01]  /*3940*/  ISETP.GT.U32.AND P2, PT, R10, R16, PT ;  /* 0x000000100a00720c */ /* 0x000fe20003f44070 */
[----:B0-----:R-:W-:Y:S01]  /*3950*/  IMAD R2, RZ, RZ, -UR6 ;  /* 0x80000006ff027e24 */ /* 0x001fe2000f8e02ff */
[----:B------:R-:W0:Y:S01]  /*3960*/  S2R R9, SR_TID.X ;  /* 0x0000000000097919 */ /* 0x000e220000002100 */
[----:B------:R-:W-:-:S02]  /*3970*/  VIADD R27, R0, 0x1 ;  /* 0x00000001001b7836 */ /* 0x000fc40000000000 */
[C---:B------:R-:W-:Y:S01]  /*3980*/  IMAD R4, R2.reuse, 0x4, R13 ;  /* 0x0000000402047824 */ /* 0x040fe200078e020d */
[----:B------:R-:W-:Y:S01]  /*3990*/  STL [R1+0x9d0], R13 ;  /* 0x0009d00d01007387 */ /* 0x000fe20000100800 */
[----:B------:R-:W-:Y:S01]  /*39a0*/  @!P1 IMAD.IADD R21, R21, 0x1, -R10 ;  /* 0x0000000115159824 */ /* 0x000fe200078e0a0a */
[----:B------:R-:W-:Y:S01]  /*39b0*/  IABS R25, R27 ;  /* 0x0000001b00197213 */ /* 0x000fe20000000000 */
[----:B------:R-:W-:Y:S01]  /*39c0*/  IMAD R4, R2, 0x4, R4 ;  /* 0x0000000402047824 */ /* 0x000fe200078e0204 */
[----:B------:R-:W-:Y:S01]  /*39d0*/  ISETP.GE.AND P1, PT, R5, RZ, PT ;  /* 0x000000ff0500720c */ /* 0x000fe20003f26270 */
[----:B------:R-:W-:Y:S01]  /*39e0*/  @!P6 IMAD.IADD R23, R23, 0x1, -R10 ;  /* 0x000000011717e824 */ /* 0x000fe200078e0a0a */
[----:B------:R-:W-:Y:S01]  /*39f0*/  ISETP.GT.U32.AND P6, PT, R10, R21, PT ;  /* 0x000000150a00720c */ /* 0x000fe20003fc4070 */
[C---:B------:R-:W-:Y:S01]  /*3a00*/  IMAD.HI.U32 R28, R7.reuse, R25, RZ ;  /* 0x00000019071c7227 */ /* 0x040fe200078e00ff */
[----:B------:R1:W-:Y:S03]  /*3a10*/  STL [R1+0x74], R4 ;  /* 0x0000740401007387 */ /* 0x0003e60000100800 */
[----:B------:R-:W-:-:S04]  /*3a20*/  IMAD.HI.U32 R7, R7, R26, RZ ;  /* 0x0000001a07077227 */ /* 0x000fc800078e00ff */
[----:B------:R-:W-:Y:S02]  /*3a30*/  IMAD R5, R2, 0x4, R4 ;  /* 0x0000000402057824 */ /* 0x000fe400078e0204 */
[----:B------:R-:W-:Y:S01]  /*3a40*/  @!P0 IMAD.MOV R8, RZ, RZ, -R8 ;  /* 0x000000ffff088224 */ /* 0x000fe200078e0a08 */
[----:B------:R-:W-:Y:S01]  /*3a50*/  ISETP.GT.U32.AND P0, PT, R10, R22, PT ;  /* 0x000000160a00720c */ /* 0x000fe20003f04070 */
[----:B------:R-:W-:Y:S02]  /*3a60*/  @!P3 IMAD.MOV R11, RZ, RZ, -R11 ;  /* 0x000000ffff0bb224 */ /* 0x000fe400078e0a0b */
[----:B------:R-:W-:Y:S01]  /*3a70*/  @!P2 IMAD.IADD R16, R16, 0x1, -R10 ;  /* 0x000000011010a824 */ /* 0x000fe200078e0a0a */
[----:B------:R-:W-:Y:S01]  /*3a80*/  ISETP.GE.AND P2, PT, R6, RZ, PT ;  /* 0x000000ff0600720c */ /* 0x000fe20003f46270 */
[----:B------:R-:W-:Y:S01]  /*3a90*/  IMAD.MOV R7, RZ, RZ, -R7 ;  /* 0x000000ffff077224 */ /* 0x000fe200078e0a07 */
[----:B------:R-:W-:Y:S01]  /*3aa0*/  STL [R1+0x9d4], R8 ;  /* 0x0009d40801007387 */ /* 0x000fe20000100800 */
[----:B------:R-:W-:-:S02]  /*3ab0*/  IMAD R6, R2, 0x4, R5 ;  /* 0x0000000402067824 */ /* 0x000fc400078e0205 */
[----:B------:R-:W-:Y:S01]  /*3ac0*/  @!P4 IMAD.IADD R24, R24, 0x1, -R10 ;  /* 0x000000011818c824 */ /* 0x000fe200078e0a0a */
[C---:B------:R-:W-:Y:S01]  /*3ad0*/  ISETP.GT.U32.AND P4, PT, R10.reuse, R23, PT ;  /* 0x000000170a00720c */ /* 0x040fe20003f84070 */
[----:B------:R-:W-:Y:S01]  /*3ae0*/  STL [R1+0x9d8], R11 ;  /* 0x0009d80b01007387 */ /* 0x000fe20000100800 */
[----:B------:R-:W-:Y:S02]  /*3af0*/  IMAD R26, R10, R7, R26 ;  /* 0x000000070a1a7224 */ /* 0x000fe400078e021a */
[----:B------:R-:W-:Y:S01]  /*3b00*/  IMAD R7, R2, 0x4, R6 ;  /* 0x0000000402077824 */ /* 0x000fe200078e0206 */
[----:B------:R3:W-:Y:S01]  /*3b10*/  STL [R1+0x9dc], R5 ;  /* 0x0009dc0501007387 */ /* 0x0007e20000100800 */
[----:B------:R-:W-:Y:S01]  /*3b20*/  IMAD.MOV R28, RZ, RZ, -R28 ;  /* 0x000000ffff1c7224 */ /* 0x000fe200078e0a1c */
[C---:B------:R-:W-:Y:S01]  /*3b30*/  ISETP.GT.U32.AND P3, PT, R10.reuse, R24, PT ;  /* 0x000000180a00720c */ /* 0x040fe20003f64070 */
[--C-:B------:R-:W-:Y:S01]  /*3b40*/  @!P6 IMAD.IADD R21, R21, 0x1, -R10.reuse ;  /* 0x000000011515e824 */ /* 0x100fe200078e0a0a */
[----:B------:R5:W-:Y:S01]  /*3b50*/  STL [R1+0x9e0], R6 ;  /* 0x0009e00601007387 */ /* 0x000be20000100800 */
[C---:B------:R-:W-:Y:S01]  /*3b60*/  IMAD R25, R10.reuse, R28, R25 ;  /* 0x0000001c0a197224 */ /* 0x040fe200078e0219 */
[C---:B0-----:R-:W-:Y:S01]  /*3b70*/  LOP3.LUT R28, R9.reuse, 0x7, RZ, 0xc0, !PT ;  /* 0x00000007091c7812 */ /* 0x041fe200078ec0ff */
[----:B-1----:R-:W-:Y:S01]  /*3b80*/  IMAD.SHL.U32 R4, R9, 0x8, RZ ;  /* 0x0000000809047824 */ /* 0x002fe200078e00ff */
[----:B------:R0:W-:Y:S01]  /*3b90*/  STL [R1+0x9e4], R7 ;  /* 0x0009e40701007387 */ /* 0x0001e20000100800 */
[--C-:B------:R-:W-:Y:S01]  /*3ba0*/  @!P4 IMAD.IADD R23, R23, 0x1, -R10.reuse ;  /* 0x000000011717c824 */ /* 0x100fe200078e0a0a */
[C---:B------:R-:W-:Y:S01]  /*3bb0*/  ISETP.GT.U32.AND P6, PT, R10.reuse, R25, PT ;  /* 0x000000190a00720c */ /* 0x040fe20003fc4070 */
[----:B---3--:R-:W-:Y:S01]  /*3bc0*/  IMAD.SHL.U32 R5, R9, 0x2, RZ ;  /* 0x0000000209057824 */ /* 0x008fe200078e00ff */
[----:B------:R-:W-:Y:S01]  /*3bd0*/  ISETP.GT.U32.AND P4, PT, R10, R26, PT ;  /* 0x0000001a0a00720c */ /* 0x000fe20003f84070 */
[--C-:B------:R-:W-:Y:S01]  /*3be0*/  @!P0 IMAD.IADD R22, R22, 0x1, -R10.reuse ;  /* 0x0000000116168824 */ /* 0x100fe200078e0a0a */
[----:B------:R-:W-:Y:S01]  /*3bf0*/  ISETP.GE.AND P0, PT, R20, RZ, PT ;  /* 0x000000ff1400720c */ /* 0x000fe20003f06270 */
[----:B-----5:R-:W-:Y:S01]  /*3c00*/  IMAD R6, RZ, RZ, -UR6 ;  /* 0x80000006ff067e24 */ /* 0x020fe2000f8e02ff */
[----:B------:R-:W-:Y:S01]  /*3c10*/  LOP3.LUT R20, R4, 0x30, RZ, 0xc0, !PT ;  /* 0x0000003004147812 */ /* 0x000fe200078ec0ff */
[----:B------:R-:W-:Y:S01]  /*3c20*/  @!P3 IMAD.IADD R24, R24, 0x1, -R10 ;  /* 0x000000011818b824 */ /* 0x000fe200078e0a0a */
[----:B------:R-:W-:Y:S01]  /*3c30*/  ISETP.GE.AND P3, PT, R29, RZ, PT ;  /* 0x000000ff1d00720c */ /* 0x000fe20003f66270 */
[----:B------:R-:W-:-:S02]  /*3c40*/  IMAD R2, R6, 0x4, R7 ;  /* 0x0000000406027824 */ /* 0x000fc400078e0207 */
[----:B0-----:R-:W-:Y:S02]  /*3c50*/  IMAD.SHL.U32 R7, R28, 0x10, RZ ;  /* 0x000000101c077824 */ /* 0x001fe400078e00ff */
[----:B------:R-:W-:Y:S02]  /*3c60*/  IMAD R2, R6, 0x4, R2 ;  /* 0x0000000406027824 */ /* 0x000fe400078e0202 */
[--C-:B------:R-:W-:Y:S02]  /*3c70*/  @!P6 IMAD.IADD R25, R25, 0x1, -R10.reuse ;  /* 0x000000011919e824 */ /* 0x100fe400078e0a0a */
[----:B------:R-:W-:Y:S01]  /*3c80*/  @!P4 IMAD.IADD R26, R26, 0x1, -R10 ;  /* 0x000000011a1ac824 */ /* 0x000fe200078e0a0a */
[----:B------:R0:W-:Y:S01]  /*3c90*/  STL [R1+0x4], R2 ;  /* 0x0000040201007387 */ /* 0x0001e20000100800 */
[----:B------:R-:W-:Y:S01]  /*3ca0*/  IMAD R20, R28, 0x40, R20 ;  /* 0x000000401c147824 */ /* 0x000fe200078e0214 */
[----:B------:R-:W-:Y:S01]  /*3cb0*/  ISETP.GT.U32.AND P6, PT, R10, R25, PT ;  /* 0x000000190a00720c */ /* 0x000fe20003fc4070 */
[----:B------:R-:W-:Y:S01]  /*3cc0*/  IMAD R29, R28, 0x4, R17 ;  /* 0x000000041c1d7824 */ /* 0x000fe200078e0211 */
[----:B------:R1:W-:Y:S01]  /*3cd0*/  STL [R1+0x888], R4 ;  /* 0x0008880401007387 */ /* 0x0003e20000100800 */
[----:B------:R-:W-:Y:S01]  /*3ce0*/  ISETP.GT.U32.AND P4, PT, R10, R26, PT ;  /* 0x0000001a0a00720c */ /* 0x000fe20003f84070 */
[----:B------:R-:W-:Y:S01]  /*3cf0*/  @!P5 IMAD.MOV R16, RZ, RZ, -R16 ;  /* 0x000000ffff10d224 */ /* 0x000fe200078e0a10 */
[--C-:B------:R-:W-:Y:S01]  /*3d00*/  LOP3.LUT R28, R7, 0x30, R5.reuse, 0x78, !PT ;  /* 0x00000030071c7812 */ /* 0x100fe200078e7805 */
[----:B------:R3:W-:Y:S01]  /*3d10*/  STL [R1+0x87c], R5 ;  /* 0x00087c0501007387 */ /* 0x0007e20000100800 */
[----:B------:R-:W-:Y:S01]  /*3d20*/  LOP3.LUT R20, R20, 0x10, R5, 0x78, !PT ;  /* 0x0000001014147812 */ /* 0x000fe200078e7805 */
[----:B0-----:R-:W-:Y:S01]  /*3d30*/  IMAD R2, R6, 0x4, R2 ;  /* 0x0000000406027824 */ /* 0x001fe200078e0202 */
[----:B------:R-:W-:Y:S01]  /*3d40*/  ISETP.GE.AND P5, PT, R0, RZ, PT ;  /* 0x000000ff0000720c */ /* 0x000fe20003fa6270 */
[----:B-1----:R-:W-:-:S03]  /*3d50*/  IMAD.SHL.U32 R4, R9, 0x20, RZ ;  /* 0x0000002009047824 */ /* 0x002fc600078e00ff */
[----:B------:R0:W-:Y:S01]  /*3d60*/  STL [R1+0x14], R2 ;  /* 0x0000140201007387 */ /* 0x0001e20000100800 */
[----:B------:R-:W-:Y:S01]  /*3d70*/  @!P6 IMAD.IADD R25, R25, 0x1, -R10 ;  /* 0x000000011919e824 */ /* 0x000fe200078e0a0a */
[----:B------:R-:W-:Y:S01]  /*3d80*/  ISETP.GE.AND P6, PT, R27, RZ, PT ;  /* 0x000000ff1b00720c */ /* 0x000fe20003fc6270 */
[----:B---3--:R-:W-:Y:S01]  /*3d90*/  IMAD.U32 R5, R29, 0x80, R28 ;  /* 0x000000801d057824 */ /* 0x008fe200078e001c */
[----:B------:R-:W-:Y:S01]  /*3da0*/  LOP3.LUT R4, R20, 0x200, R4, 0xf8, !PT ;  /* 0x0000020014047812 */ /* 0x000fe200078ef804 */
[----:B------:R-:W-:Y:S01]  /*3db0*/  @!P4 IMAD.IADD R26, R26, 0x1, -R10 ;  /* 0x000000011a1ac824 */ /* 0x000fe200078e0a0a */
[----:B------:R-:W-:Y:S02]  /*3dc0*/  ISETP.NE.AND P4, PT, R3, RZ, PT ;  /* 0x000000ff0300720c */ /* 0x000fe40003f85270 */
[----:B------:R-:W-:Y:S01]  /*3dd0*/  LOP3.LUT R29, RZ, R3, RZ, 0x33, !PT ;  /* 0x00000003ff1d7212 */ /* 0x000fe200078e33ff */
[----:B0-----:R-:W-:-:S05]  /*3de0*/  IMAD R2, R6, 0x4, R2 ;  /* 0x0000000406027824 */ /* 0x001fca00078e0202 */
[----:B------:R0:W-:Y:S02]  /*3df0*/  STL [R1+0x18], R2 ;  /* 0x0000180201007387 */ /* 0x0001e40000100800 */
[----:B0-----:R-:W-:-:S05]  /*3e00*/  IMAD R2, R6, 0x4, R2 ;  /* 0x0000000406027824 */ /* 0x001fca00078e0202 */
[----:B------:R0:W-:Y:S02]  /*3e10*/  STL [R1+0x10], R2 ;  /* 0x0000100201007387 */ /* 0x0001e40000100800 */
[----:B0-----:R-:W-:-:S05]  /*3e20*/  IMAD R2, R6, 0x4, R2 ;  /* 0x0000000406027824 */ /* 0x001fca00078e0202 */
[----:B------:R0:W-:Y:S04]  /*3e30*/  STL [R1+0xc], R2 ;  /* 0x00000c0201007387 */ /* 0x0001e80000100800 */
[----:B------:R1:W-:Y:S04]  /*3e40*/  STL [R1+0x154], R5 ;  /* 0x0001540501007387 */ /* 0x0003e80000100800 */
[----:B------:R-:W-:Y:S01]  /*3e50*/  STL [R1+0x94], R4 ;  /* 0x0000940401007387 */ /* 0x000fe20000100800 */
[----:B0-----:R-:W-:-:S04]  /*3e60*/  IMAD R2, R6, 0x4, R2 ;  /* 0x0000000406027824 */ /* 0x001fc800078e0202 */
[C---:B------:R-:W-:Y:S01]  /*3e70*/  IMAD R10, R6.reuse, 0x4, R2 ;  /* 0x00000004060a7824 */ /* 0x040fe200078e0202 */
[----:B------:R0:W-:Y:S03]  /*3e80*/  STL [R1], R2 ;  /* 0x0000000201007387 */ /* 0x0001e60000100800 */
[C---:B------:R-:W-:Y:S01]  /*3e90*/  IMAD R3, R6.reuse, 0x4, R10 ;  /* 0x0000000406037824 */ /* 0x040fe200078e020a */
[----:B------:R-:W-:Y:S04]  /*3ea0*/  STL [R1+0x9e8], R16 ;  /* 0x0009e81001007387 */ /* 0x000fe80000100800 */
[----:B------:R-:W-:Y:S04]  /*3eb0*/  STL [R1+0x9ec], R10 ;  /* 0x0009ec0a01007387 */ /* 0x000fe80000100800 */
[----:B-1----:R-:W3:Y:S04]  /*3ec0*/  LDL.LU R5, [R1+0xe4] ;  /* 0x0000e40001057983 */ /* 0x002ee80000300800 */
[----:B------:R-:W5:Y:S04]  /*3ed0*/  LDL.LU R11, [R1+0xe0] ;  /* 0x0000e000010b7983 */ /* 0x000f680000300800 */
[----:B------:R-:W2:Y:S04]  /*3ee0*/  LDL.LU R8, [R1+0xdc] ;  /* 0x0000dc0001087983 */ /* 0x000ea80000300800 */
[----:B------:R-:W4:Y:S04]  /*3ef0*/  LDL.LU R13, [R1+0xd8] ;  /* 0x0000d800010d7983 */ /* 0x000f280000300800 */
[----:B0-----:R-:W4:Y:S04]  /*3f00*/  LDL.LU R2, [R1+0xd4] ;  /* 0x0000d40001027983 */ /* 0x001f280000300800 */
[----:B------:R-:W4:Y:S04]  /*3f10*/  LDL.LU R4, [R1+0xd0] ;  /* 0x0000d00001047983 */ /* 0x000f280000300800 */
[----:B------:R-:W4:Y:S04]  /*3f20*/  LDL.LU R15, [R1+0xcc] ;  /* 0x0000cc00010f7983 */ /* 0x000f280000300800 */
[----:B------:R-:W4:Y:S04]  /*3f30*/  LDL.LU R19, [R1+0xc8] ;  /* 0x0000c80001137983 */ /* 0x000f280000300800 */
[----:B------:R-:W4:Y:S04]  /*3f40*/  LDL.LU R14, [R1+0xc4] ;  /* 0x0000c400010e7983 */ /* 0x000f280000300800 */
[----:B------:R-:W4:Y:S04]  /*3f50*/  LDL.LU R12, [R1+0xc0] ;  /* 0x0000c000010c7983 */ /* 0x000f280000300800 */
[----:B------:R-:W4:Y:S04]  /*3f60*/  LDL.LU R18, [R1+0xbc] ;  /* 0x0000bc0001127983 */ /* 0x000f280000300800 */
[----:B------:R-:W4:Y:S01]  /*3f70*/  LDL.LU R17, [R1+0xb8] ;  /* 0x0000b80001117983 */ /* 0x000f220000300800 */
[----:B------:R-:W-:-:S02]  /*3f80*/  IMAD R20, R6, 0x4, R3 ;  /* 0x0000000406147824 */ /* 0x000fc400078e0203 */
[----:B------:R-:W-:Y:S01]  /*3f90*/  @!P1 IMAD.MOV R21, RZ, RZ, -R21 ;  /* 0x000000ffff159224 */ /* 0x000fe200078e0a15 */
[----:B------:R-:W4:Y:S01]  /*3fa0*/  LDL.LU R9, [R1+0xb0] ;  /* 0x0000b00001097983 */ /* 0x000f220000300800 */
[----:B------:R-:W-:Y:S02]  /*3fb0*/  @!P2 IMAD.MOV R22, RZ, RZ, -R22 ;  /* 0x000000ffff16a224 */ /* 0x000fe400078e0a16 */
[----:B------:R-:W-:Y:S01]  /*3fc0*/  IMAD R27, R6, 0x4, R20 ;  /* 0x00000004061b7824 */ /* 0x000fe200078e0214 */
[----:B------:R-:W4:Y:S01]  /*3fd0*/  LDL.LU R0, [R1+0xac] ;  /* 0x0000ac0001007983 */ /* 0x000f220000300800 */
[----:B------:R-:W-:Y:S02]  /*3fe0*/  @!P0 IMAD.MOV R23, RZ, RZ, -R23 ;  /* 0x000000ffff178224 */ /* 0x000fe400078e0a17 */
[----:B------:R-:W-:Y:S01]  /*3ff0*/  @!P3 IMAD.MOV R24, RZ, RZ, -R24 ;  /* 0x000000ffff18b224 */ /* 0x000fe200078e0a18 */
[----:B------:R2:W-:Y:S01]  /*4000*/  STL [R1+0x9f0], R3 ;  /* 0x0009f00301007387 */ /* 0x0005e20000100800 */
[----:B------:R-:W-:-:S02]  /*4010*/  @!P6 IMAD.MOV R25, RZ, RZ, -R25 ;  /* 0x000000ffff19e224 */ /* 0x000fc400078e0a19 */
[----:B------:R-:W-:Y:S01]  /*4020*/  @!P5 IMAD.MOV R26, RZ, RZ, -R26 ;  /* 0x000000ffff1ad224 */ /* 0x000fe200078e0a1a */
[----:B------:R-:W-:Y:S01]  /*4030*/  STL [R1+0x9f4], R20 ;  /* 0x0009f41401007387 */ /* 0x000fe20000100800 */
[----:B------:R-:W-:-:S03]  /*4040*/  IMAD R28, R6, 0x4, R27 ;  /* 0x00000004061c7824 */ /* 0x000fc600078e021b */
[----:B------:R-:W-:Y:S04]  /*4050*/  STL [R1+0x9f8], R21 ;  /* 0x0009f81501007387 */ /* 0x000fe80000100800 */
[----:B------:R-:W-:Y:S04]  /*4060*/  STL [R1+0x9fc], R22 ;  /* 0x0009fc1601007387 */ /* 0x000fe80000100800 */
[----:B------:R-:W-:Y:S04]  /*4070*/  STL [R1+0xa00], R23 ;  /* 0x000a001701007387 */ /* 0x000fe80000100800 */
[----:B------:R-:W-:Y:S04]  /*4080*/  STL [R1+0xa04], R24 ;  /* 0x000a041801007387 */ /* 0x000fe80000100800 */
[----:B------:R-:W-:Y:S04]  /*4090*/  STL [R1+0xa08], R25 ;  /* 0x000a081901007387 */ /* 0x000fe80000100800 */
[----:B------:R-:W-:Y:S04]  /*40a0*/  STL [R1+0xa0c], R26 ;  /* 0x000a0c1a01007387 */ /* 0x000fe80000100800 */
[----:B------:R-:W-:Y:S04]  /*40b0*/  STL [R1+0xa14], R28 ;  /* 0x000a141c01007387 */ /* 0x000fe80000100800 */
[----:B------:R-:W-:Y:S01]  /*40c0*/  STL [R1+0xa10], R27 ;  /* 0x000a101b01007387 */ /* 0x000fe20000100800 */
[----:B---3--:R-:W-:-:S02]  /*40d0*/  SEL R6, R29, R5, !P4 ;  /* 0x000000051d067207 */ /* 0x008fc40006000000 */
[----:B-----5:R-:W-:-:S03]  /*40e0*/  SEL R5, R29, R11, !P4 ;  /* 0x0000000b1d057207 */ /* 0x020fc60006000000 */
[----:B------:R4:W-:Y:S01]  /*40f0*/  STL [R1+0x148], R6 ;  /* 0x0001480601007387 */ /* 0x0009e20000100800 */
[----:B--2---:R-:W-:-:S03]  /*4100*/  SEL R3, R29, R8, !P4 ;  /* 0x000000081d037207 */ /* 0x004fc60006000000 */
[----:B------:R0:W-:Y:S04]  /*4110*/  STL [R1+0x144], R5 ;  /* 0x0001440501007387 */ /* 0x0001e80000100800 */
[----:B------:R1:W-:Y:S01]  /*4120*/  STL [R1+0x140], R3 ;  /* 0x0001400301007387 */ /* 0x0003e20000100800 */
[C---:B----4-:R-:W-:Y:S02]  /*4130*/  SEL R6, R29.reuse, R13, !P4 ;  /* 0x0000000d1d067207 */ /* 0x050fe40006000000 */
[----:B0-----:R-:W-:-:S03]  /*4140*/  SEL R5, R29, R2, !P4 ;  /* 0x000000021d057207 */ /* 0x001fc60006000000 */
[----:B------:R-:W-:Y:S01]  /*4150*/  STL [R1+0x13c], R6 ;  /* 0x00013c0601007387 */ /* 0x000fe20000100800 */
[----:B-1----:R-:W-:-:S03]  /*4160*/  SEL R3, R29, R4, !P4 ;  /* 0x000000041d037207 */ /* 0x002fc60006000000 */
[----:B------:R-:W-:Y:S01]  /*4170*/  STL [R1+0x138], R5 ;  /* 0x0001380501007387 */ /* 0x000fe20000100800 */
[C---:B------:R-:W-:Y:S02]  /*4180*/  SEL R2, R29.reuse, R15, !P4 ;  /* 0x0000000f1d027207 */ /* 0x040fe40006000000 */
[C---:B------:R-:W-:Y:S01]  /*4190*/  SEL R4, R29.reuse, R19, !P4 ;  /* 0x000000131d047207 */ /* 0x040fe20006000000 */
[----:B------:R0:W-:Y:S04]  /*41a0*/  STL [R1+0x134], R3 ;  /* 0x0001340301007387 */ /* 0x0001e80000100800 */
[----:B------:R1:W-:Y:S04]  /*41b0*/  STL [R1+0x130], R2 ;  /* 0x0001300201007387 */ /* 0x0003e80000100800 */
[----:B------:R2:W-:Y:S01]  /*41c0*/  STL [R1+0x12c], R4 ;  /* 0x00012c0401007387 */ /* 0x0005e20000100800 */
[----:B0-----:R-:W-:-:S02]  /*41d0*/  SEL R3, R29, R14, !P4 ;  /* 0x0000000e1d037207 */ /* 0x001fc40006000000 */
[----:B-1----:R-:W-:-:S03]  /*41e0*/  SEL R2, R29, R12, !P4 ;  /* 0x0000000c1d027207 */ /* 0x002fc60006000000 */
[----:B------:R0:W-:Y:S01]  /*41f0*/  STL [R1+0x128], R3 ;  /* 0x0001280301007387 */ /* 0x0001e20000100800 */
[----:B--2---:R-:W-:-:S03]  /*4200*/  SEL R4, R29, R18, !P4 ;  /* 0x000000121d047207 */ /* 0x004fc60006000000 */
[----:B------:R1:W-:Y:S04]  /*4210*/  STL [R1+0x124], R2 ;  /* 0x0001240201007387 */ /* 0x0003e80000100800 */
[----:B------:R-:W-:Y:S01]  /*4220*/  STL [R1+0x120], R4 ;  /* 0x0001200401007387 */ /* 0x000fe20000100800 */
[C---:B------:R-:W-:Y:S02]  /*4230*/  SEL R0, R29.reuse, R0, !P4 ;  /* 0x000000001d007207 */ /* 0x040fe40006000000 */
[C---:B0-----:R-:W-:Y:S02]  /*4240*/  SEL R3, R29.reuse, R17, !P4 ;  /* 0x000000111d037207 */ /* 0x041fe40006000000 */
[----:B-1----:R-:W-:-:S03]  /*4250*/  SEL R2, R29, R9, !P4 ;  /* 0x000000091d027207 */ /* 0x002fc60006000000 */
[----:B------:R-:W-:Y:S04]  /*4260*/  STL [R1+0x11c], R3 ;  /* 0x00011c0301007387 */ /* 0x000fe80000100800 */
[----:B------:R-:W2:Y:S04]  /*4270*/  LDL.LU R28, [R1+0x9c] ;  /* 0x00009c00011c7983 */ /* 0x000ea80000300800 */
[----:B------:R-:W-:Y:S04]  /*4280*/  STL [R1+0x118], R2 ;  /* 0x0001180201007387 */ /* 0x000fe80000100800 */
[----:B--2---:R0:W-:Y:S04]  /*4290*/  STL [R1+0xa18], R28 ;  /* 0x000a181c01007387 */ /* 0x0041e80000100800 */
[----:B------:R-:W-:Y:S04]  /*42a0*/  STL [R1+0x114], R0 ;  /* 0x0001140001007387 */ /* 0x000fe80000100800 */
[----:B0-----:R-:W2:Y:S04]  /*42b0*/  LDL.LU R28, [R1+0xa0] ;  /* 0x0000a000011c7983 */ /* 0x001ea80000300800 */
[----:B--2---:R0:W-:Y:S04]  /*42c0*/  STL [R1+0xa1c], R28 ;  /* 0x000a1c1c01007387 */ /* 0x0041e80000100800 */
[----:B0-----:R-:W2:Y:S04]  /*42d0*/  LDL.LU R28, [R1+0xa4] ;  /* 0x0000a400011c7983 */ /* 0x001ea80000300800 */
[----:B--2---:R0:W-:Y:S04]  /*42e0*/  STL [R1+0xa20], R28 ;  /* 0x000a201c01007387 */ /* 0x0041e80000100800 */
[----:B0-----:R-:W2:Y:S04]  /*42f0*/  LDL.LU R28, [R1+0xa8] ;  /* 0x0000a800011c7983 */ /* 0x001ea80000300800 */
[----:B------:R-:W3:Y:S04]  /*4300*/  LDL.LU R27, [R1+0x98] ;  /* 0x00009800011b7983 */ /* 0x000ee80000300800 */
[----:B------:R-:W4:Y:S04]  /*4310*/  LDL.LU R26, [R1+0x90] ;  /* 0x00009000011a7983 */ /* 0x000f280000300800 */
[----:B------:R-:W5:Y:S04]  /*4320*/  LDL.LU R25, [R1+0x88] ;  /* 0x0000880001197983 */ /* 0x000f680000300800 */
[----:B------:R-:W3:Y:S04]  /*4330*/  LDL.LU R24, [R1+0x84] ;  /* 0x0000840001187983 */ /* 0x000ee80000300800 */
        /* <DEDUP_REMOVED lines=22> */
[----:B------:R-:W3:Y:S01]  /*44a0*/  LDL.LU R0, [R1+0x20] ;  /* 0x0000200001007983 */ /* 0x000ee20000300800 */
[----:B--2---:R-:W-:-:S05]  /*44b0*/  SEL R28, R29, R28, !P4 ;  /* 0x0000001c1d1c7207 */ /* 0x004fca0006000000 */
[----:B------:R0:W-:Y:S04]  /*44c0*/  STL [R1+0x110], R28 ;  /* 0x0001101c01007387 */ /* 0x0001e80000100800 */
[----:B0-----:R-:W2:Y:S02]  /*44d0*/  LDL.LU R28, [R1+0xa20] ;  /* 0x000a2000011c7983 */ /* 0x001ea40000300800 */
[----:B--2---:R-:W-:-:S05]  /*44e0*/  SEL R28, R29, R28, !P4 ;  /* 0x0000001c1d1c7207 */ /* 0x004fca0006000000 */
[----:B------:R0:W-:Y:S04]  /*44f0*/  STL [R1+0x10c], R28 ;  /* 0x00010c1c01007387 */ /* 0x0001e80000100800 */
[----:B0-----:R-:W2:Y:S02]  /*4500*/  LDL.LU R28, [R1+0xa1c] ;  /* 0x000a1c00011c7983 */ /* 0x001ea40000300800 */
[----:B--2---:R-:W-:-:S05]  /*4510*/  SEL R28, R29, R28, !P4 ;  /* 0x0000001c1d1c7207 */ /* 0x004fca0006000000 */
[----:B------:R0:W-:Y:S04]  /*4520*/  STL [R1+0x108], R28 ;  /* 0x0001081c01007387 */ /* 0x0001e80000100800 */
[----:B0-----:R-:W2:Y:S01]  /*4530*/  LDL.LU R28, [R1+0xa18] ;  /* 0x000a1800011c7983 */ /* 0x001ea20000300800 */
[C---:B---3--:R-:W-:Y:S02]  /*4540*/  SEL R27, R29.reuse, R27, !P4 ;  /* 0x0000001b1d1b7207 */ /* 0x048fe40006000000 */
[C---:B----4-:R-:W-:Y:S02]  /*4550*/  SEL R26, R29.reuse, R26, !P4 ;  /* 0x0000001a1d1a7207 */ /* 0x050fe40006000000 */
[C---:B-----5:R-:W-:Y:S02]  /*4560*/  SEL R25, R29.reuse, R25, !P4 ;  /* 0x000000191d197207 */ /* 0x060fe40006000000 */
[----:B------:R-:W-:-:S02]  /*4570*/  SEL R24, R29, R24, !P4 ;  /* 0x000000181d187207 */ /* 0x000fc40006000000 */
[C---:B------:R-:W-:Y:S02]  /*4580*/  SEL R23, R29.reuse, R23, !P4 ;  /* 0x000000171d177207 */ /* 0x040fe40006000000 */
[C---:B------:R-:W-:Y:S02]  /*4590*/  SEL R22, R29.reuse, R22, !P4 ;  /* 0x000000161d167207 */ /* 0x040fe40006000000 */
[C---:B------:R-:W-:Y:S02]  /*45a0*/  SEL R21, R29.reuse, R21, !P4 ;  /* 0x000000151d157207 */ /* 0x040fe40006000000 */
[C---:B------:R-:W-:Y:S02]  /*45b0*/  SEL R20, R29.reuse, R20, !P4 ;  /* 0x000000141d147207 */ /* 0x040fe40006000000 */
[C---:B------:R-:W-:Y:S02]  /*45c0*/  SEL R3, R29.reuse, R3, !P4 ;  /* 0x000000031d037207 */ /* 0x040fe40006000000 */
        /* <DEDUP_REMOVED lines=18> */
[----:B--2---:R-:W-:-:S05]  /*46f0*/  SEL R28, R29, R28, !P4 ;  /* 0x0000001c1d1c7207 */ /* 0x004fca0006000000 */
[----:B------:R0:W-:Y:S04]  /*4700*/  STL [R1+0xf0], R28 ;  /* 0x0000f01c01007387 */ /* 0x0001e80000100800 */
[----:B0-----:R-:W2:Y:S04]  /*4710*/  LDL.LU R28, [R1+0xa14] ;  /* 0x000a1400011c7983 */ /* 0x001ea80000300800 */
[----:B------:R0:W-:Y:S04]  /*4720*/  STL [R1+0x104], R27 ;  /* 0x0001041b01007387 */ /* 0x0001e80000100800 */
[----:B0-----:R-:W3:Y:S04]  /*4730*/  LDL.LU R27, [R1+0xa10] ;  /* 0x000a1000011b7983 */ /* 0x001ee80000300800 */
[----:B------:R0:W-:Y:S04]  /*4740*/  STL [R1+0x100], R26 ;  /* 0x0001001a01007387 */ /* 0x0001e80000100800 */
[----:B0-----:R-:W4:Y:S04]  /*4750*/  LDL.LU R26, [R1+0xa0c] ;  /* 0x000a0c00011a7983 */ /* 0x001f280000300800 */
[----:B------:R0:W-:Y:S04]  /*4760*/  STL [R1+0xfc], R25 ;  /* 0x0000fc1901007387 */ /* 0x0001e80000100800 */
[----:B0-----:R-:W5:Y:S04]  /*4770*/  LDL.LU R25, [R1+0xa08] ;  /* 0x000a080001197983 */ /* 0x001f680000300800 */
[----:B------:R0:W-:Y:S04]  /*4780*/  STL [R1+0xf8], R24 ;  /* 0x0000f81801007387 */ /* 0x0001e80000100800 */
[----:B0-----:R-:W2:Y:S04]  /*4790*/  LDL.LU R24, [R1+0xa04] ;  /* 0x000a040001187983 */ /* 0x001ea80000300800 */
        /* <DEDUP_REMOVED lines=25> */
[----:B0-----:R-:W3:Y:S04]  /*4930*/  LDL.LU R13, [R1+0x9d0] ;  /* 0x0009d000010d7983 */ /* 0x001ee80000300800 */
        /* <DEDUP_REMOVED lines=13> */
[----:B0-----:R-:W4:Y:S04]  /*4a10*/  LDL.LU R18, [R1+0x9b4] ;  /* 0x0009b40001127983 */ /* 0x001f280000300800 */
[----:B------:R0:W-:Y:S04]  /*4a20*/  STL [R1+0x9c], R17 ;  /* 0x00009c1101007387 */ /* 0x0001e80000100800 */
[----:B0-----:R-:W4:Y:S04]  /*4a30*/  LDL.LU R17, [R1+0x9b0] ;  /* 0x0009b00001117983 */ /* 0x001f280000300800 */
[----:B------:R0:W-:Y:S04]  /*4a40*/  STL [R1+0x98], R9 ;  /* 0x0000980901007387 */ /* 0x0001e80000100800 */
[----:B0-----:R-:W4:Y:S04]  /*4a50*/  LDL.LU R9, [R1+0x9ac] ;  /* 0x0009ac0001097983 */ /* 0x001f280000300800 */
[----:B------:R0:W-:Y:S04]  /*4a60*/  STL [R1+0x90], R0 ;  /* 0x0000900001007387 */ /* 0x0001e80000100800 */
[----:B0-----:R-:W5:Y:S01]  /*4a70*/  LDL.LU R0, [R1+0x9a8] ;  /* 0x0009a80001007983 */ /* 0x001f620000300800 */
[----:B--2---:R-:W-:-:S02]  /*4a80*/  SEL R8, R29, R8, !P4 ;  /* 0x000000081d087207 */ /* 0x004fc40006000000 */
[C---:B---3--:R-:W-:Y:S02]  /*4a90*/  SEL R12, R29.reuse, R12, !P4 ;  /* 0x0000000c1d0c7207 */ /* 0x048fe40006000000 */
[C---:B----4-:R-:W-:Y:S02]  /*4aa0*/  SEL R9, R29.reuse, R9, !P4 ;  /* 0x000000091d097207 */ /* 0x050fe40006000000 */
[----:B-----5:R-:W-:-:S05]  /*4ab0*/  SEL R0, R29, R0, !P4 ;  /* 0x000000001d007207 */ /* 0x020fca0006000000 */
[----:B------:R0:W-:Y:S04]  /*4ac0*/  STL [R1+0x88], R0 ;  /* 0x0000880001007387 */ /* 0x0001e80000100800 */
[----:B0-----:R-:W2:Y:S04]  /*4ad0*/  LDL.LU R0, [R1+0x9a4] ;  /* 0x0009a40001007983 */ /* 0x001ea80000300800 */
[----:B------:R0:W-:Y:S02]  /*4ae0*/  STL [R1+0x84], R9 ;  /* 0x0000840901007387 */ /* 0x0001e40000100800 */
[----:B0-----:R-:W-:-:S02]  /*4af0*/  SEL R9, R29, R17, !P4 ;  /* 0x000000111d097207 */ /* 0x001fc40006000000 */
[----:B------:R-:W-:-:S03]  /*4b00*/  SEL R17, R29, R18, !P4 ;  /* 0x000000121d117207 */ /* 0x000fc60006000000 */
[----:B------:R0:W-:Y:S04]  /*4b10*/  STL [R1+0x7c], R9 ;  /* 0x00007c0901007387 */ /* 0x0001e80000100800 */
[----:B------:R1:W-:Y:S04]  /*4b20*/  STL [R1+0x70], R17 ;  /* 0x0000701101007387 */ /* 0x0003e80000100800 */
[----:B------:R3:W-:Y:S01]  /*4b30*/  STL [R1+0x6c], R12 ;  /* 0x00006c0c01007387 */ /* 0x0007e20000100800 */
[C---:B0-----:R-:W-:Y:S02]  /*4b40*/  SEL R9, R29.reuse, R14, !P4 ;  /* 0x0000000e1d097207 */ /* 0x041fe40006000000 */
[C---:B------:R-:W-:Y:S01]  /*4b50*/  SEL R14, R29.reuse, R19, !P4 ;  /* 0x000000131d0e7207 */ /* 0x040fe20006000000 */
[----:B-1----:R-:W0:Y:S01]  /*4b60*/  S2R R17, SR_TID.X ;  /* 0x0000000000117919 */ /* 0x002e220000002100 */
[C---:B---3--:R-:W-:Y:S01]  /*4b70*/  SEL R12, R29.reuse, R15, !P4 ;  /* 0x0000000f1d0c7207 */ /* 0x048fe20006000000 */
[----:B------:R1:W-:Y:S04]  /*4b80*/  STL [R1+0x64], R9 ;  /* 0x0000640901007387 */ /* 0x0003e80000100800 */
[----:B------:R-:W-:Y:S04]  /*4b90*/  STL [R1+0x5c], R14 ;  /* 0x00005c0e01007387 */ /* 0x000fe80000100800 */
[----:B------:R-:W-:Y:S01]  /*4ba0*/  STL [R1+0x54], R12 ;  /* 0x0000540c01007387 */ /* 0x000fe20000100800 */
[----:B-1----:R-:W-:-:S02]  /*4bb0*/  SEL R9, R29, R4, !P4 ;  /* 0x000000041d097207 */ /* 0x002fc40006000000 */
[C---:B------:R-:W-:Y:S02]  /*4bc0*/  SEL R4, R29.reuse, R2, !P4 ;  /* 0x000000021d047207 */ /* 0x040fe40006000000 */
[----:B------:R-:W-:Y:S01]  /*4bd0*/  SEL R2, R29, R11, !P4 ;  /* 0x0000000b1d027207 */ /* 0x000fe20006000000 */
[----:B------:R1:W-:Y:S04]  /*4be0*/  STL [R1+0x4c], R9 ;  /* 0x00004c0901007387 */ /* 0x0003e80000100800 */
[----:B------:R3:W-:Y:S04]  /*4bf0*/  STL [R1+0x48], R4 ;  /* 0x0000480401007387 */ /* 0x0007e80000100800 */
[----:B------:R4:W-:Y:S01]  /*4c00*/  STL [R1+0x44], R8 ;  /* 0x0000440801007387 */ /* 0x0009e20000100800 */
[----:B-1----:R-:W-:-:S03]  /*4c10*/  IMAD R9, RZ, RZ, -UR6 ;  /* 0x80000006ff097e24 */ /* 0x002fc6000f8e02ff */
[----:B------:R1:W-:Y:S01]  /*4c20*/  STL [R1+0x3c], R2 ;  /* 0x00003c0201007387 */ /* 0x0003e20000100800 */
[C---:B---3--:R-:W-:Y:S02]  /*4c30*/  SEL R4, R29.reuse, R16, !P4 ;  /* 0x000000101d047207 */ /* 0x048fe40006000000 */
[----:B----4-:R-:W-:-:S03]  /*4c40*/  SEL R8, R29, R21, !P4 ;  /* 0x000000151d087207 */ /* 0x010fc60006000000 */
[----:B------:R3:W-:Y:S01]  /*4c50*/  STL [R1+0x38], R4 ;  /* 0x0000380401007387 */ /* 0x0007e20000100800 */
[----:B-1----:R-:W-:-:S03]  /*4c60*/  SEL R2, R29, R22, !P4 ;  /* 0x000000161d027207 */ /* 0x002fc60006000000 */
[----:B------:R-:W-:Y:S04]  /*4c70*/  STL [R1+0x34], R8 ;  /* 0x0000340801007387 */ /* 0x000fe80000100800 */
[----:B------:R1:W-:Y:S01]  /*4c80*/  STL [R1+0x2c], R2 ;  /* 0x00002c0201007387 */ /* 0x0003e20000100800 */
[----:B---3--:R-:W-:-:S05]  /*4c90*/  SEL R4, R29, R23, !P4 ;  /* 0x000000171d047207 */ /* 0x008fca0006000000 */
[----:B------:R-:W-:Y:S01]  /*4ca0*/  STL [R1+0x28], R4 ;  /* 0x0000280401007387 */ /* 0x000fe20000100800 */
[----:B-1----:R-:W-:-:S03]  /*4cb0*/  SEL R2, R29, R24, !P4 ;  /* 0x000000181d027207 */ /* 0x002fc60006000000 */
[----:B------:R-:W3:Y:S01]  /*4cc0*/  LDL.LU R21, [R1+0x74] ;  /* 0x0000740001157983 */ /* 0x000ee20000300800 */
[----:B0-----:R-:W-:Y:S02]  /*4cd0*/  LOP3.LUT R17, R17, 0x7f, RZ, 0xc0, !PT ;  /* 0x0000007f11117812 */ /* 0x001fe400078ec0ff */
[C---:B------:R-:W-:Y:S01]  /*4ce0*/  SEL R8, R29.reuse, R25, !P4 ;  /* 0x000000191d087207 */ /* 0x040fe20006000000 */
[----:B------:R0:W-:Y:S01]  /*4cf0*/  STL [R1+0x24], R2 ;  /* 0x0000240201007387 */ /* 0x0001e20000100800 */
[----:B------:R-:W-:-:S03]  /*4d00*/  SEL R29, R29, R26, !P4 ;  /* 0x0000001a1d1d7207 */ /* 0x000fc60006000000 */
[----:B------:R-:W-:Y:S04]  /*4d10*/  STL [R1+0x1c], R8 ;  /* 0x00001c0801007387 */ /* 0x000fe80000100800 */
[----:B------:R1:W-:Y:S01]  /*4d20*/  STL [R1+0x998], R29 ;  /* 0x0009981d01007387 */ /* 0x0003e20000100800 */
[----:B0-----:R-:W-:Y:S02]  /*4d30*/  IMAD R2, R9, 0x4, R28 ;  /* 0x0000000409027824 */ /* 0x001fe400078e021c */
[----:B------:R-:W0:Y:S01]  /*4d40*/  LDC R9, c[0x0][0x3ac] ;  /* 0x0000eb00ff097b82 */ /* 0x000e220000000800 */
[----:B------:R-:W4:Y:S04]  /*4d50*/  LDL.LU R22, [R1+0x14] ;  /* 0x0000140001167983 */ /* 0x000f280000300800 */
[----:B------:R-:W5:Y:S01]  /*4d60*/  LDL.LU R23, [R1+0x10] ;  /* 0x0000100001177983 */ /* 0x000f620000300800 */
[----:B-1----:R-:W-:-:S03]  /*4d70*/  IMAD R29, RZ, RZ, -UR6 ;  /* 0x80000006ff1d7e24 */ /* 0x002fc6000f8e02ff */
[----:B------:R-:W4:Y:S01]  /*4d80*/  LDL.LU R24, [R1+0xc] ;  /* 0x00000c0001187983 */ /* 0x000f220000300800 */
[----:B------:R-:W-:-:S03]  /*4d90*/  IMAD R11, R29, 0x4, R2 ;  /* 0x000000041d0b7824 */ /* 0x000fc600078e0202 */
[----:B------:R-:W4:Y:S01]  /*4da0*/  LDL.LU R26, [R1] ;  /* 0x00000000011a7983 */ /* 0x000f220000300800 */
[----:B0-----:R-:W-:-:S04]  /*4db0*/  IMAD R17, R17, R9, RZ ;  /* 0x0000000911117224 */ /* 0x001fc800078e02ff */
[----:B------:R-:W-:Y:S01]  /*4dc0*/  IMAD R15, R9, 0x80, R17 ;  /* 0x00000080090f7824 */ /* 0x000fe200078e0211 */
[----:B------:R-:W-:-:S04]  /*4dd0*/  LEA R8, P1, R17, UR14, 0x1 ;  /* 0x0000000e11087c11 */ /* 0x000fc8000f8208ff */
[----:B------:R-:W-:-:S05]  /*4de0*/  LEA.HI.X.SX32 R9, R17, UR15, 0x1, P1 ;  /* 0x0000000f11097c11 */ /* 0x000fca00088f0eff */
[----:B------:R0:W-:Y:S04]  /*4df0*/  STL.64 [R1+0x960], R8 ;  /* 0x0009600801007387 */ /* 0x0001e80000100a00 */
[----:B0-----:R-:W4:Y:S04]  /*4e00*/  LDL.LU R8, [R1+0x4] ;  /* 0x0000040001087983 */ /* 0x001f280000300800 */
[----:B------:R-:W5:Y:S01]  /*4e10*/  LDL.LU R9, [R1+0x18] ;  /* 0x0000180001097983 */ /* 0x000f620000300800 */
[----:B------:R-:W0:Y:S01]  /*4e20*/  S2R R17, SR_TID.X ;  /* 0x0000000000117919 */ /* 0x000e220000002100 */
[----:B------:R-:W-:-:S04]  /*4e30*/  LEA R14, P2, R15, UR14, 0x1 ;  /* 0x0000000e0f0e7c11 */ /* 0x000fc8000f8408ff */
[----:B------:R-:W-:Y:S01]  /*4e40*/  LEA.HI.X.SX32 R15, R15, UR15, 0x1, P2 ;  /* 0x0000000f0f0f7c11 */ /* 0x000fe200090f0eff */
[----:B------:R-:W-:Y:S04]  /*4e50*/  STL [R1+0x9a0], R14 ;  /* 0x0009a00e01007387 */ /* 0x000fe80000100800 */
[----:B------:R1:W-:Y:S02]  /*4e60*/  STL [R1+0x99c], R15 ;  /* 0x00099c0f01007387 */ /* 0x0003e40000100800 */
[----:B-1----:R-:W-:-:S04]  /*4e70*/  IMAD R15, RZ, RZ, -UR6 ;  /* 0x80000006ff0f7e24 */ /* 0x002fc8000f8e02ff */
[----:B------:R-:W-:Y:S01]  /*4e80*/  IMAD R15, R15, 0x4, R13 ;  /* 0x000000040f0f7824 */ /* 0x000fe200078e020d */
[----:B0-----:R-:W-:-:S04]  /*4e90*/  SHF.R.U32.HI R17, RZ, 0x5, R17 ;  /* 0x00000005ff117819 */ /* 0x001fc80000011611 */
[----:B------:R-:W-:-:S05]  /*4ea0*/  SGXT.U32 R17, R17, 0x2 ;  /* 0x000000021111781a */ /* 0x000fca0000000000 */
[----:B------:R-:W-:Y:S02]  /*4eb0*/  IMAD R25, R17, UR6, RZ ;  /* 0x0000000611197c24 */ /* 0x000fe4000f8e02ff */
[C---:B------:R-:W-:Y:S02]  /*4ec0*/  IMAD R18, R29.reuse, 0x4, R11 ;  /* 0x000000041d127824 */ /* 0x040fe400078e020b */
[----:B--2---:R-:W-:Y:S01]  /*4ed0*/  IMAD R4, R0, UR7, RZ ;  /* 0x0000000700047c24 */ /* 0x004fe2000f8e02ff */
[----:B------:R-:W0:Y:S04]  /*4ee0*/  LDCU UR7, c[0x0][0x3b0] ;  /* 0x00007600ff0777ac */ /* 0x000e280008000800 */
[----:B------:R-:W-:Y:S01]  /*4ef0*/  LEA R0, P0, R4, UR12, 0x1 ;  /* 0x0000000c04007c11 */ /* 0x000fe2000f8008ff */
[----:B------:R-:W-:Y:S01]  /*4f00*/  IMAD R12, R29, 0x4, R18 ;  /* 0x000000041d0c7824 */ /* 0x000fe200078e0212 */
[----:B------:R-:W1:Y:S02]  /*4f10*/  LDCU UR12, c[0x0][0x3a0] ;  /* 0x00007400ff0c77ac */ /* 0x000e640008000800 */
[----:B------:R-:W-:-:S02]  /*4f20*/  LEA R19, P3, R13, R0, 0x1 ;  /* 0x000000000d137211 */ /* 0x000fc400078608ff */
[----:B------:R-:W-:Y:S02]  /*4f30*/  LEA R14, P5, R15, R0, 0x1 ;  /* 0x000000000f0e7211 */ /* 0x000fe400078a08ff */
[----:B------:R-:W-:Y:S01]  /*4f40*/  LEA.HI.X.SX32 R4, R4, UR13, 0x1, P0 ;  /* 0x0000000d04047c11 */ /* 0x000fe200080f0eff */
[----:B------:R-:W-:Y:S04]  /*4f50*/  STL [R1+0x74c], R19 ;  /* 0x00074c1301007387 */ /* 0x000fe80000100800 */
[----:B------:R2:W-:Y:S01]  /*4f60*/  STL [R1+0x750], R14 ;  /* 0x0007500e01007387 */ /* 0x0005e20000100800 */
[----:B------:R-:W-:Y:S02]  /*4f70*/  LEA.HI.X.SX32 R13, R13, R4, 0x1, P3 ;  /* 0x000000040d0d7211 */ /* 0x000fe400018f0eff */
[----:B--2---:R-:W-:-:S02]  /*4f80*/  LEA R14, P0, R5, R0, 0x1 ;  /* 0x00000000050e7211 */ /* 0x004fc400078008ff */
[----:B------:R-:W-:Y:S02]  /*4f90*/  LEA.HI.X.SX32 R15, R15, R4, 0x1, P5 ;  /* 0x000000040f0f7211 */ /* 0x000fe400028f0eff */
[----:B---3--:R-:W-:-:S05]  /*4fa0*/  LEA R17, P4, R21, R0, 0x1 ;  /* 0x0000000015117211 */ /* 0x008fca00078808ff */
[----:B------:R2:W-:Y:S04]  /*4fb0*/  STL [R1+0x754], R17 ;  /* 0x0007541101007387 */ /* 0x0005e80000100800 */
[----:B------:R3:W-:Y:S01]  /*4fc0*/  STL [R1+0x758], R14 ;  /* 0x0007580e01007387 */ /* 0x0007e20000100800 */
[----:B--2---:R-:W-:Y:S01]  /*4fd0*/  LEA R17, P1, R6, R0, 0x1 ;  /* 0x0000000006117211 */ /* 0x004fe200078208ff */
[----:B---3--:R-:W-:-:S04]  /*4fe0*/  IMAD R14, RZ, RZ, -UR6 ;  /* 0x80000006ff0e7e24 */ /* 0x008fc8000f8e02ff */
[----:B------:R2:W-:Y:S01]  /*4ff0*/  STL [R1+0x75c], R17 ;  /* 0x00075c1101007387 */ /* 0x0005e20000100800 */
[----:B------:R-:W-:Y:S01]  /*5000*/  IMAD R14, R14, 0x4, R7 ;  /* 0x000000040e0e7824 */ /* 0x000fe200078e0207 */
[----:B--2---:R-:W-:-:S05]  /*5010*/  LEA R17, P2, R7, R0, 0x1 ;  /* 0x0000000007117211 */ /* 0x004fca00078408ff */
[----:B------:R-:W-:Y:S04]  /*5020*/  STL [R1+0x760], R17 ;  /* 0x0007601101007387 */ /* 0x000fe80000100800 */
[----:B------:R2:W-:Y:S02]  /*5030*/  STL [R1+0x734], R13 ;  /* 0x0007340d01007387 */ /* 0x0005e40000100800 */
[----:B--2---:R-:W-:-:S05]  /*5040*/  LEA R13, P3, R14, R0, 0x1 ;  /* 0x000000000e0d7211 */ /* 0x004fca00078608ff */
[----:B------:R-:W-:Y:S04]  /*5050*/  STL [R1+0x740], R13 ;  /* 0x0007400d01007387 */ /* 0x000fe80000100800 */
[----:B------:R4:W-:Y:S01]  /*5060*/  STL [R1+0x738], R15 ;  /* 0x0007380f01007387 */ /* 0x0009e20000100800 */
[----:B------:R-:W-:Y:S02]  /*5070*/  LEA.HI.X.SX32 R21, R21, R4, 0x1, P4 ;  /* 0x0000000415157211 */ /* 0x000fe400020f0eff */
[----:B----4-:R-:W-:-:S05]  /*5080*/  LEA R15, P5, R8, R0, 0x1 ;  /* 0x00000000080f7211 */ /* 0x010fca00078a08ff */
[----:B------:R2:W-:Y:S04]  /*5090*/  STL [R1+0x744], R15 ;  /* 0x0007440f01007387 */ /* 0x0005e80000100800 */
[----:B------:R-:W-:Y:S01]  /*50a0*/  STL [R1+0x73c], R21 ;  /* 0x00073c1501007387 */ /* 0x000fe20000100800 */
[----:B--2---:R-:W-:-:S05]  /*50b0*/  LEA R15, P4, R22, R0, 0x1 ;  /* 0x00000000160f7211 */ /* 0x004fca00078808ff */
[----:B------:R2:W-:Y:S01]  /*50c0*/  STL [R1+0x748], R15 ;  /* 0x0007480f01007387 */ /* 0x0005e20000100800 */
[-C--:B------:R-:W-:Y:S02]  /*50d0*/  LEA.HI.X.SX32 R7, R7, R4.reuse, 0x1, P2 ;  /* 0x0000000407077211 */ /* 0x080fe400010f0eff */
[----:B--2---:R-:W-:Y:S02]  /*50e0*/  LEA.HI.X.SX32 R15, R5, R4, 0x1, P0 ;  /* 0x00000004050f7211 */ /* 0x004fe400000f0eff */
[----:B-----5:R-:W-:-:S03]  /*50f0*/  LEA R5, P0, R9, R0, 0x1 ;  /* 0x0000000009057211 */ /* 0x020fc600078008ff */
[----:B------:R2:W-:Y:S04]  /*5100*/  STL [R1+0x72c], R15 ;  /* 0x00072c0f01007387 */ /* 0x0005e80000100800 */
[----:B------:R-:W-:Y:S01]  /*5110*/  STL [R1+0x730], R5 ;  /* 0x0007300501007387 */ /* 0x000fe20000100800 */
[----:B--2---:R-:W-:Y:S02]  /*5120*/  LEA.HI.X.SX32 R15, R6, R4, 0x1, P1 ;  /* 0x00000004060f7211 */ /* 0x004fe400008f0eff */
[----:B------:R-:W-:-:S03]  /*5130*/  LEA R6, P1, R23, R0, 0x1 ;  /* 0x0000000017067211 */ /* 0x000fc600078208ff */
[----:B------:R2:W-:Y:S04]  /*5140*/  STL [R1+0x724], R15 ;  /* 0x0007240f01007387 */ /* 0x0005e80000100800 */
[----:B------:R-:W-:Y:S04]  /*5150*/  STL [R1+0x728], R6 ;  /* 0x0007280601007387 */ /* 0x000fe80000100800 */
[----:B------:R3:W-:Y:S01]  /*5160*/  STL [R1+0x71c], R7 ;  /* 0x00071c0701007387 */ /* 0x0007e20000100800 */
[----:B--2---:R-:W-:Y:S02]  /*5170*/  LEA R15, P2, R24, R0, 0x1 ;  /* 0x00000000180f7211 */ /* 0x004fe400078408ff */
[----:B------:R-:W-:-:S02]  /*5180*/  LEA.HI.X.SX32 R8, R8, R4, 0x1, P5 ;  /* 0x0000000408087211 */ /* 0x000fc400028f0eff */
[----:B---3--:R-:W-:Y:S02]  /*5190*/  LEA.HI.X.SX32 R7, R14, R4, 0x1, P3 ;  /* 0x000000040e077211 */ /* 0x008fe400018f0eff */
[-C--:B------:R-:W-:Y:S01]  /*51a0*/  LEA R14, P3, R26, R0.reuse, 0x1 ;  /* 0x000000001a0e7211 */ /* 0x080fe200078608ff */
[----:B------:R2:W-:Y:S04]  /*51b0*/  STL [R1+0x720], R15 ;  /* 0x0007200f01007387 */ /* 0x0005e80000100800 */
[----:B------:R-:W-:Y:S04]  /*51c0*/  STL [R1+0x714], R7 ;  /* 0x0007140701007387 */ /* 0x000fe80000100800 */
[----:B------:R3:W-:Y:S01]  /*51d0*/  STL [R1+0x718], R14 ;  /* 0x0007180e01007387 */ /* 0x0007e20000100800 */
[----:B--2---:R-:W-:-:S03]  /*51e0*/  LEA R15, P5, R10, R0, 0x1 ;  /* 0x000000000a0f7211 */ /* 0x004fc600078a08ff */
[----:B------:R2:W-:Y:S01]  /*51f0*/  STL [R1+0x70c], R8 ;  /* 0x00070c0801007387 */ /* 0x0005e20000100800 */
[----:B---3--:R-:W-:-:S03]  /*5200*/  LEA.HI.X.SX32 R14, R22, R4, 0x1, P4 ;  /* 0x00000004160e7211 */ /* 0x008fc600020f0eff */
[----:B------:R-:W-:Y:S01]  /*5210*/  STL [R1+0x710], R15 ;  /* 0x0007100f01007387 */ /* 0x000fe20000100800 */
[----:B--2---:R-:W-:-:S03]  /*5220*/  LEA R8, P4, R3, R0, 0x1 ;  /* 0x0000000003087211 */ /* 0x004fc600078808ff */
[----:B------:R2:W-:Y:S04]  /*5230*/  STL [R1+0x704], R14 ;  /* 0x0007040e01007387 */ /* 0x0005e80000100800 */
[----:B------:R3:W-:Y:S01]  /*5240*/  STL [R1+0x708], R8 ;  /* 0x0007080801007387 */ /* 0x0007e20000100800 */
[----:B--2---:R-:W-:Y:S02]  /*5250*/  LEA.HI.X.SX32 R14, R9, R4, 0x1, P0 ;  /* 0x00000004090e7211 */ /* 0x004fe400000f0eff */
[----:B------:R-:W-:Y:S02]  /*5260*/  LEA R9, P0, R20, R0, 0x1 ;  /* 0x0000000014097211 */ /* 0x000fe400078008ff */
[----:B---3--:R-:W-:Y:S01]  /*5270*/  LEA.HI.X.SX32 R8, R23, R4, 0x1, P1 ;  /* 0x0000000417087211 */ /* 0x008fe200008f0eff */
[----:B------:R2:W-:Y:S04]  /*5280*/  STL [R1+0x6fc], R14 ;  /* 0x0006fc0e01007387 */ /* 0x0005e80000100800 */
[----:B------:R3:W-:Y:S04]  /*5290*/  STL [R1+0x700], R9 ;  /* 0x0007000901007387 */ /* 0x0007e80000100800 */
[----:B------:R4:W-:Y:S01]  /*52a0*/  STL [R1+0x6f4], R8 ;  /* 0x0006f40801007387 */ /* 0x0009e20000100800 */
[----:B--2---:R-:W-:-:S02]  /*52b0*/  LEA R14, P1, R27, R0, 0x1 ;  /* 0x000000001b0e7211 */ /* 0x004fc400078208ff */
[----:B---3--:R-:W-:-:S03]  /*52c0*/  LEA.HI.X.SX32 R9, R24, R4, 0x1, P2 ;  /* 0x0000000418097211 */ /* 0x008fc600010f0eff */
[----:B------:R2:W-:Y:S01]  /*52d0*/  STL [R1+0x6f8], R14 ;  /* 0x0006f80e01007387 */ /* 0x0005e20000100800 */
[----:B----4-:R-:W-:-:S03]  /*52e0*/  LEA R8, P2, R28, R0, 0x1 ;  /* 0x000000001c087211 */ /* 0x010fc600078408ff */
[----:B------:R3:W-:Y:S04]  /*52f0*/  STL [R1+0x6ec], R9 ;  /* 0x0006ec0901007387 */ /* 0x0007e80000100800 */
[----:B------:R4:W-:Y:S01]  /*5300*/  STL [R1+0x6f0], R8 ;  /* 0x0006f00801007387 */ /* 0x0009e20000100800 */
[----:B--2---:R-:W-:Y:S02]  /*5310*/  LEA.HI.X.SX32 R14, R26, R4, 0x1, P3 ;  /* 0x000000041a0e7211 */ /* 0x004fe400018f0eff */
[----:B---3--:R-:W-:-:S03]  /*5320*/  LEA R9, P3, R2, R0, 0x1 ;  /* 0x0000000002097211 */ /* 0x008fc600078608ff */
[----:B------:R2:W-:Y:S01]  /*5330*/  STL [R1+0x6e4], R14 ;  /* 0x0006e40e01007387 */ /* 0x0005e20000100800 */
[----:B----4-:R-:W-:-:S03]  /*5340*/  LEA.HI.X.SX32 R8, R10, R4, 0x1, P5 ;  /* 0x000000040a087211 */ /* 0x010fc600028f0eff */
[----:B------:R3:W-:Y:S04]  /*5350*/  STL [R1+0x6e8], R9 ;  /* 0x0006e80901007387 */ /* 0x0007e80000100800 */
[----:B------:R4:W-:Y:S01]  /*5360*/  STL [R1+0x6dc], R8 ;  /* 0x0006dc0801007387 */ /* 0x0009e20000100800 */
[----:B--2---:R-:W-:Y:S02]  /*5370*/  LEA R14, P5, R11, R0, 0x1 ;  /* 0x000000000b0e7211 */ /* 0x004fe400078a08ff */
        /* <DEDUP_REMOVED lines=9> */
[----:B------:R3:W-:Y:S01]  /*5410*/  STL [R1+0x6d0], R9 ;  /* 0x0006d00901007387 */ /* 0x0007e20000100800 */
[----:B------:R-:W-:-:S03]  /*5420*/  IMAD R16, R29, 0x4, R12 ;  /* 0x000000041d107824 */ /* 0x000fc600078e020c */
[----:B------:R4:W-:Y:S01]  /*5430*/  STL [R1+0x6c8], R8 ;  /* 0x0006c80801007387 */ /* 0x0009e20000100800 */
[-C--:B--2---:R-:W-:Y:S02]  /*5440*/  LEA.HI.X.SX32 R14, R28, R4.reuse, 0x1, P2 ;  /* 0x000000041c0e7211 */ /* 0x084fe400010f0eff */
[----:B---3--:R-:W-:-:S03]  /*5450*/  LEA.HI.X.SX32 R9, R2, R4, 0x1, P3 ;  /* 0x0000000402097211 */ /* 0x008fc600018f0eff */
[----:B------:R-:W-:Y:S01]  /*5460*/  STL [R1+0x6c4], R14 ;  /* 0x0006c40e01007387 */ /* 0x000fe20000100800 */
[----:B----4-:R-:W-:-:S03]  /*5470*/  LEA.HI.X.SX32 R8, R11, R4, 0x1, P5 ;  /* 0x000000040b087211 */ /* 0x010fc600028f0eff */
[----:B------:R2:W-:Y:S01]  /*5480*/  STL [R1+0x6c0], R9 ;  /* 0x0006c00901007387 */ /* 0x0005e20000100800 */
[----:B------:R-:W-:Y:S01]  /*5490*/  LEA.HI.X.SX32 R11, R18, R4, 0x1, P4 ;  /* 0x00000004120b7211 */ /* 0x000fe200020f0eff */
[C---:B------:R-:W-:Y:S02]  /*54a0*/  IMAD R19, R29.reuse, 0x4, R16 ;  /* 0x000000041d137824 */ /* 0x040fe400078e0210 */
[----:B------:R3:W-:Y:S02]  /*54b0*/  STL [R1+0x6bc], R8 ;  /* 0x0006bc0801007387 */ /* 0x0007e40000100800 */
[----:B------:R-:W-:Y:S01]  /*54c0*/  IMAD R17, R29, 0x4, R19 ;  /* 0x000000041d117824 */ /* 0x000fe200078e0213 */
[-C--:B--2---:R-:W-:Y:S01]  /*54d0*/  LEA R9, P1, R12, R0.reuse, 0x1 ;  /* 0x000000000c097211 */ /* 0x084fe200078208ff */
[----:B------:R-:W-:Y:S01]  /*54e0*/  STL [R1+0x6ac], R11 ;  /* 0x0006ac0b01007387 */ /* 0x000fe20000100800 */
[----:B---3--:R-:W-:-:S03]  /*54f0*/  LEA R8, P2, R16, R0, 0x1 ;  /* 0x0000000010087211 */ /* 0x008fc600078408ff */
[----:B------:R2:W-:Y:S01]  /*5500*/  STL [R1+0x6b0], R9 ;  /* 0x0006b00901007387 */ /* 0x0005e20000100800 */
[-C--:B------:R-:W-:Y:S01]  /*5510*/  LEA.HI.X.SX32 R14, R25, R4.reuse, 0x1, P0 ;  /* 0x00000004190e7211 */ /* 0x080fe200000f0eff */
[----:B------:R-:W-:Y:S02]  /*5520*/  IMAD R13, R29, 0x4, R17 ;  /* 0x000000041d0d7824 */ /* 0x000fe400078e0211 */
[----:B------:R3:W-:Y:S01]  /*5530*/  STL [R1+0x6b4], R8 ;  /* 0x0006b40801007387 */ /* 0x0007e20000100800 */
[----:B--2---:R-:W-:-:S03]  /*5540*/  LEA.HI.X.SX32 R9, R12, R4, 0x1, P1 ;  /* 0x000000040c097211 */ /* 0x004fc600008f0eff */
[----:B------:R-:W-:Y:S01]  /*5550*/  STL [R1+0x6b8], R14 ;  /* 0x0006b80e01007387 */ /* 0x000fe20000100800 */
[----:B---3--:R-:W-:-:S03]  /*5560*/  LEA.HI.X.SX32 R8, R16, R4, 0x1, P2 ;  /* 0x0000000410087211 */ /* 0x008fc600010f0eff */
[----:B------:R2:W-:Y:S01]  /*5570*/  STL [R1+0x6a8], R9 ;  /* 0x0006a80901007387 */ /* 0x0005e20000100800 */
[-C--:B------:R-:W-:Y:S01]  /*5580*/  LEA R12, P0, R19, R0.reuse, 0x1 ;  /* 0x00000000130c7211 */ /* 0x080fe200078008ff */
        /* <DEDUP_REMOVED lines=11> */
[----:B------:R2:W-:Y:S01]  /*5640*/  STL [R1+0x694], R14 ;  /* 0x0006940e01007387 */ /* 0x0005e20000100800 */
[----:B---3--:R-:W-:-:S03]  /*5650*/  LEA.HI.X.SX32 R8, R13, R4, 0x1, P2 ;  /* 0x000000040d087211 */ /* 0x008fc600010f0eff */
[----:B------:R3:W-:Y:S01]  /*5660*/  STL [R1+0x690], R9 ;  /* 0x0006900901007387 */ /* 0x0007e20000100800 */
[----:B------:R-:W-:-:S03]  /*5670*/  IMAD R7, R29, 0x4, R6 ;  /* 0x000000041d077824 */ /* 0x000fc600078e0206 */
[----:B------:R4:W-:Y:S01]  /*5680*/  STL [R1+0x680], R8 ;  /* 0x0006800801007387 */ /* 0x0009e20000100800 */
[-C--:B--2---:R-:W-:Y:S02]  /*5690*/  LEA R14, P0, R21, R0.reuse, 0x1 ;  /* 0x00000000150e7211 */ /* 0x084fe400078008ff */
[----:B---3--:R-:W-:-:S03]  /*56a0*/  LEA R9, P1, R5, R0, 0x1 ;  /* 0x0000000005097211 */ /* 0x008fc600078208ff */
[----:B------:R-:W-:Y:S01]  /*56b0*/  STL [R1+0x684], R14 ;  /* 0x0006840e01007387 */ /* 0x000fe20000100800 */
[----:B----4-:R-:W-:-:S03]  /*56c0*/  LEA R8, P2, R6, R0, 0x1 ;  /* 0x0000000006087211 */ /* 0x010fc600078408ff */
[----:B------:R2:W-:Y:S01]  /*56d0*/  STL [R1+0x688], R9 ;  /* 0x0006880901007387 */ /* 0x0005e20000100800 */
[----:B------:R-:W-:-:S03]  /*56e0*/  IMAD R22, R29, 0x4, R7 ;  /* 0x000000041d167824 */ /* 0x000fc600078e0207 */
[----:B------:R3:W-:Y:S01]  /*56f0*/  STL [R1+0x68c], R8 ;  /* 0x00068c0801007387 */ /* 0x0007e20000100800 */
[----:B------:R-:W-:Y:S01]  /*5700*/  IMAD R23, R29, 0x4, R22 ;  /* 0x000000041d177824 */ /* 0x000fe200078e0216 */
[-C--:B--2---:R-:W-:Y:S02]  /*5710*/  LEA.HI.X.SX32 R9, R21, R4.reuse, 0x1, P0 ;  /* 0x0000000415097211 */ /* 0x084fe400000f0eff */
[-C--:B---3--:R-:W-:Y:S02]  /*5720*/  LEA.HI.X.SX32 R8, R5, R4.reuse, 0x1, P1 ;  /* 0x0000000405087211 */ /* 0x088fe400008f0eff */
[----:B------:R-:W-:Y:S01]  /*5730*/  LEA.HI.X.SX32 R5, R6, R4, 0x1, P2 ;  /* 0x0000000406057211 */ /* 0x000fe200010f0eff */
[----:B------:R-:W-:Y:S01]  /*5740*/  STL [R1+0x67c], R9 ;  /* 0x00067c0901007387 */ /* 0x000fe20000100800 */
[----:B------:R-:W-:-:S03]  /*5750*/  LEA R6, P1, R22, R0, 0x1 ;  /* 0x0000000016067211 */ /* 0x000fc600078208ff */
[----:B------:R2:W-:Y:S01]  /*5760*/  STL [R1+0x678], R8 ;  /* 0x0006780801007387 */ /* 0x0005e20000100800 */
[----:B------:R-:W-:-:S03]  /*5770*/  IMAD R24, R29, 0x4, R23 ;  /* 0x000000041d187824 */ /* 0x000fc600078e0217 */
[----:B------:R3:W-:Y:S01]  /*5780*/  STL [R1+0x668], R5 ;  /* 0x0006680501007387 */ /* 0x0007e20000100800 */
[-C--:B--2---:R-:W-:Y:S02]  /*5790*/  LEA R8, P0, R7, R0.reuse, 0x1 ;  /* 0x0000000007087211 */ /* 0x084fe400078008ff */
[----:B---3--:R-:W-:-:S03]  /*57a0*/  LEA R5, P2, R23, R0, 0x1 ;  /* 0x0000000017057211 */ /* 0x008fc600078408ff */
[----:B------:R-:W-:Y:S01]  /*57b0*/  STL [R1+0x66c], R8 ;  /* 0x00066c0801007387 */ /* 0x000fe20000100800 */
[----:B------:R-:W-:-:S03]  /*57c0*/  IMAD R10, R29, 0x4, R24 ;  /* 0x000000041d0a7824 */ /* 0x000fc600078e0218 */
[----:B------:R2:W-:Y:S04]  /*57d0*/  STL [R1+0x670], R6 ;  /* 0x0006700601007387 */ /* 0x0005e80000100800 */
[----:B------:R3:W-:Y:S01]  /*57e0*/  STL [R1+0x674], R5 ;  /* 0x0006740501007387 */ /* 0x0007e20000100800 */
[----:B------:R-:W-:Y:S01]  /*57f0*/  IMAD R3, R29, 0x4, R10 ;  /* 0x000000041d037824 */ /* 0x000fe200078e020a */
[-C--:B--2---:R-:W-:Y:S02]  /*5800*/  LEA.HI.X.SX32 R6, R7, R4.reuse, 0x1, P0 ;  /* 0x0000000407067211 */ /* 0x084fe400000f0eff */
[-C--:B------:R-:W-:Y:S02]  /*5810*/  LEA.HI.X.SX32 R7, R23, R4.reuse, 0x1, P2 ;  /* 0x0000000417077211 */ /* 0x080fe400010f0eff */
[----:B---3--:R-:W-:Y:S01]  /*5820*/  LEA.HI.X.SX32 R5, R22, R4, 0x1, P1 ;  /* 0x0000000416057211 */ /* 0x008fe200008f0eff */
[----:B------:R-:W-:Y:S01]  /*5830*/  STL [R1+0x664], R6 ;  /* 0x0006640601007387 */ /* 0x000fe20000100800 */
[----:B------:R-:W-:Y:S01]  /*5840*/  IMAD R20, R29, 0x4, R3 ;  /* 0x000000041d147824 */ /* 0x000fe200078e0203 */
[----:B------:R-:W-:-:S02]  /*5850*/  LEA R8, P1, R10, R0, 0x1 ;  /* 0x000000000a087211 */ /* 0x000fc400078208ff */
[----:B------:R2:W-:Y:S04]  /*5860*/  STL [R1+0x660], R5 ;  /* 0x0006600501007387 */ /* 0x0005e80000100800 */
[----:B------:R3:W-:Y:S01]  /*5870*/  STL [R1+0x650], R7 ;  /* 0x0006500701007387 */ /* 0x0007e20000100800 */
[----:B------:R-:W-:Y:S01]  /*5880*/  IMAD R2, R29, 0x4, R20 ;  /* 0x000000041d027824 */ /* 0x000fe200078e0214 */
[-C--:B--2---:R-:W-:Y:S02]  /*5890*/  LEA R5, P0, R24, R0.reuse, 0x1 ;  /* 0x0000000018057211 */ /* 0x084fe400078008ff */
[----:B---3--:R-:W-:-:S03]  /*58a0*/  LEA R7, P2, R3, R0, 0x1 ;  /* 0x0000000003077211 */ /* 0x008fc600078408ff */
[----:B------:R-:W-:Y:S01]  /*58b0*/  STL [R1+0x654], R5 ;  /* 0x0006540501007387 */ /* 0x000fe20000100800 */
[----:B------:R-:W-:-:S03]  /*58c0*/  LEA.HI.X.SX32 R9, R24, R4, 0x1, P0 ;  /* 0x0000000418097211 */ /* 0x000fc600000f0eff */
[----:B------:R2:W-:Y:S01]  /*58d0*/  STL [R1+0x658], R8 ;  /* 0x0006580801007387 */ /* 0x0005e20000100800 */
[----:B------:R-:W-:-:S03]  /*58e0*/  IMAD R11, R29, 0x4, R2 ;  /* 0x000000041d0b7824 */ /* 0x000fc600078e0202 */
        /* <DEDUP_REMOVED lines=8> */
[-C--:B---3--:R-:W-:Y:S01]  /*5970*/  LEA R8, P1, R2, R0.reuse, 0x1 ;  /* 0x0000000002087211 */ /* 0x088fe200078208ff */
[----:B------:R-:W-:Y:S01]  /*5980*/  IMAD R12, R29, 0x4, R16 ;  /* 0x000000041d0c7824 */ /* 0x000fe200078e0210 */
[----:B----4-:R-:W-:Y:S01]  /*5990*/  LEA R7, P2, R11, R0, 0x1 ;  /* 0x000000000b077211 */ /* 0x010fe200078408ff */
[----:B------:R2:W-:Y:S02]  /*59a0*/  STL [R1+0x63c], R9 ;  /* 0x00063c0901007387 */ /* 0x0005e40000100800 */
[----:B------:R-:W-:Y:S02]  /*59b0*/  IMAD R13, R29, 0x4, R12 ;  /* 0x000000041d0d7824 */ /* 0x000fe400078e020c */
[----:B------:R3:W-:Y:S04]  /*59c0*/  STL [R1+0x640], R8 ;  /* 0x0006400801007387 */ /* 0x0007e80000100800 */
[----:B------:R4:W-:Y:S01]  /*59d0*/  STL [R1+0x644], R7 ;  /* 0x0006440701007387 */ /* 0x0009e20000100800 */
[----:B--2---:R-:W-:-:S02]  /*59e0*/  LEA.HI.X.SX32 R9, R20, R4, 0x1, P0 ;  /* 0x0000000414097211 */ /* 0x004fc400000f0eff */
[----:B---3--:R-:W-:-:S03]  /*59f0*/  LEA.HI.X.SX32 R8, R2, R4, 0x1, P1 ;  /* 0x0000000402087211 */ /* 0x008fc600008f0eff */
[----:B------:R2:W-:Y:S01]  /*5a00*/  STL [R1+0x634], R9 ;  /* 0x0006340901007387 */ /* 0x0005e20000100800 */
[----:B----4-:R-:W-:-:S03]  /*5a10*/  LEA.HI.X.SX32 R7, R11, R4, 0x1, P2 ;  /* 0x000000040b077211 */ /* 0x010fc600010f0eff */
[----:B------:R3:W-:Y:S01]  /*5a20*/  STL [R1+0x630], R8 ;  /* 0x0006300801007387 */ /* 0x0007e20000100800 */
[----:B------:R-:W-:-:S03]  /*5a30*/  IMAD R17, R29, 0x4, R13 ;  /* 0x000000041d117824 */ /* 0x000fc600078e020d */
[----:B------:R4:W-:Y:S01]  /*5a40*/  STL [R1+0x620], R7 ;  /* 0x0006200701007387 */ /* 0x0009e20000100800 */
[-C--:B--2---:R-:W-:Y:S02]  /*5a50*/  LEA R9, P0, R16, R0.reuse, 0x1 ;  /* 0x0000000010097211 */ /* 0x084fe400078008ff */
[----:B---3--:R-:W-:-:S03]  /*5a60*/  LEA R8, P1, R12, R0, 0x1 ;  /* 0x000000000c087211 */ /* 0x008fc600078208ff */
[----:B------:R2:W-:Y:S01]  /*5a70*/  STL [R1+0x624], R9 ;  /* 0x0006240901007387 */ /* 0x0005e20000100800 */
[----:B----4-:R-:W-:-:S03]  /*5a80*/  LEA R7, P2, R13, R0, 0x1 ;  /* 0x000000000d077211 */ /* 0x010fc600078408ff */
[----:B------:R3:W-:Y:S01]  /*5a90*/  STL [R1+0x628], R8 ;  /* 0x0006280801007387 */ /* 0x0007e20000100800 */
[----:B------:R-:W-:-:S03]  /*5aa0*/  IMAD R19, R29, 0x4, R17 ;  /* 0x000000041d137824 */ /* 0x000fc600078e0211 */
[----:B------:R4:W-:Y:S01]  /*5ab0*/  STL [R1+0x62c], R7 ;  /* 0x00062c0701007387 */ /* 0x0009e20000100800 */
[-C--:B--2---:R-:W-:Y:S02]  /*5ac0*/  LEA.HI.X.SX32 R9, R16, R4.reuse, 0x1, P0 ;  /* 0x0000000410097211 */ /* 0x084fe400000f0eff */
[-C--:B---3--:R-:W-:Y:S01]  /*5ad0*/  LEA.HI.X.SX32 R8, R12, R4.reuse, 0x1, P1 ;  /* 0x000000040c087211 */ /* 0x088fe200008f0eff */
[----:B------:R-:W-:Y:S01]  /*5ae0*/  IMAD R18, R29, 0x4, R19 ;  /* 0x000000041d127824 */ /* 0x000fe200078e0213 */
[----:B----4-:R-:W-:Y:S01]  /*5af0*/  LEA.HI.X.SX32 R7, R13, R4, 0x1, P2 ;  /* 0x000000040d077211 */ /* 0x010fe200010f0eff */
[----:B------:R2:W-:Y:S04]  /*5b00*/  STL [R1+0x61c], R9 ;  /* 0x00061c0901007387 */ /* 0x0005e80000100800 */
[----:B------:R3:W-:Y:S04]  /*5b10*/  STL [R1+0x618], R8 ;  /* 0x0006180801007387 */ /* 0x0007e80000100800 */
[----:B------:R4:W-:Y:S01]  /*5b20*/  STL [R1+0x608], R7 ;  /* 0x0006080701007387 */ /* 0x0009e20000100800 */
[-C--:B--2---:R-:W-:Y:S01]  /*5b30*/  LEA R9, P0, R17, R0.reuse, 0x1 ;  /* 0x0000000011097211 */ /* 0x084fe200078008ff */
[----:B------:R-:W-:Y:S01]  /*5b40*/  IMAD R6, R29, 0x4, R18 ;  /* 0x000000041d067824 */ /* 0x000fe200078e0212 */
[----:B---3--:R-:W-:-:S02]  /*5b50*/  LEA R8, P2, R18, R0, 0x1 ;  /* 0x0000000012087211 */ /* 0x008fc400078408ff */
[----:B----4-:R-:W-:Y:S01]  /*5b60*/  LEA R7, P1, R19, R0, 0x1 ;  /* 0x0000000013077211 */ /* 0x010fe200078208ff */
[----:B------:R2:W-:Y:S01]  /*5b70*/  STL [R1+0x60c], R9 ;  /* 0x00060c0901007387 */ /* 0x0005e20000100800 */
[----:B------:R-:W-:-:S03]  /*5b80*/  IMAD R5, R29, 0x4, R6 ;  /* 0x000000041d057824 */ /* 0x000fc600078e0206 */
[----:B------:R3:W-:Y:S04]  /*5b90*/  STL [R1+0x610], R7 ;  /* 0x0006100701007387 */ /* 0x0007e80000100800 */
[----:B------:R4:W-:Y:S01]  /*5ba0*/  STL [R1+0x614], R8 ;  /* 0x0006140801007387 */ /* 0x0009e20000100800 */
[-C--:B--2---:R-:W-:Y:S02]  /*5bb0*/  LEA.HI.X.SX32 R9, R19, R4.reuse, 0x1, P1 ;  /* 0x0000000413097211 */ /* 0x084fe400008f0eff */
[-C--:B---3--:R-:W-:Y:S02]  /*5bc0*/  LEA.HI.X.SX32 R7, R17, R4.reuse, 0x1, P0 ;  /* 0x0000000411077211 */ /* 0x088fe400000f0eff */
[----:B----4-:R-:W-:-:S03]  /*5bd0*/  LEA.HI.X.SX32 R8, R18, R4, 0x1, P2 ;  /* 0x0000000412087211 */ /* 0x010fc600010f0eff */
[----:B------:R-:W-:Y:S01]  /*5be0*/  STL [R1+0x578], R7 ;  /* 0x0005780701007387 */ /* 0x000fe20000100800 */
[C---:B------:R-:W-:Y:S01]  /*5bf0*/  IMAD R3, R29.reuse, 0x4, R5 ;  /* 0x000000041d037824 */ /* 0x040fe200078e0205 */
[----:B------:R-:W-:Y:S02]  /*5c00*/  LEA R13, P0, R6, R0, 0x1 ;  /* 0x00000000060d7211 */ /* 0x000fe400078008ff */
[----:B------:R2:W-:Y:S01]  /*5c10*/  STL [R1+0x57c], R9 ;  /* 0x00057c0901007387 */ /* 0x0005e20000100800 */
[----:B------:R-:W-:-:S03]  /*5c20*/  IMAD R21, R29, 0x4, R3 ;  /* 0x000000041d157824 */ /* 0x000fc600078e0203 */
[----:B------:R3:W-:Y:S01]  /*5c30*/  STL [R1+0x580], R8 ;  /* 0x0005800801007387 */ /* 0x0007e20000100800 */
[----:B------:R-:W-:-:S03]  /*5c40*/  IMAD R2, R29, 0x4, R21 ;  /* 0x000000041d027824 */ /* 0x000fc600078e0215 */
[----:B------:R-:W-:Y:S01]  /*5c50*/  STL [R1+0x588], R13 ;  /* 0x0005880d01007387 */ /* 0x000fe20000100800 */
[-C--:B--2---:R-:W-:Y:S02]  /*5c60*/  LEA R9, P2, R3, R0.reuse, 0x1 ;  /* 0x0000000003097211 */ /* 0x084fe400078408ff */
[----:B---3--:R-:W-:-:S05]  /*5c70*/  LEA R8, P1, R5, R0, 0x1 ;  /* 0x0000000005087211 */ /* 0x008fca00078208ff */
[----:B------:R2:W-:Y:S01]  /*5c80*/  STL [R1+0x590], R8 ;  /* 0x0005900801007387 */ /* 0x0005e20000100800 */
[-C--:B------:R-:W-:Y:S01]  /*5c90*/  LEA.HI.X.SX32 R5, R5, R4.reuse, 0x1, P1 ;  /* 0x0000000405057211 */ /* 0x080fe200008f0eff */
[----:B------:R-:W-:Y:S02]  /*5ca0*/  IMAD R10, R29, 0x4, R2 ;  /* 0x000000041d0a7824 */ /* 0x000fe400078e0202 */
[----:B------:R-:W-:Y:S01]  /*5cb0*/  STL [R1+0x598], R9 ;  /* 0x0005980901007387 */ /* 0x000fe20000100800 */
[-C--:B--2---:R-:W-:Y:S02]  /*5cc0*/  LEA.HI.X.SX32 R8, R6, R4.reuse, 0x1, P0 ;  /* 0x0000000406087211 */ /* 0x084fe400000f0eff */
[----:B------:R-:W-:-:S03]  /*5cd0*/  LEA.HI.X.SX32 R6, R3, R4, 0x1, P2 ;  /* 0x0000000403067211 */ /* 0x000fc600010f0eff */
[----:B------:R2:W-:Y:S04]  /*5ce0*/  STL [R1+0x584], R8 ;  /* 0x0005840801007387 */ /* 0x0005e80000100800 */
[----:B------:R3:W-:Y:S01]  /*5cf0*/  STL [R1+0x58c], R5 ;  /* 0x00058c0501007387 */ /* 0x0007e20000100800 */
[----:B------:R-:W-:-:S03]  /*5d00*/  IMAD R11, R29, 0x4, R10 ;  /* 0x000000041d0b7824 */ /* 0x000fc600078e020a */
[----:B------:R4:W-:Y:S01]  /*5d10*/  STL [R1+0x594], R6 ;  /* 0x0005940601007387 */ /* 0x0009e20000100800 */
[-C--:B--2---:R-:W-:Y:S02]  /*5d20*/  LEA R8, P2, R10, R0.reuse, 0x1 ;  /* 0x000000000a087211 */ /* 0x084fe400078408ff */
[-C--:B---3--:R-:W-:Y:S02]  /*5d30*/  LEA R5, P0, R21, R0.reuse, 0x1 ;  /* 0x0000000015057211 */ /* 0x088fe400078008ff */
[----:B----4-:R-:W-:-:S03]  /*5d40*/  LEA R6, P1, R2, R0, 0x1 ;  /* 0x0000000002067211 */ /* 0x010fc600078208ff */
[----:B------:R-:W-:Y:S01]  /*5d50*/  STL [R1+0x5a0], R5 ;  /* 0x0005a00501007387 */ /* 0x000fe20000100800 */
[----:B------:R-:W-:-:S03]  /*5d60*/  IMAD R12, R29, 0x4, R11 ;  /* 0x000000041d0c7824 */ /* 0x000fc600078e020b */
[----:B------:R2:W-:Y:S04]  /*5d70*/  STL [R1+0x5a8], R6 ;  /* 0x0005a80601007387 */ /* 0x0005e80000100800 */
        /* <DEDUP_REMOVED lines=10> */
[----:B------:R-:W-:Y:S01]  /*5e20*/  IMAD R3, R29, 0x4, R13 ;  /* 0x000000041d037824 */ /* 0x000fe200078e020d */
[CC--:B--2---:R-:W-:Y:S02]  /*5e30*/  LEA R8, P2, R7.reuse, R0.reuse, 0x1 ;  /* 0x0000000007087211 */ /* 0x0c4fe400078408ff */
[----:B---3--:R-:W-:Y:S01]  /*5e40*/  LEA R2, P1, R12, R0, 0x1 ;  /* 0x000000000c027211 */ /* 0x008fe200078208ff */
[----:B------:R-:W-:Y:S01]  /*5e50*/  STL [R1+0x5b8], R9 ;  /* 0x0005b80901007387 */ /* 0x000fe20000100800 */
[----:B------:R-:W-:-:S03]  /*5e60*/  LEA.HI.X.SX32 R7, R7, R4, 0x1, P2 ;  /* 0x0000000407077211 */ /* 0x000fc600010f0eff */
[----:B------:R2:W-:Y:S04]  /*5e70*/  STL [R1+0x5c0], R2 ;  /* 0x0005c00201007387 */ /* 0x0005e80000100800 */
[----:B------:R3:W-:Y:S01]  /*5e80*/  STL [R1+0x5c8], R8 ;  /* 0x0005c80801007387 */ /* 0x0007e20000100800 */
[----:B------:R-:W-:Y:S01]  /*5e90*/  IMAD R5, R29, 0x4, R3 ;  /* 0x000000041d057824 */ /* 0x000fe200078e0203 */
[-C--:B--2---:R-:W-:Y:S02]  /*5ea0*/  LEA.HI.X.SX32 R2, R11, R4.reuse, 0x1, P0 ;  /* 0x000000040b027211 */ /* 0x084fe400000f0eff */
[----:B---3--:R-:W-:-:S03]  /*5eb0*/  LEA.HI.X.SX32 R8, R12, R4, 0x1, P1 ;  /* 0x000000040c087211 */ /* 0x008fc600008f0eff */
[----:B------:R-:W-:Y:S01]  /*5ec0*/  STL [R1+0x5b4], R2 ;  /* 0x0005b40201007387 */ /* 0x000fe20000100800 */
[----:B------:R-:W-:-:S03]  /*5ed0*/  LEA R9, P0, R13, R0, 0x1 ;  /* 0x000000000d097211 */ /* 0x000fc600078008ff */
[----:B------:R2:W-:Y:S04]  /*5ee0*/  STL [R1+0x5bc], R8 ;  /* 0x0005bc0801007387 */ /* 0x0005e80000100800 */
[----:B------:R3:W-:Y:S01]  /*5ef0*/  STL [R1+0x5c4], R7 ;  /* 0x0005c40701007387 */ /* 0x0007e20000100800 */
[----:B------:R-:W-:-:S03]  /*5f00*/  LEA.HI.X.SX32 R11, R13, R4, 0x1, P0 ;  /* 0x000000040d0b7211 */ /* 0x000fc600000f0eff */
[----:B------:R4:W-:Y:S01]  /*5f10*/  STL [R1+0x5d0], R9 ;  /* 0x0005d00901007387 */ /* 0x0009e20000100800 */
[-C--:B--2---:R-:W-:Y:S02]  /*5f20*/  LEA R8, P2, R5, R0.reuse, 0x1 ;  /* 0x0000000005087211 */ /* 0x084fe400078408ff */
[----:B---3--:R-:W-:Y:S01]  /*5f30*/  LEA R7, P1, R3, R0, 0x1 ;  /* 0x0000000003077211 */ /* 0x008fe200078208ff */
[C---:B------:R-:W-:Y:S01]  /*5f40*/  IMAD R6, R29.reuse, 0x4, R5 ;  /* 0x000000041d067824 */ /* 0x040fe200078e0205 */
[----:B----4-:R-:W0:Y:S04]  /*5f50*/  LDL.LU R9, [R1+0x148] ;  /* 0x0001480001097983 */ /* 0x010e280000300800 */
[----:B------:R-:W-:Y:S04]  /*5f60*/  STL [R1+0x5d8], R7 ;  /* 0x0005d80701007387 */ /* 0x000fe80000100800 */
[----:B------:R2:W-:Y:S01]  /*5f70*/  STL [R1+0x5e0], R8 ;  /* 0x0005e00801007387 */ /* 0x0005e20000100800 */
[----:B------:R-:W-:Y:S01]  /*5f80*/  IMAD R10, R29, 0x4, R6 ;  /* 0x000000041d0a7824 */ /* 0x000fe200078e0206 */
[----:B------:R-:W-:-:S02]  /*5f90*/  LEA.HI.X.SX32 R5, R5, R4, 0x1, P2 ;  /* 0x0000000405057211 */ /* 0x000fc400010f0eff */
[----:B------:R3:W-:Y:S01]  /*5fa0*/  STL [R1+0x5cc], R11 ;  /* 0x0005cc0b01007387 */ /* 0x0007e20000100800 */
[----:B--2---:R-:W-:Y:S01]  /*5fb0*/  LEA.HI.X.SX32 R8, R3, R4, 0x1, P1 ;  /* 0x0000000403087211 */ /* 0x004fe200008f0eff */
[----:B------:R-:W-:-:S04]  /*5fc0*/  IMAD R2, R29, 0x4, R10 ;  /* 0x000000041d027824 */ /* 0x000fc800078e020a */
[----:B------:R2:W-:Y:S01]  /*5fd0*/  STL [R1+0x5d4], R8 ;  /* 0x0005d40801007387 */ /* 0x0005e20000100800 */
[----:B---3--:R-:W-:-:S03]  /*5fe0*/  LEA R11, P1, R10, R0, 0x1 ;  /* 0x000000000a0b7211 */ /* 0x008fc600078208ff */
[----:B------:R3:W-:Y:S01]  /*5ff0*/  STL [R1+0x5dc], R5 ;  /* 0x0005dc0501007387 */ /* 0x0007e20000100800 */
[----:B--2---:R-:W-:-:S05]  /*6000*/  LEA R8, P0, R6, R0, 0x1 ;  /* 0x0000000006087211 */ /* 0x004fca00078008ff */
[----:B------:R2:W-:Y:S01]  /*6010*/  STL [R1+0x5e8], R8 ;  /* 0x0005e80801007387 */ /* 0x0005e20000100800 */
[----:B---3--:R-:W-:Y:S02]  /*6020*/  LEA R5, P2, R2, R0, 0x1 ;  /* 0x0000000002057211 */ /* 0x008fe400078408ff */
[-C--:B------:R-:W-:Y:S01]  /*6030*/  LEA.HI.X.SX32 R6, R6, R4.reuse, 0x1, P0 ;  /* 0x0000000406067211 */ /* 0x080fe200000f0eff */
[----:B--2---:R-:W2:Y:S01]  /*6040*/  LDL.LU R8, [R1+0x144] ;  /* 0x0001440001087983 */ /* 0x004ea20000300800 */
[----:B------:R-:W-:-:S03]  /*6050*/  LEA.HI.X.SX32 R10, R10, R4, 0x1, P1 ;  /* 0x000000040a0a7211 */ /* 0x000fc600008f0eff */
[----:B------:R-:W-:Y:S01]  /*6060*/  STL [R1+0x5f0], R11 ;  /* 0x0005f00b01007387 */ /* 0x000fe20000100800 */
[----:B------:R-:W-:-:S03]  /*6070*/  IMAD R7, R29, 0x4, R2 ;  /* 0x000000041d077824 */ /* 0x000fc600078e0202 */
[----:B------:R-:W3:Y:S04]  /*6080*/  LDL.LU R22, [R1+0x140] ;  /* 0x0001400001167983 */ /* 0x000ee80000300800 */
[----:B------:R-:W-:Y:S04]  /*6090*/  STL [R1+0x5f8], R5 ;  /* 0x0005f80501007387 */ /* 0x000fe80000100800 */
[----:B------:R-:W4:Y:S04]  /*60a0*/  LDL.LU R25, [R1+0x13c] ;  /* 0x00013c0001197983 */ /* 0x000f280000300800 */
[----:B------:R5:W-:Y:S01]  /*60b0*/  STL [R1+0x5e4], R6 ;  /* 0x0005e40601007387 */ /* 0x000be20000100800 */
[----:B------:R-:W-:-:S03]  /*60c0*/  IMAD R3, R29, 0x4, R7 ;  /* 0x000000041d037824 */ /* 0x000fc600078e0207 */
[----:B------:R-:W3:Y:S01]  /*60d0*/  LDL.LU R28, [R1+0x138] ;  /* 0x00013800011c7983 */ /* 0x000ee20000300800 */
[----:B-----5:R-:W-:-:S03]  /*60e0*/  LEA.HI.X.SX32 R6, R2, R4, 0x1, P2 ;  /* 0x0000000402067211 */ /* 0x020fc600010f0eff */
[----:B------:R-:W-:Y:S01]  /*60f0*/  STL [R1+0x5ec], R10 ;  /* 0x0005ec0a01007387 */ /* 0x000fe20000100800 */
[----:B------:R-:W-:-:S03]  /*6100*/  IMAD R5, R29, 0x4, R3 ;  /* 0x000000041d057824 */ /* 0x000fc600078e0203 */
[----:B------:R-:W5:Y:S04]  /*6110*/  LDL.LU R26, [R1+0x134] ;  /* 0x00013400011a7983 */ /* 0x000f680000300800 */
[----:B------:R1:W-:Y:S04]  /*6120*/  STL [R1+0x5f4], R6 ;  /* 0x0005f40601007387 */ /* 0x0003e80000100800 */
[----:B------:R-:W5:Y:S04]  /*6130*/  LDL.LU R27, [R1+0x130] ;  /* 0x00013000011b7983 */ /* 0x000f680000300800 */
[----:B------:R-:W5:Y:S01]  /*6140*/  LDL.LU R15, [R1+0x12c] ;  /* 0x00012c00010f7983 */ /* 0x000f620000300800 */
[----:B------:R-:W-:-:S03]  /*6150*/  IMAD R2, R29, 0x4, R5 ;  /* 0x000000041d027824 */ /* 0x000fc600078e0205 */
[----:B------:R-:W5:Y:S04]  /*6160*/  LDL.LU R14, [R1+0x128] ;  /* 0x00012800010e7983 */ /* 0x000f680000300800 */
[----:B------:R-:W5:Y:S01]  /*6170*/  LDL.LU R29, [R1+0x124] ;  /* 0x00012400011d7983 */ /* 0x000f620000300800 */
[-C--:B-1----:R-:W-:Y:S02]  /*6180*/  LEA R6, P0, R7, R0.reuse, 0x1 ;  /* 0x0000000007067211 */ /* 0x082fe400078008ff */
[----:B------:R-:W-:-:S03]  /*6190*/  LEA R11, P1, R3, R0, 0x1 ;  /* 0x00000000030b7211 */ /* 0x000fc600078208ff */
[----:B------:R1:W-:Y:S01]  /*61a0*/  STL [R1+0x5fc], R6 ;  /* 0x0005fc0601007387 */ /* 0x0003e20000100800 */
[----:B------:R-:W-:-:S03]  /*61b0*/  LEA R10, P3, R2, R0, 0x1 ;  /* 0x00000000020a7211 */ /* 0x000fc600078608ff */
[----:B------:R-:W-:Y:S01]  /*61c0*/  STL [R1+0x600], R11 ;  /* 0x0006000b01007387 */ /* 0x000fe20000100800 */
[----:B-1----:R-:W-:Y:S02]  /*61d0*/  LEA R6, P2, R5, R0, 0x1 ;  /* 0x0000000005067211 */ /* 0x002fe400078408ff */
[----:B------:R-:W-:-:S03]  /*61e0*/  LEA.HI.X.SX32 R0, R7, R4, 0x1, P0 ;  /* 0x0000000407007211 */ /* 0x000fc600000f0eff */
[----:B------:R1:W-:Y:S04]  /*61f0*/  STL [R1+0x604], R6 ;  /* 0x0006040601007387 */ /* 0x0003e80000100800 */
[----:B------:R-:W-:Y:S01]  /*6200*/  STL [R1+0x574], R10 ;  /* 0x0005740a01007387 */ /* 0x000fe20000100800 */
[-C--:B-1----:R-:W-:Y:S02]  /*6210*/  LEA.HI.X.SX32 R6, R3, R4.reuse, 0x1, P1 ;  /* 0x0000000403067211 */ /* 0x082fe400008f0eff */
[-C--:B------:R-:W-:Y:S01]  /*6220*/  LEA.HI.X.SX32 R3, R5, R4.reuse, 0x1, P2 ;  /* 0x0000000405037211 */ /* 0x080fe200010f0eff */
[----:B------:R1:W-:Y:S04]  /*6230*/  STL [R1+0x568], R0 ;  /* 0x0005680001007387 */ /* 0x0003e80000100800 */
[----:B------:R-:W-:Y:S04]  /*6240*/  STL [R1+0x56c], R6 ;  /* 0x00056c0601007387 */ /* 0x000fe80000100800 */
[----:B------:R1:W-:Y:S02]  /*6250*/  STL [R1+0x570], R3 ;  /* 0x0005700301007387 */ /* 0x0003e40000100800 */
[----:B-1----:R-:W-:-:S02]  /*6260*/  LEA.HI.X.SX32 R0, R2, R4, 0x1, P3 ;  /* 0x0000000402007211 */ /* 0x002fc400018f0eff */
[----:B------:R-:W5:Y:S04]  /*6270*/  LDL.LU R2, [R1+0x120] ;  /* 0x0001200001027983 */ /* 0x000f680000300800 */
[----:B------:R3:W-:Y:S04]  /*6280*/  STL [R1+0x564], R0 ;  /* 0x0005640001007387 */ /* 0x0007e80000100800 */
[----:B------:R-:W5:Y:S04]  /*6290*/  LDL.LU R5, [R1+0x11c] ;  /* 0x00011c0001057983 */ /* 0x000f680000300800 */
[----:B------:R-:W5:Y:S04]  /*62a0*/  LDL.LU R3, [R1+0x118] ;  /* 0x0001180001037983 */ /* 0x000f680000300800 */
[----:B------:R-:W5:Y:S04]  /*62b0*/  LDL.LU R7, [R1+0x114] ;  /* 0x0001140001077983 */ /* 0x000f680000300800 */
[----:B------:R-:W5:Y:S04]  /*62c0*/  LDL.LU R6, [R1+0x110] ;  /* 0x0001100001067983 */ /* 0x000f680000300800 */
[----:B------:R-:W5:Y:S04]  /*62d0*/  LDL.LU R12, [R1+0x10c] ;  /* 0x00010c00010c7983 */ /* 0x000f680000300800 */
[----:B------:R-:W5:Y:S01]  /*62e0*/  LDL.LU R21, [R1+0x108] ;  /* 0x0001080001157983 */ /* 0x000f620000300800 */
[----:B0-----:R-:W-:-:S03]  /*62f0*/  IMAD R4, R9, UR7, RZ ;  /* 0x0000000709047c24 */ /* 0x001fc6000f8e02ff */
[----:B------:R-:W5:Y:S01]  /*6300*/  LDL.LU R9, [R1+0xf0] ;  /* 0x0000f00001097983 */ /* 0x000f620000300800 */
[----:B--2---:R-:W-:-:S03]  /*6310*/  IMAD R10, R8, UR7, RZ ;  /* 0x00000007080a7c24 */ /* 0x004fc6000f8e02ff */
[----:B------:R-:W2:Y:S04]  /*6320*/  LDL.LU R8, [R1+0x104] ;  /* 0x0001040001087983 */ /* 0x000ea80000300800 */
[----:B------:R-:W2:Y:S04]  /*6330*/  LDL.LU R17, [R1+0x100] ;  /* 0x0001000001117983 */ /* 0x000ea80000300800 */
[----:B------:R-:W2:Y:S04]  /*6340*/  LDL.LU R16, [R1+0xfc] ;  /* 0x0000fc0001107983 */ /* 0x000ea80000300800 */
[----:B------:R-:W2:Y:S04]  /*6350*/  LDL.LU R20, [R1+0xf8] ;  /* 0x0000f80001147983 */ /* 0x000ea80000300800 */
[----:B------:R-:W2:Y:S01]  /*6360*/  LDL.LU R24, [R1+0xf4] ;  /* 0x0000f40001187983 */ /* 0x000ea20000300800 */
[----:B----4-:R-:W-:-:S03]  /*6370*/  IMAD R18, R25, UR7, RZ ;  /* 0x0000000719127c24 */ /* 0x010fc6000f8e02ff */
[----:B------:R-:W4:Y:S01]  /*6380*/  LDL.LU R25, [R1+0xec] ;  /* 0x0000ec0001197983 */ /* 0x000f220000300800 */
[----:B---3--:R-:W-:Y:S02]  /*6390*/  IMAD R0, R22, UR7, RZ ;  /* 0x0000000716007c24 */ /* 0x008fe4000f8e02ff */
[----:B------:R-:W-:Y:S02]  /*63a0*/  IMAD R22, R28, UR7, RZ ;  /* 0x000000071c167c24 */ /* 0x000fe4000f8e02ff */
[----:B-----5:R-:W-:Y:S02]  /*63b0*/  IMAD R13, R15, UR7, RZ ;  /* 0x000000070f0d7c24 */ /* 0x020fe4000f8e02ff */
[----:B------:R-:W-:-:S03]  /*63c0*/  IMAD R11, R14, UR7, RZ ;  /* 0x000000070e0b7c24 */ /* 0x000fc6000f8e02ff */
[----:B------:R0:W-:Y:S01]  /*63d0*/  STL [R1+0x8], R13 ;  /* 0x0000080d01007387 */ /* 0x0001e20000100800 */
[----:B------:R-:W-:-:S03]  /*63e0*/  IMAD R14, R29, UR7, RZ ;  /* 0x000000071d0e7c24 */ /* 0x000fc6000f8e02ff */
[----:B------:R1:W-:Y:S04]  /*63f0*/  STL [R1+0x18], R11 ;  /* 0x0000180b01007387 */ /* 0x0003e80000100800 */
[----:B0-----:R-:W3:Y:S04]  /*6400*/  LDL.LU R13, [R1+0xe8] ;  /* 0x0000e800010d7983 */ /* 0x001ee80000300800 */
[----:B-1----:R-:W5:Y:S04]  /*6410*/  LDL.LU R11, [R1+0xe4] ;  /* 0x0000e400010b7983 */ /* 0x002f680000300800 */
[----:B------:R0:W-:Y:S01]  /*6420*/  STL [R1+0x20], R14 ;  /* 0x0000200e01007387 */ /* 0x0001e20000100800 */
[----:B------:R-:W-:-:S03]  /*6430*/  IMAD R28, R27, UR7, RZ ;  /* 0x000000071b1c7c24 */ /* 0x000fc6000f8e02ff */
[----:B------:R-:W5:Y:S04]  /*6440*/  LDL.LU R19, [R1+0xe0] ;  /* 0x0000e00001137983 */ /* 0x000f680000300800 */
[----:B------:R-:W5:Y:S04]  /*6450*/  LDL.LU R23, [R1+0xdc] ;  /* 0x0000dc0001177983 */ /* 0x000f680000300800 */
[----:B------:R-:W5:Y:S04]  /*6460*/  LDL.LU R27, [R1+0xd8] ;  /* 0x0000d800011b7983 */ /* 0x000f680000300800 */
[----:B------:R-:W5:Y:S04]  /*6470*/  LDL.LU R15, [R1+0xd4] ;  /* 0x0000d400010f7983 */ /* 0x000f680000300800 */
[----:B0-----:R-:W5:Y:S04]  /*6480*/  LDL.LU R14, [R1+0xd0] ;  /* 0x0000d000010e7983 */ /* 0x001f680000300800 */
[----:B------:R-:W5:Y:S01]  /*6490*/  LDL.LU R29, [R1+0xcc] ;  /* 0x0000cc00011d7983 */ /* 0x000f620000300800 */
[----:B------:R-:W-:-:S05]  /*64a0*/  IMAD R2, R2, UR7, RZ ;  /* 0x0000000702027c24 */ /* 0x000fca000f8e02ff */
[----:B------:R0:W-:Y:S02]  /*64b0*/  STL [R1+0x30], R2 ;  /* 0x0000300201007387 */ /* 0x0001e40000100800 */
[----:B0-----:R-:W-:Y:S02]  /*64c0*/  IMAD R2, R5, UR7, RZ ;  /* 0x0000000705027c24 */ /* 0x001fe4000f8e02ff */
[----:B------:R-:W-:-:S03]  /*64d0*/  IMAD R5, R3, UR7, RZ ;  /* 0x0000000703057c24 */ /* 0x000fc6000f8e02ff */
[----:B------:R0:W-:Y:S01]  /*64e0*/  STL [R1+0x40], R2 ;  /* 0x0000400201007387 */ /* 0x0001e20000100800 */
[----:B------:R-:W-:-:S03]  /*64f0*/  IMAD R3, R6, UR7, RZ ;  /* 0x0000000706037c24 */ /* 0x000fc6000f8e02ff */
[----:B------:R1:W-:Y:S01]  /*6500*/  STL [R1+0x50], R5 ;  /* 0x0000500501007387 */ /* 0x0003e20000100800 */
[----:B0-----:R-:W-:Y:S02]  /*6510*/  IMAD R2, R7, UR7, RZ ;  /* 0x0000000707027c24 */ /* 0x001fe4000f8e02ff */
[----:B-1----:R-:W-:-:S03]  /*6520*/  IMAD R5, R12, UR7, RZ ;  /* 0x000000070c057c24 */ /* 0x002fc6000f8e02ff */
[----:B------:R0:W-:Y:S04]  /*6530*/  STL [R1+0x58], R2 ;  /* 0x0000580201007387 */ /* 0x0001e80000100800 */
[----:B------:R1:W-:Y:S01]  /*6540*/  STL [R1+0x68], R3 ;  /* 0x0000680301007387 */ /* 0x0003e20000100800 */
[----:B0-----:R-:W-:-:S03]  /*6550*/  IMAD R2, R21, UR7, RZ ;  /* 0x0000000715027c24 */ /* 0x001fc6000f8e02ff */
[----:B------:R-:W-:Y:S01]  /*6560*/  STL [R1+0x78], R5 ;  /* 0x0000780501007387 */ /* 0x000fe20000100800 */
[----:B-1----:R-:W-:-:S03]  /*6570*/  IMAD R3, R9, UR7, RZ ;  /* 0x0000000709037c24 */ /* 0x002fc6000f8e02ff */
[----:B------:R-:W5:Y:S04]  /*6580*/  LDL.LU R9, [R1+0xc8] ;  /* 0x0000c80001097983 */ /* 0x000f680000300800 */
[----:B------:R2:W-:Y:S04]  /*6590*/  STL [R1+0x80], R2 ;  /* 0x0000800201007387 */ /* 0x0005e80000100800 */
[----:B------:R0:W-:Y:S01]  /*65a0*/  STL [R1+0xf0], R3 ;  /* 0x0000f00301007387 */ /* 0x0001e20000100800 */
[----:B--2---:R-:W-:-:S03]  /*65b0*/  IMAD R2, R8, UR7, RZ ;  /* 0x0000000708027c24 */ /* 0x004fc6000f8e02ff */
[----:B------:R-:W2:Y:S01]  /*65c0*/  LDL.LU R8, [R1+0xc4] ;  /* 0x0000c40001087983 */ /* 0x000ea20000300800 */
[----:B0-----:R-:W-:-:S03]  /*65d0*/  IMAD R3, R17, UR7, RZ ;  /* 0x0000000711037c24 */ /* 0x001fc6000f8e02ff */
[----:B------:R0:W-:Y:S04]  /*65e0*/  STL [R1+0x104], R2 ;  /* 0x0001040201007387 */ /* 0x0001e80000100800 */
[----:B------:R-:W2:Y:S04]  /*65f0*/  LDL.LU R12, [R1+0xc0] ;  /* 0x0000c000010c7983 */ /* 0x000ea80000300800 */
[----:B------:R1:W-:Y:S01]  /*6600*/  STL [R1+0x100], R3 ;  /* 0x0001000301007387 */ /* 0x0003e20000100800 */
[----:B0-----:R-:W-:-:S03]  /*6610*/  IMAD R2, R16, UR7, RZ ;  /* 0x0000000710027c24 */ /* 0x001fc6000f8e02ff */
[----:B------:R-:W2:Y:S04]  /*6620*/  LDL.LU R21, [R1+0xbc] ;  /* 0x0000bc0001157983 */ /* 0x000ea80000300800 */
[----:B------:R0:W-:Y:S01]  /*6630*/  STL [R1+0x110], R2 ;  /* 0x0001100201007387 */ /* 0x0001e20000100800 */
[----:B-1----:R-:W-:-:S03]  /*6640*/  IMAD R3, R20, UR7, RZ ;  /* 0x0000000714037c24 */ /* 0x002fc6000f8e02ff */
[----:B------:R-:W2:Y:S04]  /*6650*/  LDL.LU R17, [R1+0xb8] ;  /* 0x0000b80001117983 */ /* 0x000ea80000300800 */
[----:B------:R-:W-:Y:S01]  /*6660*/  STL [R1+0x114], R3 ;  /* 0x0001140301007387 */ /* 0x000fe20000100800 */
[----:B0-----:R-:W-:-:S03]  /*6670*/  IMAD R2, R24, UR7, RZ ;  /* 0x0000000718027c24 */ /* 0x001fc6000f8e02ff */
[----:B------:R-:W2:Y:S04]  /*6680*/  LDL.LU R16, [R1+0xb0] ;  /* 0x0000b00001107983 */ /* 0x000ea80000300800 */
[----:B------:R-:W2:Y:S04]  /*6690*/  LDL.LU R20, [R1+0xac] ;  /* 0x0000ac0001147983 */ /* 0x000ea80000300800 */
[----:B------:R4:W-:Y:S04]  /*66a0*/  STL [R1+0xf4], R2 ;  /* 0x0000f40201007387 */ /* 0x0009e80000100800 */
[----:B------:R-:W2:Y:S01]  /*66b0*/  LDL.LU R24, [R1+0xa8] ;  /* 0x0000a80001187983 */ /* 0x000ea20000300800 */
[----:B----4-:R-:W-:-:S03]  /*66c0*/  IMAD R2, R25, UR7, RZ ;  /* 0x0000000719027c24 */ /* 0x010fc6000f8e02ff */
[----:B------:R-:W4:Y:S04]  /*66d0*/  LDL.LU R25, [R1+0xa4] ;  /* 0x0000a40001197983 */ /* 0x000f280000300800 */
[----:B------:R5:W-:Y:S01]  /*66e0*/  STL [R1+0x120], R2 ;  /* 0x0001200201007387 */ /* 0x000be20000100800 */
[----:B---3--:R-:W-:-:S05]  /*66f0*/  IMAD R3, R13, UR7, RZ ;  /* 0x000000070d037c24 */ /* 0x008fca000f8e02ff */
[----:B------:R0:W-:Y:S01]  /*6700*/  STL [R1+0x124], R3 ;  /* 0x0001240301007387 */ /* 0x0001e20000100800 */
[----:B-----5:R-:W-:Y:S02]  /*6710*/  IMAD R2, R11, UR7, RZ ;  /* 0x000000070b027c24 */ /* 0x020fe4000f8e02ff */
[----:B------:R-:W-:-:S03]  /*6720*/  IMAD R5, R19, UR7, RZ ;  /* 0x0000000713057c24 */ /* 0x000fc6000f8e02ff */
[----:B------:R1:W-:Y:S01]  /*6730*/  STL [R1+0x138], R2 ;  /* 0x0001380201007387 */ /* 0x0003e20000100800 */
[----:B0-----:R-:W-:-:S03]  /*6740*/  IMAD R3, R23, UR7, RZ ;  /* 0x0000000717037c24 */ /* 0x001fc6000f8e02ff */
[----:B------:R0:W-:Y:S01]  /*6750*/  STL [R1+0x13c], R5 ;  /* 0x00013c0501007387 */ /* 0x0001e20000100800 */
[----:B-1----:R-:W-:-:S03]  /*6760*/  IMAD R2, R27, UR7, RZ ;  /* 0x000000071b027c24 */ /* 0x002fc6000f8e02ff */
[----:B------:R1:W-:Y:S01]  /*6770*/  STL [R1+0x148], R3 ;  /* 0x0001480301007387 */ /* 0x0003e20000100800 */
[----:B0-----:R-:W-:-:S03]  /*6780*/  IMAD R5, R15, UR7, RZ ;  /* 0x000000070f057c24 */ /* 0x001fc6000f8e02ff */
[----:B------:R0:W-:Y:S01]  /*6790*/  STL [R1+0x14c], R2 ;  /* 0x00014c0201007387 */ /* 0x0001e20000100800 */
[----:B-1----:R-:W-:-:S03]  /*67a0*/  IMAD R3, R14, UR7, RZ ;  /* 0x000000070e037c24 */ /* 0x002fc6000f8e02ff */
[----:B------:R-:W-:Y:S01]  /*67b0*/  STL [R1+0x174], R5 ;  /* 0x0001740501007387 */ /* 0x000fe20000100800 */
[----:B0-----:R-:W-:-:S03]  /*67c0*/  IMAD R2, R29, UR7, RZ ;  /* 0x000000071d027c24 */ /* 0x001fc6000f8e02ff */
[----:B------:R-:W3:Y:S04]  /*67d0*/  LDL.LU R14, [R1+0xa0] ;  /* 0x0000a000010e7983 */ /* 0x000ee80000300800 */
[----:B------:R-:W-:Y:S04]  /*67e0*/  STL [R1+0x178], R3 ;  /* 0x0001780301007387 */ /* 0x000fe80000100800 */
[----:B------:R-:W5:Y:S04]  /*67f0*/  LDL.LU R15, [R1+0x9c] ;  /* 0x00009c00010f7983 */ /* 0x000f680000300800 */
[----:B------:R0:W-:Y:S04]  /*6800*/  STL [R1+0x17c], R2 ;  /* 0x00017c0201007387 */ /* 0x0001e80000100800 */
[----:B------:R-:W5:Y:S04]  /*6810*/  LDL.LU R29, [R1+0x98] ;  /* 0x00009800011d7983 */ /* 0x000f680000300800 */
[----:B0-----:R-:W5:Y:S04]  /*6820*/  LDL.LU R2, [R1+0x90] ;  /* 0x0000900001027983 */ /* 0x001f680000300800 */
[----:B------:R-:W5:Y:S04]  /*6830*/  LDL.LU R27, [R1+0x88] ;  /* 0x00008800011b7983 */ /* 0x000f680000300800 */
[----:B------:R-:W5:Y:S04]  /*6840*/  LDL.LU R23, [R1+0x84] ;  /* 0x0000840001177983 */ /* 0x000f680000300800 */
[----:B------:R-:W5:Y:S04]  /*6850*/  LDL.LU R19, [R1+0x7c] ;  /* 0x00007c0001137983 */ /* 0x000f680000300800 */
[----:B------:R-:W5:Y:S01]  /*6860*/  LDL.LU R11, [R1+0x70] ;  /* 0x00007000010b7983 */ /* 0x000f620000300800 */
[----:B------:R-:W-:-:S03]  /*6870*/  IMAD R3, R9, UR7, RZ ;  /* 0x0000000709037c24 */ /* 0x000fc6000f8e02ff */
[----:B------:R-:W5:Y:S04]  /*6880*/  LDL.LU R9, [R1+0x6c] ;  /* 0x00006c0001097983 */ /* 0x000f680000300800 */
[----:B------:R0:W-:Y:S01]  /*6890*/  STL [R1+0x180], R3 ;  /* 0x0001800301007387 */ /* 0x0001e20000100800 */
[----:B--2---:R-:W-:-:S03]  /*68a0*/  IMAD R5, R8, UR7, RZ ;  /* 0x0000000708057c24 */ /* 0x004fc6000f8e02ff */
[----:B------:R-:W2:Y:S01]  /*68b0*/  LDL.LU R8, [R1+0x64] ;  /* 0x0000640001087983 */ /* 0x000ea20000300800 */
[----:B0-----:R-:W-:-:S03]  /*68c0*/  IMAD R3, R12, UR7, RZ ;  /* 0x000000070c037c24 */ /* 0x001fc6000f8e02ff */
[----:B------:R0:W-:Y:S01]  /*68d0*/  STL [R1+0x184], R5 ;  /* 0x0001840501007387 */ /* 0x0001e20000100800 */
[----:B------:R-:W-:-:S03]  /*68e0*/  IMAD R6, R21, UR7, RZ ;  /* 0x0000000715067c24 */ /* 0x000fc6000f8e02ff */
[----:B0-----:R-:W2:Y:S04]  /*68f0*/  LDL.LU R5, [R1+0x5c] ;  /* 0x00005c0001057983 */ /* 0x001ea80000300800 */
[----:B------:R0:W-:Y:S01]  /*6900*/  STL [R1+0x188], R3 ;  /* 0x0001880301007387 */ /* 0x0001e20000100800 */
[----:B------:R-:W-:-:S03]  /*6910*/  IMAD R12, R17, UR7, RZ ;  /* 0x00000007110c7c24 */ /* 0x000fc6000f8e02ff */
[----:B0-----:R-:W2:Y:S04]  /*6920*/  LDL.LU R3, [R1+0x54] ;  /* 0x0000540001037983 */ /* 0x001ea80000300800 */
[----:B------:R0:W-:Y:S01]  /*6930*/  STL [R1+0x18c], R6 ;  /* 0x00018c0601007387 */ /* 0x0001e20000100800 */
[----:B------:R-:W-:-:S03]  /*6940*/  IMAD R13, R20, UR7, RZ ;  /* 0x00000007140d7c24 */ /* 0x000fc6000f8e02ff */
[----:B------:R-:W2:Y:S04]  /*6950*/  LDL.LU R7, [R1+0x4c] ;  /* 0x00004c0001077983 */ /* 0x000ea80000300800 */
[----:B------:R1:W-:Y:S01]  /*6960*/  STL [R1+0x190], R12 ;  /* 0x0001900c01007387 */ /* 0x0003e20000100800 */
[----:B0-----:R-:W-:-:S05]  /*6970*/  IMAD R6, R16, UR7, RZ ;  /* 0x0000000710067c24 */ /* 0x001fca000f8e02ff */
[----:B------:R0:W-:Y:S01]  /*6980*/  STL [R1+0x194], R6 ;  /* 0x0001940601007387 */ /* 0x0001e20000100800 */
[----:B-1----:R-:W-:Y:S02]  /*6990*/  IMAD R12, R24, UR7, RZ ;  /* 0x00000007180c7c24 */ /* 0x002fe4000f8e02ff */
[----:B----4-:R-:W-:Y:S01]  /*69a0*/  IMAD R16, R25, UR7, RZ ;  /* 0x0000000719107c24 */ /* 0x010fe2000f8e02ff */
[----:B0-----:R-:W4:Y:S04]  /*69b0*/  LDL.LU R6, [R1+0x48] ;  /* 0x0000480001067983 */ /* 0x001f280000300800 */
[----:B------:R0:W-:Y:S04]  /*69c0*/  STL [R1+0x198], R13 ;  /* 0x0001980d01007387 */ /* 0x0001e80000100800 */
[----:B------:R1:W-:Y:S04]  /*69d0*/  STL [R1+0x19c], R12 ;  /* 0x00019c0c01007387 */ /* 0x0003e80000100800 */
[----:B0-----:R-:W4:Y:S04]  /*69e0*/  LDL.LU R13, [R1+0x44] ;  /* 0x00004400010d7983 */ /* 0x001f280000300800 */
[----:B-1----:R-:W4:Y:S04]  /*69f0*/  LDL.LU R12, [R1+0x3c] ;  /* 0x00003c00010c7983 */ /* 0x002f280000300800 */
[----:B------:R0:W-:Y:S04]  /*6a00*/  STL [R1+0x1a0], R16 ;  /* 0x0001a01001007387 */ /* 0x0001e80000100800 */
[----:B------:R-:W4:Y:S04]  /*6a10*/  LDL.LU R21, [R1+0x38] ;  /* 0x0000380001157983 */ /* 0x000f280000300800 */
[----:B------:R-:W4:Y:S04]  /*6a20*/  LDL.LU R17, [R1+0x34] ;  /* 0x0000340001117983 */ /* 0x000f280000300800 */
[----:B0-----:R-:W4:Y:S01]  /*6a30*/  LDL.LU R16, [R1+0x2c] ;  /* 0x00002c0001107983 */ /* 0x001f220000300800 */
[----:B---3--:R-:W-:-:S03]  /*6a40*/  IMAD R14, R14, UR7, RZ ;  /* 0x000000070e0e7c24 */ /* 0x008fc6000f8e02ff */
[----:B------:R-:W3:Y:S04]  /*6a50*/  LDL.LU R20, [R1+0x28] ;  /* 0x0000280001147983 */ /* 0x000ee80000300800 */
[----:B------:R-:W3:Y:S01]  /*6a60*/  LDL.LU R24, [R1+0x24] ;  /* 0x0000240001187983 */ /* 0x000ee20000300800 */
[----:B-----5:R-:W-:-:S03]  /*6a70*/  IMAD R15, R15, UR7, RZ ;  /* 0x000000070f0f7c24 */ /* 0x020fc6000f8e02ff */
[----:B------:R-:W5:Y:S04]  /*6a80*/  LDL.LU R25, [R1+0x1c] ;  /* 0x00001c0001197983 */ /* 0x000f680000300800 */
[----:B------:R0:W-:Y:S01]  /*6a90*/  STL [R1+0x1a4], R14 ;  /* 0x0001a40e01007387 */ /* 0x0001e20000100800 */
[----:B------:R-:W-:-:S03]  /*6aa0*/  IMAD R29, R29, UR7, RZ ;  /* 0x000000071d1d7c24 */ /* 0x000fc6000f8e02ff */
[----:B0-----:R-:W5:Y:S04]  /*6ab0*/  LDL.LU R14, [R1+0x9a0] ;  /* 0x0009a000010e7983 */ /* 0x001f680000300800 */
[----:B------:R0:W-:Y:S04]  /*6ac0*/  STL [R1+0x1a8], R15 ;  /* 0x0001a80f01007387 */ /* 0x0001e80000100800 */
[----:B0-----:R-:W5:Y:S04]  /*6ad0*/  LDL.LU R15, [R1+0x99c] ;  /* 0x00099c00010f7983 */ /* 0x001f680000300800 */
[----:B------:R0:W-:Y:S04]  /*6ae0*/  STL [R1+0x1ac], R29 ;  /* 0x0001ac1d01007387 */ /* 0x0001e80000100800 */
[----:B0-----:R-:W5:Y:S01]  /*6af0*/  LDL.LU R29, [R1+0x998] ;  /* 0x00099800011d7983 */ /* 0x001f620000300800 */
[----:B------:R-:W-:-:S02]  /*6b00*/  IMAD R2, R2, UR7, RZ ;  /* 0x0000000702027c24 */ /* 0x000fc4000f8e02ff */
[----:B------:R-:W-:Y:S02]  /*6b10*/  IMAD R27, R27, UR7, RZ ;  /* 0x000000071b1b7c24 */ /* 0x000fe4000f8e02ff */
[----:B------:R-:W-:Y:S02]  /*6b20*/  IMAD R23, R23, UR7, RZ ;  /* 0x0000000717177c24 */ /* 0x000fe4000f8e02ff */
[----:B------:R-:W-:Y:S01]  /*6b30*/  IMAD R19, R19, UR7, RZ ;  /* 0x0000000713137c24 */ /* 0x000fe2000f8e02ff */
[----:B------:R0:W-:Y:S01]  /*6b40*/  STL [R1+0x1b0], R2 ;  /* 0x0001b00201007387 */ /* 0x0001e20000100800 */
[----:B------:R-:W-:-:S03]  /*6b50*/  IMAD R11, R11, UR7, RZ ;  /* 0x000000070b0b7c24 */ /* 0x000fc6000f8e02ff */
[----:B------:R-:W-:Y:S04]  /*6b60*/  STL [R1+0x1b4], R27 ;  /* 0x0001b41b01007387 */ /* 0x000fe80000100800 */
[----:B------:R-:W-:Y:S04]  /*6b70*/  STL [R1+0x1b8], R23 ;  /* 0x0001b81701007387 */ /* 0x000fe80000100800 */
[----:B------:R-:W-:Y:S04]  /*6b80*/  STL [R1+0x1bc], R19 ;  /* 0x0001bc1301007387 */ /* 0x000fe80000100800 */
[----:B------:R-:W-:Y:S01]  /*6b90*/  STL [R1+0x1c0], R11 ;  /* 0x0001c00b01007387 */ /* 0x000fe20000100800 */
[----:B------:R-:W-:-:S05]  /*6ba0*/  IMAD R9, R9, UR7, RZ ;  /* 0x0000000709097c24 */ /* 0x000fca000f8e02ff */
[----:B------:R-:W-:Y:S01]  /*6bb0*/  STL [R1+0x1c4], R9 ;  /* 0x0001c40901007387 */ /* 0x000fe20000100800 */
[----:B--2---:R-:W-:Y:S02]  /*6bc0*/  IMAD R8, R8, UR7, RZ ;  /* 0x0000000708087c24 */ /* 0x004fe4000f8e02ff */
[----:B------:R-:W-:Y:S02]  /*6bd0*/  IMAD R5, R5, UR7, RZ ;  /* 0x0000000705057c24 */ /* 0x000fe4000f8e02ff */
[----:B------:R-:W-:-:S05]  /*6be0*/  IMAD R3, R3, UR7, RZ ;  /* 0x0000000703037c24 */ /* 0x000fca000f8e02ff */
[----:B------:R-:W-:Y:S01]  /*6bf0*/  STL [R1+0x1d0], R3 ;  /* 0x0001d00301007387 */ /* 0x000fe20000100800 */
[----:B0-----:R-:W-:-:S03]  /*6c00*/  IMAD R2, R7, UR7, RZ ;  /* 0x0000000707027c24 */ /* 0x001fc6000f8e02ff */
[----:B------:R-:W-:Y:S04]  /*6c10*/  STL [R1+0x1c8], R8 ;  /* 0x0001c80801007387 */ /* 0x000fe80000100800 */
[----:B------:R-:W-:Y:S04]  /*6c20*/  STL [R1+0x968], R8 ;  /* 0x0009680801007387 */ /* 0x000fe80000100800 */
[----:B------:R4:W-:Y:S04]  /*6c30*/  STL [R1+0x1d4], R2 ;  /* 0x0001d40201007387 */ /* 0x0009e80000100800 */
[----:B------:R-:W-:Y:S04]  /*6c40*/  STL [R1+0x96c], R9 ;  /* 0x00096c0901007387 */ /* 0x000fe80000100800 */
[----:B------:R-:W-:Y:S01]  /*6c50*/  STL [R1+0x1cc], R5 ;  /* 0x0001cc0501007387 */ /* 0x000fe20000100800 */
[----:B----4-:R-:W-:-:S05]  /*6c60*/  IMAD R2, R6, UR7, RZ ;  /* 0x0000000706027c24 */ /* 0x010fca000f8e02ff */
[----:B------:R0:W-:Y:S01]  /*6c70*/  STL [R1+0x1d8], R2 ;  /* 0x0001d80201007387 */ /* 0x0001e20000100800 */
[----:B------:R-:W-:Y:S02]  /*6c80*/  IMAD R6, R13, UR7, RZ ;  /* 0x000000070d067c24 */ /* 0x000fe4000f8e02ff */
[----:B------:R-:W-:-:S03]  /*6c90*/  IMAD R3, R12, UR7, RZ ;  /* 0x000000070c037c24 */ /* 0x000fc6000f8e02ff */
[----:B------:R1:W-:Y:S04]  /*6ca0*/  STL [R1+0x1dc], R6 ;  /* 0x0001dc0601007387 */ /* 0x0003e80000100800 */
[----:B------:R2:W-:Y:S01]  /*6cb0*/  STL [R1+0x170], R3 ;  /* 0x0001700301007387 */ /* 0x0005e20000100800 */
[----:B0-----:R-:W-:Y:S02]  /*6cc0*/  IMAD R2, R21, UR7, RZ ;  /* 0x0000000715027c24 */ /* 0x001fe4000f8e02ff */
[----:B-1----:R-:W-:-:S03]  /*6cd0*/  IMAD R6, R17, UR7, RZ ;  /* 0x0000000711067c24 */ /* 0x002fc6000f8e02ff */
[----:B------:R3:W-:Y:S01]  /*6ce0*/  STL [R1+0x16c], R2 ;  /* 0x00016c0201007387 */ /* 0x0007e20000100800 */
[----:B--2---:R-:W-:-:S03]  /*6cf0*/  IMAD R3, R16, UR7, RZ ;  /* 0x0000000710037c24 */ /* 0x004fc6000f8e02ff */
[----:B------:R0:W-:Y:S01]  /*6d00*/  STL [R1+0x168], R6 ;  /* 0x0001680601007387 */ /* 0x0001e20000100800 */
[----:B---3--:R-:W-:-:S03]  /*6d10*/  IMAD R2, R20, UR7, RZ ;  /* 0x0000000714027c24 */ /* 0x008fc6000f8e02ff */
[----:B------:R5:W-:Y:S01]  /*6d20*/  STL [R1+0x164], R3 ;  /* 0x0001640301007387 */ /* 0x000be20000100800 */
[----:B0-----:R-:W-:-:S03]  /*6d30*/  IMAD R6, R24, UR7, RZ ;  /* 0x0000000718067c24 */ /* 0x001fc6000f8e02ff */
[----:B------:R-:W-:Y:S01]  /*6d40*/  STL [R1+0x150], R2 ;  /* 0x0001500201007387 */ /* 0x000fe20000100800 */
[----:B-----5:R-:W-:-:S03]  /*6d50*/  IMAD R3, R25, UR7, RZ ;  /* 0x0000000719037c24 */ /* 0x020fc6000f8e02ff */
[----:B------:R0:W-:Y:S02]  /*6d60*/  STL [R1+0x134], R6 ;  /* 0x0001340601007387 */ /* 0x0001e40000100800 */
[----:B0-----:R-:W-:-:S04]  /*6d70*/  IMAD.WIDE R6, R10, 0x2, R14 ;  /* 0x000000020a067825 */ /* 0x001fc800078e020e */
[----:B------:R-:W-:Y:S02]  /*6d80*/  IMAD R2, R29, UR7, RZ ;  /* 0x000000071d027c24 */ /* 0x000fe4000f8e02ff */
[----:B------:R-:W2:Y:S04]  /*6d90*/  LDL R29, [R1+0x120] ;  /* 0x00012000011d7983 */ /* 0x000ea80000100800 */
[----:B------:R-:W-:Y:S04]  /*6da0*/  STL [R1+0x130], R3 ;  /* 0x0001300301007387 */ /* 0x000fe80000100800 */
[----:B------:R-:W3:Y:S04]  /*6db0*/  LDL R9, [R1+0x124] ;  /* 0x0001240001097983 */ /* 0x000ee80000100800 */
[----:B------:R0:W-:Y:S04]  /*6dc0*/  STL [R1+0x90], R2 ;  /* 0x0000900201007387 */ /* 0x0001e80000100800 */
[----:B------:R-:W4:Y:S01]  /*6dd0*/  LDL R8, [R1+0x138] ;  /* 0x0001380001087983 */ /* 0x000f220000100800 */
[----:B0-----:R-:W-:-:S03]  /*6de0*/  IMAD.WIDE R2, R4, 0x2, R14 ;  /* 0x0000000204027825 */ /* 0x001fc600078e020e */
[----:B------:R0:W-:Y:S01]  /*6df0*/  STL.64 [R1+0x970], R4 ;  /* 0x0009700401007387 */ /* 0x0001e20000100a00 */
[----:B------:R-:W-:-:S03]  /*6e00*/  IMAD.WIDE R12, R0, 0x2, R14 ;  /* 0x00000002000c7825 */ /* 0x000fc600078e020e */
[----:B0-----:R-:W5:Y:S04]  /*6e10*/  LDL R4, [R1+0x114] ;  /* 0x0001140001047983 */ /* 0x001f680000100800 */
[----:B------:R-:W2:Y:S04]  /*6e20*/  LDL R5, [R1+0xf4] ;  /* 0x0000f40001057983 */ /* 0x000ea80000100800 */
[----:B------:R0:W-:Y:S01]  /*6e30*/  STL.64 [R1+0x8b0], R2 ;  /* 0x0008b00201007387 */ /* 0x0001e20000100a00 */
[----:B------:R-:W-:-:S03]  /*6e40*/  IMAD.WIDE R16, R18, 0x2, R14 ;  /* 0x0000000212107825 */ /* 0x000fc600078e020e */
[----:B0-----:R-:W2:Y:S04]  /*6e50*/  LDL R2, [R1+0x50] ;  /* 0x0000500001027983 */ /* 0x001ea80000100800 */
[----:B------:R-:W2:Y:S04]  /*6e60*/  LDL R3, [R1+0x58] ;  /* 0x0000580001037983 */ /* 0x000ea80000100800 */
[----:B------:R0:W-:Y:S04]  /*6e70*/  STL.64 [R1+0x978], R10 ;  /* 0x0009780a01007387 */ /* 0x0001e80000100a00 */
[----:B0-----:R-:W2:Y:S04]  /*6e80*/  LDL R10, [R1+0x100] ;  /* 0x00010000010a7983 */ /* 0x001ea80000100800 */
[----:B------:R-:W2:Y:S04]  /*6e90*/  LDL R11, [R1+0x110] ;  /* 0x00011000010b7983 */ /* 0x000ea80000100800 */
[----:B------:R0:W-:Y:S04]  /*6ea0*/  STL [R1+0x8e0], R6 ;  /* 0x0008e00601007387 */ /* 0x0001e80000100800 */
[----:B0-----:R-:W2:Y:S04]  /*6eb0*/  LDL R6, [R1+0x40] ;  /* 0x0000400001067983 */ /* 0x001ea80000100800 */
[----:B------:R0:W-:Y:S04]  /*6ec0*/  STL [R1+0x8a8], R7 ;  /* 0x0008a80701007387 */ /* 0x0001e80000100800 */
[----:B0-----:R-:W2:Y:S04]  /*6ed0*/  LDL R7, [R1+0x30] ;  /* 0x0000300001077983 */ /* 0x001ea80000100800 */
[----:B------:R0:W-:Y:S04]  /*6ee0*/  STL.64 [R1+0x8b8], R12 ;  /* 0x0008b80c01007387 */ /* 0x0001e80000100a00 */
[----:B0-----:R-:W2:Y:S04]  /*6ef0*/  LDL R12, [R1+0x18] ;  /* 0x00001800010c7983 */ /* 0x001ea80000100800 */
[----:B------:R-:W3:Y:S04]  /*6f00*/  LDL R13, [R1+0x20] ;  /* 0x00002000010d7983 */ /* 0x000ee80000100800 */
[----:B------:R0:W-:Y:S04]  /*6f10*/  STL.64 [R1+0x980], R18 ;  /* 0x0009801201007387 */ /* 0x0001e80000100a00 */
[----:B0-----:R-:W4:Y:S04]  /*6f20*/  LDL R18, [R1+0xf0] ;  /* 0x0000f00001127983 */ /* 0x001f280000100800 */
[----:B------:R-:W4:Y:S04]  /*6f30*/  LDL R19, [R1+0x104] ;  /* 0x0001040001137983 */ /* 0x000f280000100800 */
[----:B------:R0:W-:Y:S04]  /*6f40*/  STL.64 [R1+0x8c0], R16 ;  /* 0x0008c01001007387 */ /* 0x0001e80000100a00 */
[----:B0-----:R-:W4:Y:S01]  /*6f50*/  LDL R17, [R1+0x8] ;  /* 0x0000080001117983 */ /* 0x001f220000100800 */
[----:B------:R-:W-:-:S03]  /*6f60*/  IMAD.WIDE R20, R22, 0x2, R14 ;  /* 0x0000000216147825 */ /* 0x000fc600078e020e */
[----:B------:R-:W5:Y:S04]  /*6f70*/  LDL R16, [R1+0x80] ;  /* 0x0000800001107983 */ /* 0x000f680000100800 */
[----:B------:R0:W-:Y:S04]  /*6f80*/  STL.64 [R1+0x988], R22 ;  /* 0x0009881601007387 */ /* 0x0001e80000100a00 */
[----:B0-----:R-:W5:Y:S04]  /*6f90*/  LDL R22, [R1+0x68] ;  /* 0x0000680001167983 */ /* 0x001f680000100800 */
[----:B------:R-:W5:Y:S01]  /*6fa0*/  LDL R23, [R1+0x78] ;  /* 0x0000780001177983 */ /* 0x000f620000100800 */
[----:B------:R-:W-:-:S04]  /*6fb0*/  IMAD R26, R26, UR7, RZ ;  /* 0x000000071a1a7c24 */ /* 0x000fc8000f8e02ff */
[--C-:B------:R-:W-:Y:S01]  /*6fc0*/  IMAD.WIDE R24, R26, 0x2, R14.reuse ;  /* 0x000000021a187825 */ /* 0x100fe200078e020e */
[----:B------:R-:W-:Y:S04]  /*6fd0*/  STL.64 [R1+0x8c8], R20 ;  /* 0x0008c81401007387 */ /* 0x000fe80000100a00 */
[----:B------:R-:W-:Y:S04]  /*6fe0*/  STL.64 [R1+0x990], R26 ;  /* 0x0009901a01007387 */ /* 0x000fe80000100a00 */
[----:B------:R0:W-:Y:S02]  /*6ff0*/  STL.64 [R1+0x8d0], R24 ;  /* 0x0008d01801007387 */ /* 0x0001e40000100a00 */
[----:B0-----:R-:W-:-:S05]  /*7000*/  IMAD.WIDE R24, R28, 0x2, R14 ;  /* 0x000000021c187825 */ /* 0x001fca00078e020e */
[----:B------:R3:W-:Y:S01]  /*7010*/  STL.64 [R1], R24 ;  /* 0x0000001801007387 */ /* 0x0007e20000100a00 */
[----:B--2---:R-:W-:-:S04]  /*7020*/  IMAD.WIDE R26, R12, 0x2, R14 ;  /* 0x000000020c1a7825 */ /* 0x004fc800078e020e */
[----:B---3--:R-:W-:-:S04]  /*7030*/  IMAD.WIDE R24, R13, 0x2, R14 ;  /* 0x000000020d187825 */ /* 0x008fc800078e020e */
[----:B------:R-:W-:-:S04]  /*7040*/  IMAD.WIDE R12, R6, 0x2, R14 ;  /* 0x00000002060c7825 */ /* 0x000fc800078e020e */
[----:B----4-:R-:W-:-:S05]  /*7050*/  IMAD.WIDE R20, R17, 0x2, R14 ;  /* 0x0000000211147825 */ /* 0x010fca00078e020e */
[----:B------:R0:W-:Y:S04]  /*7060*/  STL.64 [R1+0x10], R20 ;  /* 0x0000101401007387 */ /* 0x0001e80000100a00 */
[----:B------:R-:W-:Y:S04]  /*7070*/  STL.64 [R1+0x28], R26 ;  /* 0x0000281a01007387 */ /* 0x000fe80000100a00 */
[----:B------:R5:W-:Y:S01]  /*7080*/  STL.64 [R1+0x38], R24 ;  /* 0x0000381801007387 */ /* 0x000be20000100a00 */
[----:B0-----:R-:W-:-:S04]  /*7090*/  IMAD.WIDE R20, R7, 0x2, R14 ;  /* 0x0000000207147825 */ /* 0x001fc800078e020e */
[--C-:B------:R-:W-:Y:S01]  /*70a0*/  IMAD.WIDE R6, R2, 0x2, R14.reuse ;  /* 0x0000000202067825 */ /* 0x100fe200078e020e */
[----:B------:R-:W-:Y:S03]  /*70b0*/  STL.64 [R1+0x48], R20 ;  /* 0x0000481401007387 */ /* 0x000fe60000100a00 */
[--C-:B------:R-:W-:Y:S01]  /*70c0*/  IMAD.WIDE R2, R3, 0x2, R14.reuse ;  /* 0x0000000203027825 */ /* 0x100fe200078e020e */
[----:B------:R0:W-:Y:S04]  /*70d0*/  STL.64 [R1+0x60], R12 ;  /* 0x0000600c01007387 */ /* 0x0001e80000100a00 */
[----:B------:R-:W2:Y:S01]  /*70e0*/  LDL R17, [R1+0x13c] ;  /* 0x00013c0001117983 */ /* 0x000ea20000100800 */
[----:B-----5:R-:W-:-:S03]  /*70f0*/  IMAD.WIDE R24, R22, 0x2, R14 ;  /* 0x0000000216187825 */ /* 0x020fc600078e020e */
[----:B------:R1:W-:Y:S01]  /*7100*/  STL.64 [R1+0x70], R6 ;  /* 0x0000700601007387 */ /* 0x0003e20000100a00 */
[----:B------:R-:W-:-:S03]  /*7110*/  IMAD.WIDE R22, R23, 0x2, R14 ;  /* 0x0000000217167825 */ /* 0x000fc600078e020e */
[----:B0-----:R-:W3:Y:S01]  /*7120*/  LDL R12, [R1+0x148] ;  /* 0x00014800010c7983 */ /* 0x001ee20000100800 */
[----:B------:R-:W-:-:S03]  /*7130*/  IMAD.WIDE R20, R16, 0x2, R14 ;  /* 0x0000000210147825 */ /* 0x000fc600078e020e */
[----:B------:R0:W-:Y:S04]  /*7140*/  STL.64 [R1+0x88], R2 ;  /* 0x0000880201007387 */ /* 0x0001e80000100a00 */
[----:B------:R-:W4:Y:S04]  /*7150*/  LDL R13, [R1+0x14c] ;  /* 0x00014c00010d7983 */ /* 0x000f280000100800 */
[----:B-1----:R-:W5:Y:S04]  /*7160*/  LDL R7, [R1+0x174] ;  /* 0x0001740001077983 */ /* 0x002f680000100800 */
[----:B------:R-:W5:Y:S04]  /*7170*/  LDL R6, [R1+0x178] ;  /* 0x0001780001067983 */ /* 0x000f680000100800 */
[----:B0-----:R-:W5:Y:S04]  /*7180*/  LDL R2, [R1+0x17c] ;  /* 0x00017c0001027983 */ /* 0x001f680000100800 */
[----:B------:R-:W5:Y:S04]  /*7190*/  LDL R3, [R1+0x180] ;  /* 0x0001800001037983 */ /* 0x000f680000100800 */
[----:B------:R0:W-:Y:S04]  /*71a0*/  STL.64 [R1+0xa0], R24 ;  /* 0x0000a01801007387 */ /* 0x0001e80000100a00 */
[----:B------:R1:W-:Y:S04]  /*71b0*/  STL.64 [R1+0xb0], R22 ;  /* 0x0000b01601007387 */ /* 0x0003e80000100a00 */
[----:B------:R1:W-:Y:S01]  /*71c0*/  STL.64 [R1+0xc8], R20 ;  /* 0x0000c81401007387 */ /* 0x0003e20000100a00 */
[----:B0-----:R-:W-:-:S04]  /*71d0*/  IMAD.WIDE R24, R18, 0x2, R14 ;  /* 0x0000000212187825 */ /* 0x001fc800078e020e */
[--C-:B-1----:R-:W-:Y:S01]  /*71e0*/  IMAD.WIDE R22, R19, 0x2, R14.reuse ;  /* 0x0000000213167825 */ /* 0x102fe200078e020e */
[----:B------:R-:W-:Y:S03]  /*71f0*/  STL.64 [R1+0xd8], R24 ;  /* 0x0000d81801007387 */ /* 0x000fe60000100a00 */
[--C-:B------:R-:W-:Y:S01]  /*7200*/  IMAD.WIDE R20, R10, 0x2, R14.reuse ;  /* 0x000000020a147825 */ /* 0x100fe200078e020e */
[----:B------:R-:W-:Y:S03]  /*7210*/  STL.64 [R1+0xe8], R22 ;  /* 0x0000e81601007387 */ /* 0x000fe60000100a00 */
[--C-:B------:R-:W-:Y:S01]  /*7220*/  IMAD.WIDE R18, R11, 0x2, R14.reuse ;  /* 0x000000020b127825 */ /* 0x100fe200078e020e */
[----:B------:R-:W-:Y:S03]  /*7230*/  STL.64 [R1+0xf8], R20 ;  /* 0x0000f81401007387 */ /* 0x000fe60000100a00 */
[--C-:B------:R-:W-:Y:S01]  /*7240*/  IMAD.WIDE R10, R4, 0x2, R14.reuse ;  /* 0x00000002040a7825 */ /* 0x100fe200078e020e */
[----:B------:R0:W-:Y:S03]  /*7250*/  STL.64 [R1+0x108], R18 ;  /* 0x0001081201007387 */ /* 0x0001e60000100a00 */
[--C-:B------:R-:W-:Y:S01]  /*7260*/  IMAD.WIDE R4, R5, 0x2, R14.reuse ;  /* 0x0000000205047825 */ /* 0x100fe200078e020e */
[----:B------:R1:W-:Y:S04]  /*7270*/  STL.64 [R1+0x118], R10 ;  /* 0x0001180a01007387 */ /* 0x0003e80000100a00 */
[----:B------:R1:W-:Y:S01]  /*7280*/  STL.64 [R1+0x128], R4 ;  /* 0x0001280401007387 */ /* 0x0003e20000100a00 */
[----:B0-----:R-:W-:-:S04]  /*7290*/  IMAD.WIDE R18, R29, 0x2, R14 ;  /* 0x000000021d127825 */ /* 0x001fc800078e020e */
[--C-:B-1----:R-:W-:Y:S01]  /*72a0*/  IMAD.WIDE R10, R9, 0x2, R14.reuse ;  /* 0x00000002090a7825 */ /* 0x102fe200078e020e */
[----:B------:R0:W-:Y:S04]  /*72b0*/  STL.64 [R1+0x140], R18 ;  /* 0x0001401201007387 */ /* 0x0001e80000100a00 */
[----:B------:R-:W5:Y:S01]  /*72c0*/  LDL R27, [R1+0x184] ;  /* 0x00018400011b7983 */ /* 0x000f620000100800 */
[----:B------:R-:W-:-:S03]  /*72d0*/  IMAD.WIDE R4, R8, 0x2, R14 ;  /* 0x0000000208047825 */ /* 0x000fc600078e020e */
[----:B------:R1:W-:Y:S04]  /*72e0*/  STL.64 [R1+0x158], R10 ;  /* 0x0001580a01007387 */ /* 0x0003e80000100a00 */
[----:B------:R-:W5:Y:S04]  /*72f0*/  LDL R22, [R1+0x188] ;  /* 0x0001880001167983 */ /* 0x000f680000100800 */
[----:B------:R1:W-:Y:S04]  /*7300*/  STL.64 [R1+0x2f8], R4 ;  /* 0x0002f80401007387 */ /* 0x0003e80000100a00 */
[----:B------:R-:W5:Y:S04]  /*7310*/  LDL R23, [R1+0x18c] ;  /* 0x00018c0001177983 */ /* 0x000f680000100800 */
[----:B0-----:R-:W5:Y:S04]  /*7320*/  LDL R18, [R1+0x190] ;  /* 0x0001900001127983 */ /* 0x001f680000100800 */
[----:B------:R-:W5:Y:S04]  /*7330*/  LDL R19, [R1+0x194] ;  /* 0x0001940001137983 */ /* 0x000f680000100800 */
[----:B-1----:R-:W5:Y:S04]  /*7340*/  LDL R10, [R1+0x198] ;  /* 0x00019800010a7983 */ /* 0x002f680000100800 */
[----:B------:R-:W5:Y:S04]  /*7350*/  LDL R11, [R1+0x19c] ;  /* 0x00019c00010b7983 */ /* 0x000f680000100800 */
[----:B------:R-:W5:Y:S04]  /*7360*/  LDL R4, [R1+0x1a0] ;  /* 0x0001a00001047983 */ /* 0x000f680000100800 */
[----:B------:R-:W5:Y:S04]  /*7370*/  LDL R5, [R1+0x1a4] ;  /* 0x0001a40001057983 */ /* 0x000f680000100800 */
[----:B------:R-:W5:Y:S04]  /*7380*/  LDL R29, [R1+0x1a8] ;  /* 0x0001a800011d7983 */ /* 0x000f680000100800 */
[----:B------:R-:W5:Y:S04]  /*7390*/  LDL R9, [R1+0x1ac] ;  /* 0x0001ac0001097983 */ /* 0x000f680000100800 */
[----:B------:R-:W5:Y:S01]  /*73a0*/  LDL R8, [R1+0x1b0] ;  /* 0x0001b00001087983 */ /* 0x000f620000100800 */
[----:B--2---:R-:W-:-:S05]  /*73b0*/  IMAD.WIDE R16, R17, 0x2, R14 ;  /* 0x0000000211107825 */ /* 0x004fca00078e020e */
[----:B------:R5:W-:Y:S01]  /*73c0*/  STL.64 [R1+0x308], R16 ;  /* 0x0003081001007387 */ /* 0x000be20000100a00 */
[----:B---3--:R-:W-:-:S04]  /*73d0*/  IMAD.WIDE R20, R12, 0x2, R14 ;  /* 0x000000020c147825 */ /* 0x008fc800078e020e */
[--C-:B----4-:R-:W-:Y:S01]  /*73e0*/  IMAD.WIDE R12, R13, 0x2, R14.reuse ;  /* 0x000000020d0c7825 */ /* 0x110fe200078e020e */
[----:B------:R-:W-:Y:S03]  /*73f0*/  STL.64 [R1+0x318], R20 ;  /* 0x0003181401007387 */ /* 0x000fe60000100a00 */
[--C-:B-----5:R-:W-:Y:S01]  /*7400*/  IMAD.WIDE R16, R7, 0x2, R14.reuse ;  /* 0x0000000207107825 */ /* 0x120fe200078e020e */
[----:B------:R0:W-:Y:S03]  /*7410*/  STL.64 [R1+0x328], R12 ;  /* 0x0003280c01007387 */ /* 0x0001e60000100a00 */
[--C-:B------:R-:W-:Y:S01]  /*7420*/  IMAD.WIDE R6, R6, 0x2, R14.reuse ;  /* 0x0000000206067825 */ /* 0x100fe200078e020e */
[----:B------:R-:W-:Y:S04]  /*7430*/  STL.64 [R1+0x338], R16 ;  /* 0x0003381001007387 */ /* 0x000fe80000100a00 */
[----:B------:R1:W-:Y:S01]  /*7440*/  STL.64 [R1+0x348], R6 ;  /* 0x0003480601007387 */ /* 0x0003e20000100a00 */
[----:B0-----:R-:W-:-:S04]  /*7450*/  IMAD.WIDE R12, R2, 0x2, R14 ;  /* 0x00000002020c7825 */ /* 0x001fc800078e020e */
[--C-:B------:R-:W-:Y:S01]  /*7460*/  IMAD.WIDE R2, R3, 0x2, R14.reuse ;  /* 0x0000000203027825 */ /* 0x100fe200078e020e */
[----:B-1----:R-:W2:Y:S04]  /*7470*/  LDL.LU R6, [R1+0x1d0] ;  /* 0x0001d00001067983 */ /* 0x002ea80000300800 */
[----:B------:R0:W-:Y:S04]  /*7480*/  STL.64 [R1+0x358], R12 ;  /* 0x0003580c01007387 */ /* 0x0001e80000100a00 */
[----:B------:R-:W3:Y:S04]  /*7490*/  LDL.LU R24, [R1+0x1d4] ;  /* 0x0001d40001187983 */ /* 0x000ee80000300800 */
[----:B------:R1:W-:Y:S04]  /*74a0*/  STL.64 [R1+0x368], R2 ;  /* 0x0003680201007387 */ /* 0x0003e80000100a00 */
[----:B------:R-:W4:Y:S04]  /*74b0*/  LDL.LU R25, [R1+0x1d8] ;  /* 0x0001d80001197983 */ /* 0x000f280000300800 */
[----:B------:R-:W5:Y:S04]  /*74c0*/  LDL.LU R20, [R1+0x1dc] ;  /* 0x0001dc0001147983 */ /* 0x000f680000300800 */
[----:B------:R-:W2:Y:S04]  /*74d0*/  LDL.LU R21, [R1+0x170] ;  /* 0x0001700001157983 */ /* 0x000ea80000300800 */
[----:B------:R-:W2:Y:S04]  /*74e0*/  LDL.LU R16, [R1+0x16c] ;  /* 0x00016c0001107983 */ /* 0x000ea80000300800 */
[----:B------:R-:W2:Y:S04]  /*74f0*/  LDL.LU R17, [R1+0x168] ;  /* 0x0001680001117983 */ /* 0x000ea80000300800 */
[----:B0-----:R-:W2:Y:S04]  /*7500*/  LDL.LU R12, [R1+0x164] ;  /* 0x00016400010c7983 */ /* 0x001ea80000300800 */
[----:B------:R-:W2:Y:S04]  /*7510*/  LDL.LU R13, [R1+0x150] ;  /* 0x00015000010d7983 */ /* 0x000ea80000300800 */
[----:B-1----:R-:W2:Y:S01]  /*7520*/  LDL.LU R2, [R1+0x134] ;  /* 0x0001340001027983 */ /* 0x002ea20000300800 */
[----:B------:R-:W-:-:S03]  /*7530*/  IMAD.WIDE R26, R27, 0x2, R14 ;  /* 0x000000021b1a7825 */ /* 0x000fc600078e020e */
[----:B------:R-:W2:Y:S04]  /*7540*/  LDL.LU R3, [R1+0x130] ;  /* 0x0001300001037983 */ /* 0x000ea80000300800 */
[----:B------:R-:W2:Y:S04]  /*7550*/  LDL.LU R7, [R1+0x90] ;  /* 0x0000900001077983 */ /* 0x000ea80000300800 */
[----:B------:R0:W-:Y:S02]  /*7560*/  STL.64 [R1+0x378], R26 ;  /* 0x0003781a01007387 */ /* 0x0001e40000100a00 */
[----:B0-----:R-:W-:-:S04]  /*7570*/  IMAD.WIDE R26, R22, 0x2, R14 ;  /* 0x00000002161a7825 */ /* 0x001fc800078e020e */
[--C-:B------:R-:W-:Y:S01]  /*7580*/  IMAD.WIDE R22, R23, 0x2, R14.reuse ;  /* 0x0000000217167825 */ /* 0x100fe200078e020e */
[----:B------:R0:W-:Y:S04]  /*7590*/  STL.64 [R1+0x388], R26 ;  /* 0x0003881a01007387 */ /* 0x0001e80000100a00 */
[----:B0-----:R-:W2:Y:S04]  /*75a0*/  LDL.LU.64 R26, [R1+0x990] ;  /* 0x00099000011a7983 */ /* 0x001ea80000300a00 */
[----:B------:R0:W-:Y:S02]  /*75b0*/  STL.64 [R1+0x398], R22 ;  /* 0x0003981601007387 */ /* 0x0001e40000100a00 */
[----:B0-----:R-:W-:-:S04]  /*75c0*/  IMAD.WIDE R22, R18, 0x2, R14 ;  /* 0x0000000212167825 */ /* 0x001fc800078e020e */
[--C-:B------:R-:W-:Y:S01]  /*75d0*/  IMAD.WIDE R18, R19, 0x2, R14.reuse ;  /* 0x0000000213127825 */ /* 0x100fe200078e020e */
[----:B------:R0:W-:Y:S04]  /*75e0*/  STL.64 [R1+0x3a8], R22 ;  /* 0x0003a81601007387 */ /* 0x0001e80000100a00 */
[----:B0-----:R-:W3:Y:S04]  /*75f0*/  LDL.LU.64 R22, [R1+0x988] ;  /* 0x0009880001167983 */ /* 0x001ee80000300a00 */
[----:B------:R0:W-:Y:S02]  /*7600*/  STL.64 [R1+0x3b8], R18 ;  /* 0x0003b81201007387 */ /* 0x0001e40000100a00 */
[----:B0-----:R-:W-:-:S04]  /*7610*/  IMAD.WIDE R18, R10, 0x2, R14 ;  /* 0x000000020a127825 */ /* 0x001fc800078e020e */
[--C-:B------:R-:W-:Y:S01]  /*7620*/  IMAD.WIDE R10, R11, 0x2, R14.reuse ;  /* 0x000000020b0a7825 */ /* 0x100fe200078e020e */
[----:B------:R0:W-:Y:S04]  /*7630*/  STL.64 [R1+0x3c8], R18 ;  /* 0x0003c81201007387 */ /* 0x0001e80000100a00 */
[----:B0-----:R-:W4:Y:S04]  /*7640*/  LDL.LU.64 R18, [R1+0x980] ;  /* 0x0009800001127983 */ /* 0x001f280000300a00 */
[----:B------:R0:W-:Y:S02]  /*7650*/  STL.64 [R1+0x3d8], R10 ;  /* 0x0003d80a01007387 */ /* 0x0001e40000100a00 */
[----:B0-----:R-:W-:-:S05]  /*7660*/  IMAD.WIDE R10, R4, 0x2, R14 ;  /* 0x00000002040a7825 */ /* 0x001fca00078e020e */
[----:B------:R0:W-:Y:S04]  /*7670*/  STL.64 [R1+0x3e8], R10 ;  /* 0x0003e80a01007387 */ /* 0x0001e80000100a00 */
[----:B0-----:R-:W5:Y:S01]  /*7680*/  LDL.LU.64 R10, [R1+0x978] ;  /* 0x00097800010a7983 */ /* 0x001f620000300a00 */
[----:B------:R-:W-:-:S05]  /*7690*/  IMAD.WIDE R4, R5, 0x2, R14 ;  /* 0x0000000205047825 */ /* 0x000fca00078e020e */
[----:B------:R0:W-:Y:S02]  /*76a0*/  STL.64 [R1+0x3f8], R4 ;  /* 0x0003f80401007387 */ /* 0x0001e40000100a00 */
[----:B0-----:R-:W-:-:S05]  /*76b0*/  IMAD.WIDE R4, R29, 0x2, R14 ;  /* 0x000000021d047825 */ /* 0x001fca00078e020e */
[----:B------:R0:W-:Y:S02]  /*76c0*/  STL.64 [R1+0x408], R4 ;  /* 0x0004080401007387 */ /* 0x0001e40000100a00 */
[----:B0-----:R-:W-:-:S04]  /*76d0*/  IMAD.WIDE R4, R9, 0x2, R14 ;  /* 0x0000000209047825 */ /* 0x001fc800078e020e */
[--C-:B------:R-:W-:Y:S01]  /*76e0*/  IMAD.WIDE R8, R8, 0x2, R14.reuse ;  /* 0x0000000208087825 */ /* 0x100fe200078e020e */
[----:B------:R0:W-:Y:S04]  /*76f0*/  STL.64 [R1+0x418], R4 ;  /* 0x0004180401007387 */ /* 0x0001e80000100a00 */
[----:B0-----:R-:W5:Y:S04]  /*7700*/  LDL.LU.64 R4, [R1+0x970] ;  /* 0x0009700001047983 */ /* 0x001f680000300a00 */
[----:B------:R2:W-:Y:S02]  /*7710*/  STL.64 [R1+0x428], R8 ;  /* 0x0004280801007387 */ /* 0x0005e40000100a00 */
[----:B--2---:R-:W-:-:S05]  /*7720*/  IMAD.WIDE R8, R27, 0x2, R14 ;  /* 0x000000021b087825 */ /* 0x004fca00078e020e */
[----:B------:R3:W-:Y:S02]  /*7730*/  STL.64 [R1+0x438], R8 ;  /* 0x0004380801007387 */ /* 0x0007e40000100a00 */
[----:B---3--:R-:W-:-:S05]  /*7740*/  IMAD.WIDE R8, R23, 0x2, R14 ;  /* 0x0000000217087825 */ /* 0x008fca00078e020e */
[----:B------:R4:W-:Y:S02]  /*7750*/  STL.64 [R1+0x448], R8 ;  /* 0x0004480801007387 */ /* 0x0009e40000100a00 */
[----:B----4-:R-:W-:-:S05]  /*7760*/  IMAD.WIDE R8, R19, 0x2, R14 ;  /* 0x0000000213087825 */ /* 0x010fca00078e020e */
[----:B------:R5:W-:Y:S02]  /*7770*/  STL.64 [R1+0x458], R8 ;  /* 0x0004580801007387 */ /* 0x000be40000100a00 */
[----:B-----5:R-:W-:-:S05]  /*7780*/  IMAD.WIDE R8, R11, 0x2, R14 ;  /* 0x000000020b087825 */ /* 0x020fca00078e020e */
[----:B------:R0:W-:Y:S04]  /*7790*/  STL.64 [R1+0x468], R8 ;  /* 0x0004680801007387 */ /* 0x0001e80000100a00 */
[----:B0-----:R-:W2:Y:S02]  /*77a0*/  LDL.LU R9, [R1+0x96c] ;  /* 0x00096c0001097983 */ /* 0x001ea40000300800 */
[----:B--2---:R-:W-:-:S05]  /*77b0*/  IMAD.WIDE R8, R9, 0x2, R14 ;  /* 0x0000000209087825 */ /* 0x004fca00078e020e */
[----:B------:R0:W-:Y:S04]  /*77c0*/  STL.64 [R1+0x478], R8 ;  /* 0x0004780801007387 */ /* 0x0001e80000100a00 */
[----:B0-----:R-:W2:Y:S02]  /*77d0*/  LDL.LU R8, [R1+0x968] ;  /* 0x0009680001087983 */ /* 0x001ea40000300800 */
[----:B--2---:R-:W-:-:S05]  /*77e0*/  IMAD.WIDE R8, R8, 0x2, R14 ;  /* 0x0000000208087825 */ /* 0x004fca00078e020e */
[----:B------:R0:W-:Y:S02]  /*77f0*/  STL.64 [R1+0x488], R8 ;  /* 0x0004880801007387 */ /* 0x0001e40000100a00 */
[----:B0-----:R-:W-:-:S05]  /*7800*/  IMAD.WIDE R8, R5, 0x2, R14 ;  /* 0x0000000205087825 */ /* 0x001fca00078e020e */
[----:B------:R0:W-:Y:S02]  /*7810*/  STL.64 [R1+0x498], R8 ;  /* 0x0004980801007387 */ /* 0x0001e40000100a00 */
[----:B0-----:R-:W-:-:S05]  /*7820*/  IMAD.WIDE R8, R6, 0x2, R14 ;  /* 0x0000000206087825 */ /* 0x001fca00078e020e */
[----:B------:R0:W-:Y:S02]  /*7830*/  STL.64 [R1+0x4a8], R8 ;  /* 0x0004a80801007387 */ /* 0x0001e40000100a00 */
[----:B0-----:R-:W-:-:S05]  /*7840*/  IMAD.WIDE R8, R24, 0x2, R14 ;  /* 0x0000000218087825 */ /* 0x001fca00078e020e */
[----:B------:R0:W-:Y:S02]  /*7850*/  STL.64 [R1+0x4b8], R8 ;  /* 0x0004b80801007387 */ /* 0x0001e40000100a00 */
[----:B0-----:R-:W-:-:S05]  /*7860*/  IMAD.WIDE R8, R25, 0x2, R14 ;  /* 0x0000000219087825 */ /* 0x001fca00078e020e */
[----:B------:R0:W-:Y:S04]  /*7870*/  STL.64 [R1+0x4c8], R8 ;  /* 0x0004c80801007387 */ /* 0x0001e80000100a00 */
[----:B0-----:R-:W2:Y:S04]  /*7880*/  LDL.LU.64 R8, [R1+0x960] ;  /* 0x0009600001087983 */ /* 0x001ea80000300a00 */
[----:B------:R-:W-:Y:S04]  /*7890*/  STL [R1+0x8d8], R25 ;  /* 0x0008d81901007387 */ /* 0x000fe80000100800 */
[----:B------:R0:W-:Y:S02]  /*78a0*/  STL [R1+0x8dc], R24 ;  /* 0x0008dc1801007387 */ /* 0x0001e40000100800 */
[----:B0-----:R-:W-:-:S05]  /*78b0*/  IMAD.WIDE R24, R20, 0x2, R14 ;  /* 0x0000000214187825 */ /* 0x001fca00078e020e */
[----:B------:R0:W-:Y:S04]  /*78c0*/  STL.64 [R1+0x4d8], R24 ;  /* 0x0004d81801007387 */ /* 0x0001e80000100a00 */
[----:B------:R1:W-:Y:S01]  /*78d0*/  STL.64 [R1+0x8e8], R20 ;  /* 0x0008e81401007387 */ /* 0x0003e20000100a00 */
[----:B0-----:R-:W-:-:S04]  /*78e0*/  IMAD.WIDE R24, R21, 0x2, R14 ;  /* 0x0000000215187825 */ /* 0x001fc800078e020e */
[--C-:B-1----:R-:W-:Y:S01]  /*78f0*/  IMAD.WIDE R20, R16, 0x2, R14.reuse ;  /* 0x0000000210147825 */ /* 0x102fe200078e020e */
[----:B------:R0:W-:Y:S04]  /*7900*/  STL.64 [R1+0x4e8], R24 ;  /* 0x0004e81801007387 */ /* 0x0001e80000100a00 */
[----:B------:R1:W-:Y:S04]  /*7910*/  STL.64 [R1+0x8f0], R16 ;  /* 0x0008f01001007387 */ /* 0x0003e80000100a00 */
[----:B------:R3:W-:Y:S01]  /*7920*/  STL.64 [R1+0x4f8], R20 ;  /* 0x0004f81401007387 */ /* 0x0007e20000100a00 */
[----:B0-----:R-:W-:-:S04]  /*7930*/  IMAD.WIDE R24, R17, 0x2, R14 ;  /* 0x0000000211187825 */ /* 0x001fc800078e020e */
[--C-:B-1----:R-:W-:Y:S01]  /*7940*/  IMAD.WIDE R16, R13, 0x2, R14.reuse ;  /* 0x000000020d107825 */ /* 0x102fe200078e020e */
[----:B------:R-:W-:Y:S03]  /*7950*/  STL.64 [R1+0x508], R24 ;  /* 0x0005081801007387 */ /* 0x000fe60000100a00 */
[--C-:B---3--:R-:W-:Y:S01]  /*7960*/  IMAD.WIDE R20, R12, 0x2, R14.reuse ;  /* 0x000000020c147825 */ /* 0x108fe200078e020e */
[----:B------:R0:W-:Y:S04]  /*7970*/  STL.64 [R1+0x8f8], R12 ;  /* 0x0008f80c01007387 */ /* 0x0001e80000100a00 */
[----:B------:R1:W-:Y:S04]  /*7980*/  STL.64 [R1+0x518], R20 ;  /* 0x0005181401007387 */ /* 0x0003e80000100a00 */
[----:B------:R3:W-:Y:S04]  /*7990*/  STL.64 [R1+0x528], R16 ;  /* 0x0005281001007387 */ /* 0x0007e80000100a00 */
[----:B0-----:R-:W4:Y:S01]  /*79a0*/  LDL.LU R12, [R1+0x58] ;  /* 0x00005800010c7983 */ /* 0x001f220000300800 */
[----:B-1----:R-:W-:-:S04]  /*79b0*/  IMAD.WIDE R20, R2, 0x2, R14 ;  /* 0x0000000202147825 */ /* 0x002fc800078e020e */
[--C-:B---3--:R-:W-:Y:S01]  /*79c0*/  IMAD.WIDE R16, R3, 0x2, R14.reuse ;  /* 0x0000000203107825 */ /* 0x108fe200078e020e */
[----:B------:R-:W-:Y:S04]  /*79d0*/  STL.64 [R1+0x538], R20 ;  /* 0x0005381401007387 */ /* 0x000fe80000100a00 */
[----:B------:R-:W3:Y:S04]  /*79e0*/  LDL.LU R13, [R1+0x68] ;  /* 0x00006800010d7983 */ /* 0x000ee80000300800 */
[----:B------:R0:W-:Y:S01]  /*79f0*/  STL.64 [R1+0x548], R16 ;  /* 0x0005481001007387 */ /* 0x0001e20000100a00 */
[----:B------:R-:W-:-:S03]  /*7a00*/  IMAD.WIDE R14, R7, 0x2, R14 ;  /* 0x00000002070e7825 */ /* 0x000fc600078e020e */
[----:B0-----:R-:W5:Y:S04]  /*7a10*/  LDL.LU R16, [R1+0x78] ;  /* 0x0000780001107983 */ /* 0x001f680000300800 */
[----:B------:R-:W3:Y:S04]  /*7a20*/  LDL.LU R17, [R1+0x80] ;  /* 0x0000800001117983 */ /* 0x000ee80000300800 */
[----:B------:R-:W3:Y:S04]  /*7a30*/  LDL.LU R20, [R1+0xf0] ;  /* 0x0000f00001147983 */ /* 0x000ee80000300800 */
[----:B------:R-:W3:Y:S04]  /*7a40*/  LDL.LU R21, [R1+0x104] ;  /* 0x0001040001157983 */ /* 0x000ee80000300800 */
[----:B------:R-:W3:Y:S04]  /*7a50*/  LDL.LU R24, [R1+0x100] ;  /* 0x0001000001187983 */ /* 0x000ee80000300800 */
[----:B------:R-:W3:Y:S04]  /*7a60*/  LDL.LU R25, [R1+0x110] ;  /* 0x0001100001197983 */ /* 0x000ee80000300800 */
[----:B------:R0:W-:Y:S04]  /*7a70*/  STL.64 [R1+0x900], R2 ;  /* 0x0009000201007387 */ /* 0x0001e80000100a00 */
[----:B0-----:R-:W3:Y:S04]  /*7a80*/  LDL.LU R2, [R1+0x40] ;  /* 0x0000400001027983 */ /* 0x001ee80000300800 */
[----:B------:R-:W3:Y:S04]  /*7a90*/  LDL.LU R3, [R1+0x50] ;  /* 0x0000500001037983 */ /* 0x000ee80000300800 */
[----:B------:R0:W-:Y:S04]  /*7aa0*/  STL.64 [R1+0x908], R6 ;  /* 0x0009080601007387 */ /* 0x0001e80000100a00 */
[----:B0-----:R-:W3:Y:S04]  /*7ab0*/  LDL.LU R6, [R1+0x20] ;  /* 0x0000200001067983 */ /* 0x001ee80000300800 */
[----:B------:R-:W-:Y:S04]  /*7ac0*/  STL.64 [R1+0x558], R14 ;  /* 0x0005580e01007387 */ /* 0x000fe80000100a00 */
[----:B------:R-:W4:Y:S01]  /*7ad0*/  LDL.LU R7, [R1+0x30] ;  /* 0x0000300001077983 */ /* 0x000f220000300800 */
[----:B--2---:R-:W-:-:S05]  /*7ae0*/  IMAD.WIDE R4, R4, 0x2, R8 ;  /* 0x0000000204047825 */ /* 0x004fca00078e0208 */
[----:B------:R0:W-:Y:S04]  /*7af0*/  STL.64 [R1+0x910], R4 ;  /* 0x0009100401007387 */ /* 0x0001e80000100a00 */
[----:B0-----:R-:W2:Y:S04]  /*7b00*/  LDL.LU R4, [R1+0x8] ;  /* 0x0000080001047983 */ /* 0x001ea80000300800 */
[----:B------:R-:W4:Y:S01]  /*7b10*/  LDL.LU R5, [R1+0x18] ;  /* 0x0000180001057983 */ /* 0x000f220000300800 */
[----:B------:R-:W-:-:S04]  /*7b20*/  IMAD.WIDE R10, R10, 0x2, R8 ;  /* 0x000000020a0a7825 */ /* 0x000fc800078e0208 */
[--C-:B------:R-:W-:Y:S01]  /*7b30*/  IMAD.WIDE R14, R0, 0x2, R8.reuse ;  /* 0x00000002000e7825 */ /* 0x100fe200078e0208 */
[----:B------:R-:W-:Y:S03]  /*7b40*/  STL.64 [R1+0x918], R10 ;  /* 0x0009180a01007387 */ /* 0x000fe60000100a00 */
[--C-:B------:R-:W-:Y:S01]  /*7b50*/  IMAD.WIDE R18, R18, 0x2, R8.reuse ;  /* 0x0000000212127825 */ /* 0x100fe200078e0208 */
[----:B------:R3:W-:Y:S03]  /*7b60*/  STL.64 [R1+0x920], R14 ;  /* 0x0009200e01007387 */ /* 0x0007e60000100a00 */
[--C-:B------:R-:W-:Y:S01]  /*7b70*/  IMAD.WIDE R22, R22, 0x2, R8.reuse ;  /* 0x0000000216167825 */ /* 0x100fe200078e0208 */
[----:B------:R2:W-:Y:S03]  /*7b80*/  STL.64 [R1+0x928], R18 ;  /* 0x0009281201007387 */ /* 0x0005e60000100a00 */
[--C-:B------:R-:W-:Y:S01]  /*7b90*/  IMAD.WIDE R26, R26, 0x2, R8.reuse ;  /* 0x000000021a1a7825 */ /* 0x100fe200078e0208 */
[----:B------:R-:W-:Y:S03]  /*7ba0*/  STL.64 [R1+0x930], R22 ;  /* 0x0009301601007387 */ /* 0x000fe60000100a00 */
[--C-:B------:R-:W-:Y:S01]  /*7bb0*/  IMAD.WIDE R28, R28, 0x2, R8.reuse ;  /* 0x000000021c1c7825 */ /* 0x100fe200078e0208 */
[----:B------:R-:W-:Y:S04]  /*7bc0*/  STL.64 [R1+0x938], R26 ;  /* 0x0009381a01007387 */ /* 0x000fe80000100a00 */
[----:B------:R-:W-:Y:S01]  /*7bd0*/  STL.64 [R1+0x940], R28 ;  /* 0x0009401c01007387 */ /* 0x000fe20000100a00 */
[----:B---3--:R-:W-:-:S04]  /*7be0*/  IMAD.WIDE R14, R6, 0x2, R8 ;  /* 0x00000002060e7825 */ /* 0x008fc800078e0208 */
[----:B--2---:R-:W-:-:S04]  /*7bf0*/  IMAD.WIDE R18, R4, 0x2, R8 ;  /* 0x0000000204127825 */ /* 0x004fc800078e0208 */
[--C-:B----4-:R-:W-:Y:S01]  /*7c00*/  IMAD.WIDE R10, R5, 0x2, R8.reuse ;  /* 0x00000002050a7825 */ /* 0x110fe200078e0208 */
[----:B------:R-:W-:Y:S03]  /*7c10*/  STL.64 [R1+0x8], R18 ;  /* 0x0000081201007387 */ /* 0x000fe60000100a00 */
[--C-:B------:R-:W-:Y:S01]  /*7c20*/  IMAD.WIDE R4, R7, 0x2, R8.reuse ;  /* 0x0000000207047825 */ /* 0x100fe200078e0208 */
[----:B------:R0:W-:Y:S03]  /*7c30*/  STL.64 [R1+0x18], R10 ;  /* 0x0000180a01007387 */ /* 0x0001e60000100a00 */
[--C-:B------:R-:W-:Y:S01]  /*7c40*/  IMAD.WIDE R6, R3, 0x2, R8.reuse ;  /* 0x0000000203067825 */ /* 0x100fe200078e0208 */
[----:B------:R-:W-:Y:S04]  /*7c50*/  STL.64 [R1+0x20], R14 ;  /* 0x0000200e01007387 */ /* 0x000fe80000100a00 */
[----:B------:R1:W-:Y:S01]  /*7c60*/  STL.64 [R1+0x30], R4 ;  /* 0x0000300401007387 */ /* 0x0003e20000100a00 */
[----:B0-----:R-:W-:-:S04]  /*7c70*/  IMAD.WIDE R10, R2, 0x2, R8 ;  /* 0x00000002020a7825 */ /* 0x001fc800078e0208 */
[--C-:B------:R-:W-:Y:S01]  /*7c80*/  IMAD.WIDE R2, R13, 0x2, R8.reuse ;  /* 0x000000020d027825 */ /* 0x100fe200078e0208 */
[----:B------:R-:W-:Y:S03]  /*7c90*/  STL.64 [R1+0x40], R10 ;  /* 0x0000400a01007387 */ /* 0x000fe60000100a00 */
[--C-:B-1----:R-:W-:Y:S01]  /*7ca0*/  IMAD.WIDE R4, R12, 0x2, R8.reuse ;  /* 0x000000020c047825 */ /* 0x102fe200078e0208 */
[----:B------:R5:W-:Y:S04]  /*7cb0*/  STL.64 [R1+0x50], R6 ;  /* 0x0000500601007387 */ /* 0x000be80000100a00 */
[----:B------:R0:W-:Y:S04]  /*7cc0*/  STL.64 [R1+0x58], R4 ;  /* 0x0000580401007387 */ /* 0x0001e80000100a00 */
[----:B------:R1:W-:Y:S01]  /*7cd0*/  STL.64 [R1+0x68], R2 ;  /* 0x0000680201007387 */ /* 0x0003e20000100a00 */
[----:B-----5:R-:W-:-:S04]  /*7ce0*/  IMAD.WIDE R6, R16, 0x2, R8 ;  /* 0x0000000210067825 */ /* 0x020fc800078e0208 */
[--C-:B0-----:R-:W-:Y:S01]  /*7cf0*/  IMAD.WIDE R4, R17, 0x2, R8.reuse ;  /* 0x0000000211047825 */ /* 0x101fe200078e0208 */
[----:B------:R0:W-:Y:S03]  /*7d00*/  STL.64 [R1+0x78], R6 ;  /* 0x0000780601007387 */ /* 0x0001e60000100a00 */
[--C-:B-1----:R-:W-:Y:S01]  /*7d10*/  IMAD.WIDE R2, R20, 0x2, R8.reuse ;  /* 0x0000000214027825 */ /* 0x102fe200078e0208 */
[----:B------:R1:W-:Y:S04]  /*7d20*/  STL.64 [R1+0x80], R4 ;  /* 0x0000800401007387 */ /* 0x0003e80000100a00 */
[----:B------:R2:W-:Y:S01]  /*7d30*/  STL.64 [R1+0x98], R2 ;  /* 0x0000980201007387 */ /* 0x0005e20000100a00 */
[----:B0-----:R-:W-:-:S04]  /*7d40*/  IMAD.WIDE R6, R21, 0x2, R8 ;  /* 0x0000000215067825 */ /* 0x001fc800078e0208 */
[--C-:B-1----:R-:W-:Y:S01]  /*7d50*/  IMAD.WIDE R4, R24, 0x2, R8.reuse ;  /* 0x0000000218047825 */ /* 0x102fe200078e0208 */
[----:B------:R-:W-:Y:S04]  /*7d60*/  STL.64 [R1+0xa8], R6 ;  /* 0x0000a80601007387 */ /* 0x000fe80000100a00 */
[----:B------:R-:W3:Y:S04]  /*7d70*/  LDL.LU R28, [R1+0x138] ;  /* 0x00013800011c7983 */ /* 0x000ee80000300800 */
[----:B------:R-:W-:Y:S04]  /*7d80*/  STL.64 [R1+0xb8], R4 ;  /* 0x0000b80401007387 */ /* 0x000fe80000100a00 */
[----:B------:R-:W4:Y:S01]  /*7d90*/  LDL.LU R29, [R1+0x13c] ;  /* 0x00013c00011d7983 */ /* 0x000f220000300800 */
[----:B--2---:R-:W-:-:S05]  /*7da0*/  IMAD.WIDE R2, R25, 0x2, R8 ;  /* 0x0000000219027825 */ /* 0x004fca00078e0208 */
[----:B------:R-:W-:Y:S04]  /*7db0*/  STL.64 [R1+0xc0], R2 ;  /* 0x0000c00201007387 */ /* 0x000fe80000100a00 */
[----:B----4-:R0:W-:Y:S04]  /*7dc0*/  STL [R1+0x948], R29 ;  /* 0x0009481d01007387 */ /* 0x0101e80000100800 */
[----:B0-----:R-:W2:Y:S04]  /*7dd0*/  LDL.LU R29, [R1+0x124] ;  /* 0x00012400011d7983 */ /* 0x001ea80000300800 */
[----:B---3--:R0:W-:Y:S04]  /*7de0*/  STL [R1+0x94c], R28 ;  /* 0x00094c1c01007387 */ /* 0x0081e80000100800 */
[----:B0-----:R-:W3:Y:S04]  /*7df0*/  LDL.LU R28, [R1+0x120] ;  /* 0x00012000011c7983 */ /* 0x001ee80000300800 */
[----:B--2---:R0:W-:Y:S04]  /*7e00*/  STL [R1+0x950], R29 ;  /* 0x0009501d01007387 */ /* 0x0041e80000100800 */
[----:B0-----:R-:W2:Y:S04]  /*7e10*/  LDL.LU R29, [R1+0xf4] ;  /* 0x0000f400011d7983 */ /* 0x001ea80000300800 */
[----:B---3--:R0:W-:Y:S04]  /*7e20*/  STL [R1+0x954], R28 ;  /* 0x0009541c01007387 */ /* 0x0081e80000100800 */
[----:B0-----:R-:W3:Y:S04]  /*7e30*/  LDL.LU R28, [R1+0x114] ;  /* 0x00011400011c7983 */ /* 0x001ee80000300800 */
[----:B--2---:R3:W-:Y:S04]  /*7e40*/  STL [R1+0x958], R29 ;  /* 0x0009581d01007387 */ /* 0x0047e80000100800 */
[----:B------:R-:W2:Y:S04]  /*7e50*/  LDL.LU R26, [R1+0x148] ;  /* 0x00014800011a7983 */ /* 0x000ea80000300800 */
[----:B------:R-:W4:Y:S04]  /*7e60*/  LDL.LU R27, [R1+0x14c] ;  /* 0x00014c00011b7983 */ /* 0x000f280000300800 */
[----:B------:R-:W5:Y:S04]  /*7e70*/  LDL.LU R22, [R1+0x174] ;  /* 0x0001740001167983 */ /* 0x000f680000300800 */
[----:B------:R-:W2:Y:S04]  /*7e80*/  LDL.LU R23, [R1+0x178] ;  /* 0x0001780001177983 */ /* 0x000ea80000300800 */
        /* <DEDUP_REMOVED lines=12> */
[----:B------:R-:W2:Y:S01]  /*7f50*/  LDL.LU R3, [R1+0x1ac] ;  /* 0x0001ac0001037983 */ /* 0x000ea20000300800 */
[----:B---3--:R-:W-:-:S03]  /*7f60*/  IMAD.WIDE R28, R28, 0x2, R8 ;  /* 0x000000021c1c7825 */ /* 0x008fc600078e0208 */
[----:B------:R-:W3:Y:S04]  /*7f70*/  LDL.LU R12, [R1+0x1b0] ;  /* 0x0001b000010c7983 */ /* 0x000ee80000300800 */
[----:B------:R-:W2:Y:S04]  /*7f80*/  LDL.LU R13, [R1+0x1b4] ;  /* 0x0001b400010d7983 */ /* 0x000ea80000300800 */
[----:B------:R-:W2:Y:S04]  /*7f90*/  LDL.LU R16, [R1+0x1b8] ;  /* 0x0001b80001107983 */ /* 0x000ea80000300800 */
[----:B------:R-:W2:Y:S04]  /*7fa0*/  LDL.LU R17, [R1+0x1bc] ;  /* 0x0001bc0001117983 */ /* 0x000ea80000300800 */
[----:B------:R-:W2:Y:S04]  /*7fb0*/  LDL.LU R20, [R1+0x1c0] ;  /* 0x0001c00001147983 */ /* 0x000ea80000300800 */
[----:B------:R-:W2:Y:S04]  /*7fc0*/  LDL.LU R21, [R1+0x1c4] ;  /* 0x0001c40001157983 */ /* 0x000ea80000300800 */
[----:B------:R-:W2:Y:S04]  /*7fd0*/  LDL.LU R24, [R1+0x1c8] ;  /* 0x0001c80001187983 */ /* 0x000ea80000300800 */
[----:B------:R-:W2:Y:S04]  /*7fe0*/  LDL.LU R25, [R1+0x1cc] ;  /* 0x0001cc0001197983 */ /* 0x000ea80000300800 */
[----:B------:R0:W-:Y:S04]  /*7ff0*/  STL.64 [R1+0xd0], R28 ;  /* 0x0000d01c01007387 */ /* 0x0001e80000100a00 */
[----:B0-----:R-:W2:Y:S02]  /*8000*/  LDL.LU R29, [R1+0x958] ;  /* 0x00095800011d7983 */ /* 0x001ea40000300800 */
[----:B--2---:R-:W-:-:S05]  /*8010*/  IMAD.WIDE R28, R29, 0x2, R8 ;  /* 0x000000021d1c7825 */ /* 0x004fca00078e0208 */
        /* <DEDUP_REMOVED lines=12> */
[----:B------:R0:W-:Y:S02]  /*80e0*/  STL.64 [R1+0x120], R28 ;  /* 0x0001201c01007387 */ /* 0x0001e40000100a00 */
[----:B0-----:R-:W-:-:S04]  /*80f0*/  IMAD.WIDE R28, R26, 0x2, R8 ;  /* 0x000000021a1c7825 */ /* 0x001fc800078e0208 */
[--C-:B----4-:R-:W-:Y:S01]  /*8100*/  IMAD.WIDE R26, R27, 0x2, R8.reuse ;  /* 0x000000021b1a7825 */ /* 0x110fe200078e0208 */
[----:B------:R0:W-:Y:S04]  /*8110*/  STL.64 [R1+0x138], R28 ;  /* 0x0001381c01007387 */ /* 0x0001e80000100a00 */
[----:B0-----:R-:W2:Y:S04]  /*8120*/  LDL.LU.64 R28, [R1+0x940] ;  /* 0x00094000011c7983 */ /* 0x001ea80000300a00 */
[----:B------:R5:W-:Y:S02]  /*8130*/  STL.64 [R1+0x148], R26 ;  /* 0x0001481a01007387 */ /* 0x000be40000100a00 */
[----:B-----5:R-:W-:-:S04]  /*8140*/  IMAD.WIDE R26, R22, 0x2, R8 ;  /* 0x00000002161a7825 */ /* 0x020fc800078e0208 */
[--C-:B------:R-:W-:Y:S01]  /*8150*/  IMAD.WIDE R22, R23, 0x2, R8.reuse ;  /* 0x0000000217167825 */ /* 0x100fe200078e0208 */
[----:B------:R0:W-:Y:S04]  /*8160*/  STL.64 [R1+0x340], R26 ;  /* 0x0003401a01007387 */ /* 0x0001e80000100a00 */
[----:B0-----:R-:W4:Y:S04]  /*8170*/  LDL.LU.64 R26, [R1+0x938] ;  /* 0x00093800011a7983 */ /* 0x001f280000300a00 */
[----:B------:R0:W-:Y:S02]  /*8180*/  STL.64 [R1+0x350], R22 ;  /* 0x0003501601007387 */ /* 0x0001e40000100a00 */
[----:B0-----:R-:W-:-:S04]  /*8190*/  IMAD.WIDE R22, R18, 0x2, R8 ;  /* 0x0000000212167825 */ /* 0x001fc800078e0208 */
[--C-:B------:R-:W-:Y:S01]  /*81a0*/  IMAD.WIDE R18, R19, 0x2, R8.reuse ;  /* 0x0000000213127825 */ /* 0x100fe200078e0208 */
[----:B------:R0:W-:Y:S04]  /*81b0*/  STL.64 [R1+0x360], R22 ;  /* 0x0003601601007387 */ /* 0x0001e80000100a00 */
[----:B0-----:R-:W5:Y:S04]  /*81c0*/  LDL.LU.64 R22, [R1+0x930] ;  /* 0x0009300001167983 */ /* 0x001f680000300a00 */
[----:B------:R0:W-:Y:S02]  /*81d0*/  STL.64 [R1+0x370], R18 ;  /* 0x0003701201007387 */ /* 0x0001e40000100a00 */
[----:B0-----:R-:W-:-:S04]  /*81e0*/  IMAD.WIDE R18, R14, 0x2, R8 ;  /* 0x000000020e127825 */ /* 0x001fc800078e0208 */
[--C-:B------:R-:W-:Y:S01]  /*81f0*/  IMAD.WIDE R14, R15, 0x2, R8.reuse ;  /* 0x000000020f0e7825 */ /* 0x100fe200078e0208 */
[----:B------:R0:W-:Y:S04]  /*8200*/  STL.64 [R1+0x380], R18 ;  /* 0x0003801201007387 */ /* 0x0001e80000100a00 */
[----:B0-----:R-:W2:Y:S04]  /*8210*/  LDL.LU.64 R18, [R1+0x928] ;  /* 0x0009280001127983 */ /* 0x001ea80000300a00 */
[----:B------:R0:W-:Y:S02]  /*8220*/  STL.64 [R1+0x390], R14 ;  /* 0x0003900e01007387 */ /* 0x0001e40000100a00 */
[----:B0-----:R-:W-:-:S05]  /*8230*/  IMAD.WIDE R14, R0, 0x2, R8 ;  /* 0x00000002000e7825 */ /* 0x001fca00078e0208 */
        /* <DEDUP_REMOVED lines=16> */
[----:B0-----:R-:W-:-:S05]  /*8340*/  IMAD.WIDE R6, R2, 0x2, R8 ;  /* 0x0000000202067825 */ /* 0x001fca00078e0208 */
[----:B------:R0:W-:Y:S04]  /*8350*/  STL.64 [R1+0x410], R6 ;  /* 0x0004100601007387 */ /* 0x0001e80000100a00 */
[----:B0-----:R-:W2:Y:S01]  /*8360*/  LDL.LU.64 R6, [R1+0x908] ;  /* 0x0009080001067983 */ /* 0x001ea20000300a00 */
[----:B------:R-:W-:-:S05]  /*8370*/  IMAD.WIDE R2, R3, 0x2, R8 ;  /* 0x0000000203027825 */ /* 0x000fca00078e0208 */
[----:B------:R3:W-:Y:S02]  /*8380*/  STL.64 [R1+0x420], R2 ;  /* 0x0004200201007387 */ /* 0x0007e40000100a00 */
[----:B---3--:R-:W-:-:S04]  /*8390*/  IMAD.WIDE R2, R12, 0x2, R8 ;  /* 0x000000020c027825 */ /* 0x008fc800078e0208 */
[--C-:B------:R-:W-:Y:S01]  /*83a0*/  IMAD.WIDE R12, R13, 0x2, R8.reuse ;  /* 0x000000020d0c7825 */ /* 0x100fe200078e0208 */
[----:B------:R0:W-:Y:S04]  /*83b0*/  STL.64 [R1+0x430], R2 ;  /* 0x0004300201007387 */ /* 0x0001e80000100a00 */
[----:B0-----:R-:W3:Y:S04]  /*83c0*/  LDL.LU.64 R2, [R1+0x900] ;  /* 0x0009000001027983 */ /* 0x001ee80000300a00 */
        /* <DEDUP_REMOVED lines=16> */
[----:B--2---:R-:W-:-:S02]  /*84d0*/  IMAD.WIDE R24, R6, 0x2, R8 ;  /* 0x0000000206187825 */ /* 0x004fc400078e0208 */
[----:B------:R-:W2:Y:S04]  /*84e0*/  LDL.LU R6, [R1+0x8e0] ;  /* 0x0008e00001067983 */ /* 0x000ea80000300800 */
[----:B------:R0:W-:Y:S04]  /*84f0*/  STL.64 [R1+0x4b0], R24 ;  /* 0x0004b01801007387 */ /* 0x0001e80000100a00 */
[----:B0-----:R-:W2:Y:S02]  /*8500*/  LDL.LU R24, [R1+0x8dc] ;  /* 0x0008dc0001187983 */ /* 0x001ea40000300800 */
[----:B--2---:R-:W-:-:S05]  /*8510*/  IMAD.WIDE R24, R24, 0x2, R8 ;  /* 0x0000000218187825 */ /* 0x004fca00078e0208 */
[----:B------:R0:W-:Y:S04]  /*8520*/  STL.64 [R1+0x4c0], R24 ;  /* 0x0004c01801007387 */ /* 0x0001e80000100a00 */
[----:B0-----:R-:W2:Y:S02]  /*8530*/  LDL.LU R25, [R1+0x8d8] ;  /* 0x0008d80001197983 */ /* 0x001ea40000300800 */
[----:B--2---:R-:W-:-:S05]  /*8540*/  IMAD.WIDE R24, R25, 0x2, R8 ;  /* 0x0000000219187825 */ /* 0x004fca00078e0208 */
[----:B------:R3:W-:Y:S02]  /*8550*/  STL.64 [R1+0x4d0], R24 ;  /* 0x0004d01801007387 */ /* 0x0007e40000100a00 */
[----:B---3--:R-:W-:-:S04]  /*8560*/  IMAD.WIDE R24, R20, 0x2, R8 ;  /* 0x0000000214187825 */ /* 0x008fc800078e0208 */
        /* <DEDUP_REMOVED lines=16> */
[----:B------:R0:W-:Y:S03]  /*8670*/  STL.64 [R1+0x540], R12 ;  /* 0x0005400c01007387 */ /* 0x0001e60000100a00 */
[----:B------:R-:W-:Y:S01]  /*8680*/  IMAD.WIDE R8, R7, 0x2, R8 ;  /* 0x0000000207087825 */ /* 0x000fe200078e0208 */
[----:B0-----:R-:W2:Y:S04]  /*8690*/  LDL.LU.64 R12, [R1+0x8b8] ;  /* 0x0008b800010c7983 */ /* 0x001ea80000300a00 */
[----:B------:R0:W-:Y:S04]  /*86a0*/  STL.64 [R1+0x130], R2 ;  /* 0x0001300201007387 */ /* 0x0001e80000100a00 */
[----:B0-----:R-:W2:Y:S04]  /*86b0*/  LDL.LU.64 R2, [R1+0x8b0] ;  /* 0x0008b00001027983 */ /* 0x001ea80000300a00 */
[----:B------:R-:W3:Y:S04]  /*86c0*/  LDL.LU R7, [R1+0x8a8] ;  /* 0x0008a80001077983 */ /* 0x000ee80000300800 */
[----:B------:R0:W-:Y:S04]  /*86d0*/  STL.64 [R1+0x890], R8 ;  /* 0x0008900801007387 */ /* 0x0001e80000100a00 */
[----:B--2---:R-:W-:Y:S04]  /*86e0*/  STL [R1+0x168], R2 ;  /* 0x0001680201007387 */ /* 0x004fe80000100800 */
[----:B------:R-:W-:Y:S04]  /*86f0*/  STL [R1+0x164], R3 ;  /* 0x0001640301007387 */ /* 0x000fe80000100800 */
[----:B------:R-:W-:Y:S04]  /*8700*/  STL [R1+0x170], R4 ;  /* 0x0001700401007387 */ /* 0x000fe80000100800 */
[----:B0-----:R-:W2:Y:S04]  /*8710*/  LDL.LU.64 R8, [R1] ;  /* 0x0000000001087983 */ /* 0x001ea80000300a00 */
[----:B------:R-:W-:Y:S04]  /*8720*/  STL [R1+0x16c], R5 ;  /* 0x00016c0501007387 */ /* 0x000fe80000100800 */
[----:B------:R-:W-:Y:S04]  /*8730*/  STL [R1+0x178], R6 ;  /* 0x0001780601007387 */ /* 0x000fe80000100800 */
[----:B---3--:R-:W-:Y:S04]  /*8740*/  STL [R1+0x174], R7 ;  /* 0x0001740701007387 */ /* 0x008fe80000100800 */
[----:B------:R-:W-:Y:S04]  /*8750*/  STL [R1+0x180], R10 ;  /* 0x0001800a01007387 */ /* 0x000fe80000100800 */
[----:B------:R-:W-:Y:S04]  /*8760*/  STL [R1+0x17c], R11 ;  /* 0x00017c0b01007387 */ /* 0x000fe80000100800 */
[----:B------:R-:W-:Y:S04]  /*8770*/  STL [R1+0x188], R12 ;  /* 0x0001880c01007387 */ /* 0x000fe80000100800 */
[----:B------:R-:W-:Y:S04]  /*8780*/  STL [R1+0x184], R13 ;  /* 0x0001840d01007387 */ /* 0x000fe80000100800 */
[----:B------:R-:W-:Y:S04]  /*8790*/  STL [R1+0x190], R14 ;  /* 0x0001900e01007387 */ /* 0x000fe80000100800 */
[----:B------:R0:W-:Y:S04]  /*87a0*/  STL [R1+0x18c], R15 ;  /* 0x00018c0f01007387 */ /* 0x0001e80000100800 */
[----:B0-----:R-:W3:Y:S04]  /*87b0*/  LDL.LU.64 R14, [R1+0x28] ;  /* 0x00002800010e7983 */ /* 0x001ee80000300a00 */
[----:B------:R-:W-:Y:S04]  /*87c0*/  STL [R1+0x198], R16 ;  /* 0x0001981001007387 */ /* 0x000fe80000100800 */
[----:B------:R-:W-:Y:S04]  /*87d0*/  STL [R1+0x194], R17 ;  /* 0x0001941101007387 */ /* 0x000fe80000100800 */
[----:B------:R-:W-:Y:S04]  /*87e0*/  STL [R1+0x1a0], R18 ;  /* 0x0001a01201007387 */ /* 0x000fe80000100800 */
[----:B------:R0:W-:Y:S04]  /*87f0*/  STL [R1+0x19c], R19 ;  /* 0x00019c1301007387 */ /* 0x0001e80000100800 */
[----:B0-----:R-:W3:Y:S04]  /*8800*/  LDL.LU.64 R18, [R1+0x18] ;  /* 0x0000180001127983 */ /* 0x001ee80000300a00 */
[----:B------:R-:W3:Y:S04]  /*8810*/  LDL.LU.64 R12, [R1+0x38] ;  /* 0x00003800010c7983 */ /* 0x000ee80000300a00 */
[----:B------:R-:W-:Y:S04]  /*8820*/  STL [R1+0x1a8], R20 ;  /* 0x0001a81401007387 */ /* 0x000fe80000100800 */
[----:B------:R0:W-:Y:S04]  /*8830*/  STL [R1+0x1a4], R21 ;  /* 0x0001a41501007387 */ /* 0x0001e80000100800 */
[----:B0-----:R-:W3:Y:S04]  /*8840*/  LDL.LU.64 R20, [R1+0x8] ;  /* 0x0000080001147983 */ /* 0x001ee80000300a00 */
[----:B------:R-:W3:Y:S04]  /*8850*/  LDL.LU.64 R10, [R1+0x20] ;  /* 0x00002000010a7983 */ /* 0x000ee80000300a00 */
[----:B-----5:R-:W-:Y:S04]  /*8860*/  STL [R1+0x1b0], R22 ;  /* 0x0001b01601007387 */ /* 0x020fe80000100800 */
[----:B------:R0:W-:Y:S04]  /*8870*/  STL [R1+0x1ac], R23 ;  /* 0x0001ac1701007387 */ /* 0x0001e80000100800 */
[----:B0-----:R-:W5:Y:S04]  /*8880*/  LDL.LU.64 R22, [R1+0x10] ;  /* 0x0000100001167983 */ /* 0x001f680000300a00 */
[----:B------:R-:W3:Y:S04]  /*8890*/  LDL.LU.64 R6, [R1+0x48] ;  /* 0x0000480001067983 */ /* 0x000ee80000300a00 */
[----:B------:R-:W-:Y:S04]  /*88a0*/  STL [R1+0x1b8], R24 ;  /* 0x0001b81801007387 */ /* 0x000fe80000100800 */
[----:B------:R-:W-:Y:S04]  /*88b0*/  STL [R1+0x1b4], R25 ;  /* 0x0001b41901007387 */ /* 0x000fe80000100800 */
[----:B------:R-:W3:Y:S04]  /*88c0*/  LDL.LU.64 R4, [R1+0x30] ;  /* 0x0000300001047983 */ /* 0x000ee80000300a00 */
[----:B----4-:R-:W-:Y:S04]  /*88d0*/  STL [R1+0x1c0], R26 ;  /* 0x0001c01a01007387 */ /* 0x010fe80000100800 */
[----:B------:R-:W-:Y:S04]  /*88e0*/  STL [R1+0x1bc], R27 ;  /* 0x0001bc1b01007387 */ /* 0x000fe80000100800 */
[----:B------:R-:W4:Y:S01]  /*88f0*/  LDL.LU.64 R2, [R1+0x60] ;  /* 0x0000600001027983 */ /* 0x000f220000300a00 */
[----:B--2---:R-:W-:-:S03]  /*8900*/  IMAD.MOV.U32 R0, RZ, RZ, R9 ;  /* 0x000000ffff007224 */ /* 0x004fc600078e0009 */
[----:B------:R0:W-:Y:S04]  /*8910*/  STL [R1+0x1c8], R8 ;  /* 0x0001c80801007387 */ /* 0x0001e80000100800 */
[----:B0-----:R-:W2:Y:S04]  /*8920*/  LDL.LU.64 R8, [R1+0x40] ;  /* 0x0000400001087983 */ /* 0x001ea80000300a00 */
[----:B------:R0:W-:Y:S04]  /*8930*/  STL [R1+0x1c4], R0 ;  /* 0x0001c40001007387 */ /* 0x0001e80000100800 */
[----:B------:R-:W-:Y:S04]  /*8940*/  STL [R1+0x1d0], R28 ;  /* 0x0001d01c01007387 */ /* 0x000fe80000100800 */
[----:B------:R-:W-:Y:S04]  /*8950*/  STL [R1+0x1cc], R29 ;  /* 0x0001cc1d01007387 */ /* 0x000fe80000100800 */
[----:B------:R-:W2:Y:S04]  /*8960*/  LDL.LU.64 R16, [R1+0x70] ;  /* 0x0000700001107983 */ /* 0x000ea80000300a00 */
[----:B-----5:R1:W-:Y:S01]  /*8970*/  STL [R1+0x1d8], R22 ;  /* 0x0001d81601007387 */ /* 0x0203e20000100800 */
[----:B0-----:R-:W-:-:S03]  /*8980*/  IMAD.MOV.U32 R0, RZ, RZ, R23 ;  /* 0x000000ffff007224 */ /* 0x001fc600078e0017 */
[----:B-1----:R-:W5:Y:S04]  /*8990*/  LDL.LU.64 R22, [R1+0x50] ;  /* 0x0000500001167983 */ /* 0x002f680000300a00 */
[----:B------:R0:W-:Y:S04]  /*89a0*/  STL [R1+0x1d4], R0 ;  /* 0x0001d40001007387 */ /* 0x0001e80000100800 */
[----:B---3--:R1:W-:Y:S01]  /*89b0*/  STL [R1+0x1e0], R20 ;  /* 0x0001e01401007387 */ /* 0x0083e20000100800 */
[----:B0-----:R-:W-:-:S03]  /*89c0*/  IMAD.MOV.U32 R0, RZ, RZ, R21 ;  /* 0x000000ffff007224 */ /* 0x001fc600078e0015 */
[----:B-1----:R-:W3:Y:S04]  /*89d0*/  LDL.LU.64 R20, [R1+0x88] ;  /* 0x0000880001147983 */ /* 0x002ee80000300a00 */
[----:B------:R0:W-:Y:S04]  /*89e0*/  STL [R1+0x1dc], R0 ;  /* 0x0001dc0001007387 */ /* 0x0001e80000100800 */
[----:B------:R1:W-:Y:S01]  /*89f0*/  STL [R1+0x1e8], R14 ;  /* 0x0001e80e01007387 */ /* 0x0003e20000100800 */
        /* <DEDUP_REMOVED lines=23> */
[----:B----4-:R1:W-:Y:S01]  /*8b70*/  STL [R1+0x218], R2 ;  /* 0x0002180201007387 */ /* 0x0103e20000100800 */
[----:B0-----:R-:W-:-:S03]  /*8b80*/  IMAD.MOV.U32 R0, RZ, RZ, R3 ;  /* 0x000000ffff007224 */ /* 0x001fc600078e0003 */
[----:B-1----:R-:W4:Y:S04]  /*8b90*/  LDL.LU.64 R2, [R1+0x80] ;  /* 0x0000800001027983 */ /* 0x002f280000300a00 */
[----:B------:R0:W-:Y:S04]  /*8ba0*/  STL [R1+0x214], R0 ;  /* 0x0002140001007387 */ /* 0x0001e80000100800 */
[----:B--2---:R1:W-:Y:S01]  /*8bb0*/  STL [R1+0x220], R8 ;  /* 0x0002200801007387 */ /* 0x0043e20000100800 */
[----:B0-----:R-:W-:-:S03]  /*8bc0*/  IMAD.MOV.U32 R0, RZ, RZ, R9 ;  /* 0x000000ffff007224 */ /* 0x001fc600078e0009 */
[----:B-1----:R-:W2:Y:S04]  /*8bd0*/  LDL.LU.64 R8, [R1+0xd8] ;  /* 0x0000d80001087983 */ /* 0x002ea80000300a00 */
[----:B------:R0:W-:Y:S04]  /*8be0*/  STL [R1+0x21c], R0 ;  /* 0x00021c0001007387 */ /* 0x0001e80000100800 */
[----:B------:R1:W-:Y:S01]  /*8bf0*/  STL [R1+0x228], R16 ;  /* 0x0002281001007387 */ /* 0x0003e20000100800 */
[----:B0-----:R-:W-:-:S03]  /*8c00*/  IMAD.MOV.U32 R0, RZ, RZ, R17 ;  /* 0x000000ffff007224 */ /* 0x001fc600078e0011 */
[----:B-1----:R-:W2:Y:S04]  /*8c10*/  LDL.LU.64 R16, [R1+0x98] ;  /* 0x0000980001107983 */ /* 0x002ea80000300a00 */
[----:B------:R0:W-:Y:S04]  /*8c20*/  STL [R1+0x224], R0 ;  /* 0x0002240001007387 */ /* 0x0001e80000100800 */
        /* <DEDUP_REMOVED lines=144> */
[----:B------:R-:W-:Y:S04]  /*9530*/  STL [R1+0x350], R18 ;  /* 0x0003501201007387 */ /* 0x000fe80000100800 */
[----:B------:R-:W3:Y:S01]  /*9540*/  LDL.LU.64 R24, [R1+0x3a8] ;  /* 0x0003a80001187983 */ /* 0x000ee20000300a00 */
[----:B0-----:R-:W-:-:S05]  /*9550*/  IMAD.MOV.U32 R0, RZ, RZ, R19 ;  /* 0x000000ffff007224 */ /* 0x001fca00078e0013 */
        /* <DEDUP_REMOVED lines=12> */
[----:B------:R0:W-:Y:S02]  /*9620*/  STL [R1+0x364], R0 ;  /* 0x0003640001007387 */ /* 0x0001e40000100800 */
[----:B0-----:R-:W-:Y:S02]  /*9630*/  IMAD.MOV.U32 R0, RZ, RZ, R5 ;  /* 0x000000ffff007224 */ /* 0x001fe400078e0005 */
[----:B------:R-:W-:Y:S04]  /*9640*/  STL [R1+0x370], R4 ;  /* 0x0003700401007387 */ /* 0x000fe80000100800 */
[----:B------:R-:W3:Y:S04]  /*9650*/  LDL.LU.64 R6, [R1+0x3c8] ;  /* 0x0003c80001067983 */ /* 0x000ee80000300a00 */
[----:B------:R0:W-:Y:S04]  /*9660*/  STL [R1+0x36c], R0 ;  /* 0x00036c0001007387 */ /* 0x0001e80000100800 */
[----:B----4-:R1:W-:Y:S01]  /*9670*/  STL [R1+0x378], R2 ;  /* 0x0003780201007387 */ /* 0x0103e20000100800 */
[----:B0-----:R-:W-:-:S03]  /*9680*/  IMAD.MOV.U32 R0, RZ, RZ, R3 ;  /* 0x000000ffff007224 */ /* 0x001fc600078e0003 */
[----:B------:R-:W4:Y:S04]  /*9690*/  LDL.LU.64 R4, [R1+0x3d0] ;  /* 0x0003d00001047983 */ /* 0x000f280000300a00 */
[----:B--2---:R-:W-:Y:S04]  /*96a0*/  STL [R1+0x380], R8 ;  /* 0x0003800801007387 */ /* 0x004fe80000100800 */
[----:B------:R0:W-:Y:S04]  /*96b0*/  STL [R1+0x374], R0 ;  /* 0x0003740001007387 */ /* 0x0001e80000100800 */
[----:B-1----:R-:W2:Y:S01]  /*96c0*/  LDL.LU.64 R2, [R1+0x3d8] ;  /* 0x0003d80001027983 */ /* 0x002ea20000300a00 */
[----:B0-----:R-:W-:-:S03]  /*96d0*/  IMAD.MOV.U32 R0, RZ, RZ, R9 ;  /* 0x000000ffff007224 */ /* 0x001fc600078e0009 */
[----:B------:R-:W-:Y:S04]  /*96e0*/  STL [R1+0x388], R16 ;  /* 0x0003881001007387 */ /* 0x000fe80000100800 */
[----:B------:R0:W-:Y:S04]  /*96f0*/  STL [R1+0x37c], R0 ;  /* 0x00037c0001007387 */ /* 0x0001e80000100800 */
[----:B------:R-:W2:Y:S01]  /*9700*/  LDL.LU.64 R8, [R1+0x3e0] ;  /* 0x0003e00001087983 */ /* 0x000ea20000300a00 */
[----:B0-----:R-:W-:-:S03]  /*9710*/  IMAD.MOV.U32 R0, RZ, RZ, R17 ;  /* 0x000000ffff007224 */ /* 0x001fc600078e0011 */
[----:B-----5:R-:W-:Y:S04]  /*9720*/  STL [R1+0x390], R22 ;  /* 0x0003901601007387 */ /* 0x020fe80000100800 */
[----:B------:R0:W-:Y:S04]  /*9730*/  STL [R1+0x384], R0 ;  /* 0x0003840001007387 */ /* 0x0001e80000100800 */
[----:B------:R-:W5:Y:S01]  /*9740*/  LDL.LU.64 R16, [R1+0x3e8] ;  /* 0x0003e80001107983 */ /* 0x000f620000300a00 */
[----:B0-----:R-:W-:-:S03]  /*9750*/  IMAD.MOV.U32 R0, RZ, RZ, R23 ;  /* 0x000000ffff007224 */ /* 0x001fc600078e0017 */
[----:B---3--:R-:W-:Y:S04]  /*9760*/  STL [R1+0x398], R20 ;  /* 0x0003981401007387 */ /* 0x008fe80000100800 */
[----:B------:R0:W-:Y:S04]  /*9770*/  STL [R1+0x38c], R0 ;  /* 0x00038c0001007387 */ /* 0x0001e80000100800 */
[----:B------:R-:W3:Y:S01]  /*9780*/  LDL.LU.64 R22, [R1+0x3f0] ;  /* 0x0003f00001167983 */ /* 0x000ee20000300a00 */
[----:B0-----:R-:W-:-:S03]  /*9790*/  IMAD.MOV.U32 R0, RZ, RZ, R21 ;  /* 0x000000ffff007224 */ /* 0x001fc600078e0015 */
[----:B------:R-:W-:Y:S04]  /*97a0*/  STL [R1+0x3a0], R14 ;  /* 0x0003a00e01007387 */ /* 0x000fe80000100800 */
        /* <DEDUP_REMOVED lines=8> */
[----:B------:R0:W-:Y:S02]  /*9830*/  STL [R1+0x3a4], R0 ;  /* 0x0003a40001007387 */ /* 0x0001e40000100800 */
[----:B0-----:R-:W-:Y:S02]  /*9840*/  IMAD.MOV.U32 R0, RZ, RZ, R13 ;  /* 0x000000ffff007224 */ /* 0x001fe400078e000d */
[----:B------:R-:W3:Y:S04]  /*9850*/  LDL.LU.64 R12, [R1+0x408] ;  /* 0x00040800010c7983 */ /* 0x000ee80000300a00 */
        /* <DEDUP_REMOVED lines=11> */
[----:B----4-:R-:W-:Y:S04]  /*9910*/  STL [R1+0x3d0], R4 ;  /* 0x0003d00401007387 */ /* 0x010fe80000100800 */
[----:B------:R0:W-:Y:S04]  /*9920*/  STL [R1+0x3c4], R0 ;  /* 0x0003c40001007387 */ /* 0x0001e80000100800 */
[----:B-1----:R-:W4:Y:S01]  /*9930*/  LDL.LU.64 R6, [R1+0x420] ;  /* 0x0004200001067983 */ /* 0x002f220000300a00 */
[----:B0-----:R-:W-:-:S03]  /*9940*/  IMAD.MOV.U32 R0, RZ, RZ, R5 ;  /* 0x000000ffff007224 */ /* 0x001fc600078e0005 */
[----:B--2---:R-:W-:Y:S04]  /*9950*/  STL [R1+0x3d8], R2 ;  /* 0x0003d80201007387 */ /* 0x004fe80000100800 */
[----:B------:R0:W-:Y:S04]  /*9960*/  STL [R1+0x3cc], R0 ;  /* 0x0003cc0001007387 */ /* 0x0001e80000100800 */
[----:B------:R-:W2:Y:S01]  /*9970*/  LDL.LU.64 R4, [R1+0x428] ;  /* 0x0004280001047983 */ /* 0x000ea20000300a00 */
        /* <DEDUP_REMOVED lines=16> */
[----:B0-----:R-:W-:-:S05]  /*9a80*/  IMAD.MOV.U32 R0, RZ, RZ, R21 ;  /* 0x000000ffff007224 */ /* 0x001fca00078e0015 */
[----:B------:R0:W-:Y:S04]  /*9a90*/  STL [R1+0x3f4], R0 ;  /* 0x0003f40001007387 */ /* 0x0001e80000100800 */
[----:B------:R1:W-:Y:S04]  /*9aa0*/  STL [R1+0x400], R14 ;  /* 0x0004000e01007387 */ /* 0x0003e80000100800 */
[----:B------:R-:W3:Y:S01]  /*9ab0*/  LDL.LU.64 R24, [R1+0x450] ;  /* 0x0004500001187983 */ /* 0x000ee20000300a00 */
[----:B0-----:R-:W-:-:S03]  /*9ac0*/  IMAD.MOV.U32 R0, RZ, RZ, R15 ;  /* 0x000000ffff007224 */ /* 0x001fc600078e000f */
[----:B-1----:R-:W3:Y:S04]  /*9ad0*/  LDL.LU.64 R14, [R1+0x458] ;  /* 0x00045800010e7983 */ /* 0x002ee80000300a00 */
[----:B------:R0:W-:Y:S04]  /*9ae0*/  STL [R1+0x3fc], R0 ;  /* 0x0003fc0001007387 */ /* 0x0001e80000100800 */
[----:B------:R1:W-:Y:S01]  /*9af0*/  STL [R1+0x408], R12 ;  /* 0x0004080c01007387 */ /* 0x0003e20000100800 */
[----:B0-----:R-:W-:-:S03]  /*9b00*/  IMAD.MOV.U32 R0, RZ, RZ, R13 ;  /* 0x000000ffff007224 */ /* 0x001fc600078e000d */
[----:B------:R-:W3:Y:S04]  /*9b10*/  LDL.LU.64 R22, [R1+0x460] ;  /* 0x0004600001167983 */ /* 0x000ee80000300a00 */
[----:B------:R-:W-:Y:S04]  /*9b20*/  STL [R1+0x410], R10 ;  /* 0x0004100a01007387 */ /* 0x000fe80000100800 */
[----:B------:R0:W-:Y:S04]  /*9b30*/  STL [R1+0x404], R0 ;  /* 0x0004040001007387 */ /* 0x0001e80000100800 */
[----:B-1----:R-:W3:Y:S01]  /*9b40*/  LDL.LU.64 R12, [R1+0x468] ;  /* 0x00046800010c7983 */ /* 0x002ee20000300a00 */
[----:B0-----:R-:W-:-:S03]  /*9b50*/  IMAD.MOV.U32 R0, RZ, RZ, R11 ;  /* 0x000000ffff007224 */ /* 0x001fc600078e000b */
[----:B------:R-:W-:Y:S04]  /*9b60*/  STL [R1+0x418], R18 ;  /* 0x0004181201007387 */ /* 0x000fe80000100800 */
[----:B------:R0:W-:Y:S04]  /*9b70*/  STL [R1+0x40c], R0 ;  /* 0x00040c0001007387 */ /* 0x0001e80000100800 */
[----:B------:R-:W3:Y:S04]  /*9b80*/  LDL.LU.64 R10, [R1+0x470] ;  /* 0x00047000010a7983 */ /* 0x000ee80000300a00 */
[----:B------:R-:W3:Y:S01]  /*9b90*/  LDL.LU.64 R20, [R1+0x478] ;  /* 0x0004780001147983 */ /* 0x000ee20000300a00 */
[----:B0-----:R-:W-:-:S05]  /*9ba0*/  IMAD.MOV.U32 R0, RZ, RZ, R19 ;  /* 0x000000ffff007224 */ /* 0x001fca00078e0013 */
[----:B------:R0:W-:Y:S04]  /*9bb0*/  STL [R1+0x414], R0 ;  /* 0x0004140001007387 */ /* 0x0001e80000100800 */
[----:B----4-:R1:W-:Y:S01]  /*9bc0*/  STL [R1+0x420], R6 ;  /* 0x0004200601007387 */ /* 0x0103e20000100800 */
[----:B0-----:R-:W-:-:S03]  /*9bd0*/  IMAD.MOV.U32 R0, RZ, RZ, R7 ;  /* 0x000000ffff007224 */ /* 0x001fc600078e0007 */
[----:B-1----:R-:W4:Y:S04]  /*9be0*/  LDL.LU.64 R6, [R1+0x480] ;  /* 0x0004800001067983 */ /* 0x002f280000300a00 */
[----:B------:R2:W-:Y:S02]  /*9bf0*/  STL [R1+0x41c], R0 ;  /* 0x00041c0001007387 */ /* 0x0005e40000100800 */
[----:B--2---:R-:W-:Y:S02]  /*9c00*/  IMAD.MOV.U32 R0, RZ, RZ, R5 ;  /* 0x000000ffff007224 */ /* 0x004fe400078e0005 */
[----:B------:R0:W-:Y:S04]  /*9c10*/  STL [R1+0x428], R4 ;  /* 0x0004280401007387 */ /* 0x0001e80000100800 */
[----:B0-----:R-:W2:Y:S04]  /*9c20*/  LDL.LU.64 R4, [R1+0x488] ;  /* 0x0004880001047983 */ /* 0x001ea80000300a00 */
[----:B------:R0:W-:Y:S04]  /*9c30*/  STL [R1+0x424], R0 ;  /* 0x0004240001007387 */ /* 0x0001e80000100800 */
[----:B------:R1:W-:Y:S04]  /*9c40*/  STL [R1+0x430], R2 ;  /* 0x0004300201007387 */ /* 0x0003e80000100800 */
[----:B------:R-:W2:Y:S01]  /*9c50*/  LDL.LU.64 R18, [R1+0x490] ;  /* 0x0004900001127983 */ /* 0x000ea20000300a00 */
[----:B0-----:R-:W-:-:S03]  /*9c60*/  IMAD.MOV.U32 R0, RZ, RZ, R3 ;  /* 0x000000ffff007224 */ /* 0x001fc600078e0003 */
[----:B-----5:R-:W-:Y:S04]  /*9c70*/  STL [R1+0x438], R8 ;  /* 0x0004380801007387 */ /* 0x020fe80000100800 */
[----:B------:R0:W-:Y:S04]  /*9c80*/  STL [R1+0x42c], R0 ;  /* 0x00042c0001007387 */ /* 0x0001e80000100800 */
[----:B-1----:R-:W5:Y:S01]  /*9c90*/  LDL.LU.64 R2, [R1+0x498] ;  /* 0x0004980001027983 */ /* 0x002f620000300a00 */
[----:B0-----:R-:W-:-:S03]  /*9ca0*/  IMAD.MOV.U32 R0, RZ, RZ, R9 ;  /* 0x000000ffff007224 */ /* 0x001fc600078e0009 */
[----:B---3--:R-:W-:Y:S04]  /*9cb0*/  STL [R1+0x440], R16 ;  /* 0x0004401001007387 */ /* 0x008fe80000100800 */
[----:B------:R0:W-:Y:S04]  /*9cc0*/  STL [R1+0x434], R0 ;  /* 0x0004340001007387 */ /* 0x0001e80000100800 */
[----:B------:R-:W3:Y:S01]  /*9cd0*/  LDL.LU.64 R8, [R1+0x4a0] ;  /* 0x0004a00001087983 */ /* 0x000ee20000300a00 */
[----:B0-----:R-:W-:-:S03]  /*9ce0*/  IMAD.MOV.U32 R0, RZ, RZ, R17 ;  /* 0x000000ffff007224 */ /* 0x001fc600078e0011 */
[----:B------:R-:W3:Y:S04]  /*9cf0*/  LDL.LU.64 R16, [R1+0x4a8] ;  /* 0x0004a80001107983 */ /* 0x000ee80000300a00 */
[----:B------:R0:W-:Y:S04]  /*9d00*/  STL [R1+0x43c], R0 ;  /* 0x00043c0001007387 */ /* 0x0001e80000100800 */
[----:B------:R-:W-:Y:S01]  /*9d10*/  STL [R1+0x448], R26 ;  /* 0x0004481a01007387 */ /* 0x000fe20000100800 */
[----:B0-----:R-:W-:-:S03]  /*9d20*/  IMAD.MOV.U32 R0, RZ, RZ, R27 ;  /* 0x000000ffff007224 */ /* 0x001fc600078e001b */
[----:B------:R-:W-:Y:S04]  /*9d30*/  STL [R1+0x450], R24 ;  /* 0x0004501801007387 */ /* 0x000fe80000100800 */
[----:B------:R0:W-:Y:S04]  /*9d40*/  STL [R1+0x444], R0 ;  /* 0x0004440001007387 */ /* 0x0001e80000100800 */
[----:B------:R-:W-:Y:S01]  /*9d50*/  STL [R1+0x458], R14 ;  /* 0x0004580e01007387 */ /* 0x000fe20000100800 */
[----:B0-----:R-:W-:-:S05]  /*9d60*/  IMAD.MOV.U32 R0, RZ, RZ, R25 ;  /* 0x000000ffff007224 */ /* 0x001fca00078e0019 */
[----:B------:R0:W-:Y:S04]  /*9d70*/  STL [R1+0x44c], R0 ;  /* 0x00044c0001007387 */ /* 0x0001e80000100800 */
[----:B------:R-:W-:Y:S01]  /*9d80*/  STL [R1+0x460], R22 ;  /* 0x0004601601007387 */ /* 0x000fe20000100800 */
[----:B0-----:R-:W-:-:S05]  /*9d90*/  IMAD.MOV.U32 R0, RZ, RZ, R15 ;  /* 0x000000ffff007224 */ /* 0x001fca00078e000f */
        /* <DEDUP_REMOVED lines=10> */
[----:B------:R-:W-:Y:S04]  /*9e40*/  STL [R1+0x478], R20 ;  /* 0x0004781401007387 */ /* 0x000fe80000100800 */
[----:B------:R0:W-:Y:S04]  /*9e50*/  STL [R1+0x46c], R0 ;  /* 0x00046c0001007387 */ /* 0x0001e80000100800 */
[----:B-1----:R-:W3:Y:S01]  /*9e60*/  LDL.LU.64 R10, [R1+0x4c0] ;  /* 0x0004c000010a7983 */ /* 0x002ee20000300a00 */
[----:B0-----:R-:W-:-:S03]  /*9e70*/  IMAD.MOV.U32 R0, RZ, RZ, R21 ;  /* 0x000000ffff007224 */ /* 0x001fc600078e0015 */
[----:B----4-:R-:W-:Y:S04]  /*9e80*/  STL [R1+0x480], R6 ;  /* 0x0004800601007387 */ /* 0x010fe80000100800 */
[----:B------:R0:W-:Y:S02]  /*9e90*/  STL [R1+0x474], R0 ;  /* 0x0004740001007387 */ /* 0x0001e40000100800 */
[----:B0-----:R-:W-:Y:S02]  /*9ea0*/  IMAD.MOV.U32 R0, RZ, RZ, R7 ;  /* 0x000000ffff007224 */ /* 0x001fe400078e0007 */
[----:B------:R-:W4:Y:S04]  /*9eb0*/  LDL.LU.64 R6, [R1+0x4c8] ;  /* 0x0004c80001067983 */ /* 0x000f280000300a00 */
[----:B------:R2:W-:Y:S02]  /*9ec0*/  STL [R1+0x47c], R0 ;  /* 0x00047c0001007387 */ /* 0x0005e40000100800 */
[----:B--2---:R-:W-:-:S02]  /*9ed0*/  IMAD.MOV.U32 R0, RZ, RZ, R5 ;  /* 0x000000ffff007224 */ /* 0x004fc400078e0005 */
[----:B------:R0:W-:Y:S04]  /*9ee0*/  STL [R1+0x488], R4 ;  /* 0x0004880401007387 */ /* 0x0001e80000100800 */
[----:B------:R-:W-:Y:S04]  /*9ef0*/  STL [R1+0x490], R18 ;  /* 0x0004901201007387 */ /* 0x000fe80000100800 */
[----:B------:R1:W-:Y:S04]  /*9f00*/  STL [R1+0x484], R0 ;  /* 0x0004840001007387 */ /* 0x0003e80000100800 */
[----:B0-----:R-:W2:Y:S01]  /*9f10*/  LDL.LU.64 R4, [R1+0x4d0] ;  /* 0x0004d00001047983 */ /* 0x001ea20000300a00 */
[----:B-1----:R-:W-:-:S03]  /*9f20*/  IMAD.MOV.U32 R0, RZ, RZ, R19 ;  /* 0x000000ffff007224 */ /* 0x002fc600078e0013 */
[----:B-----5:R-:W-:Y:S04]  /*9f30*/  STL [R1+0x498], R2 ;  /* 0x0004980201007387 */ /* 0x020fe80000100800 */
[----:B------:R0:W-:Y:S02]  /*9f40*/  STL [R1+0x48c], R0 ;  /* 0x00048c0001007387 */ /* 0x0001e40000100800 */
[----:B0-----:R-:W-:Y:S02]  /*9f50*/  IMAD.MOV.U32 R0, RZ, RZ, R3 ;  /* 0x000000ffff007224 */ /* 0x001fe400078e0003 */
[----:B------:R-:W5:Y:S04]  /*9f60*/  LDL.LU.64 R2, [R1+0x4d8] ;  /* 0x0004d80001027983 */ /* 0x000f680000300a00 */
[----:B------:R0:W-:Y:S04]  /*9f70*/  STL [R1+0x494], R0 ;  /* 0x0004940001007387 */ /* 0x0001e80000100800 */
[----:B---3--:R1:W-:Y:S01]  /*9f80*/  STL [R1+0x4a0], R8 ;  /* 0x0004a00801007387 */ /* 0x0083e20000100800 */
[----:B0-----:R-:W-:-:S03]  /*9f90*/  IMAD.MOV.U32 R0, RZ, RZ, R9 ;  /* 0x000000ffff007224 */ /* 0x001fc600078e0009 */
[----:B------:R-:W-:Y:S04]  /*9fa0*/  STL [R1+0x4a8], R16 ;  /* 0x0004a81001007387 */ /* 0x000fe80000100800 */
[----:B------:R-:W-:Y:S04]  /*9fb0*/  STL [R1+0x49c], R0 ;  /* 0x00049c0001007387 */ /* 0x000fe80000100800 */
[----:B-1----:R-:W3:Y:S04]  /*9fc0*/  LDL.LU.64 R8, [R1+0x4f0] ;  /* 0x0004f00001087983 */ /* 0x002ee80000300a00 */
[----:B---3--:R0:W-:Y:S04]  /*9fd0*/  STL.64 [R1+0x898], R8 ;  /* 0x0008980801007387 */ /* 0x0081e80000100a00 */
[----:B0-----:R-:W3:Y:S01]  /*9fe0*/  LDL.LU.64 R8, [R1+0x4e8] ;  /* 0x0004e80001087983 */ /* 0x001ee20000300a00 */
[----:B------:R-:W-:-:S03]  /*9ff0*/  IMAD.MOV.U32 R0, RZ, RZ, R17 ;  /* 0x000000ffff007224 */ /* 0x000fc600078e0011 */
[----:B---3--:R0:W-:Y:S04]  /*a000*/  STL.64 [R1+0x8a0], R8 ;  /* 0x0008a00801007387 */ /* 0x0081e80000100a00 */
[----:B0-----:R-:W3:Y:S04]  /*a010*/  LDL.LU.64 R8, [R1+0x4e0] ;  /* 0x0004e00001087983 */ /* 0x001ee80000300a00 */
[----:B------:R-:W3:Y:S04]  /*a020*/  LDL.LU.64 R28, [R1+0x4f8] ;  /* 0x0004f800011c7983 */ /* 0x000ee80000300a00 */
[----:B------:R0:W-:Y:S04]  /*a030*/  STL [R1+0x4a4], R0 ;  /* 0x0004a40001007387 */ /* 0x0001e80000100800 */
[----:B------:R-:W-:Y:S04]  /*a040*/  STL [R1+0x4b0], R14 ;  /* 0x0004b00e01007387 */ /* 0x000fe80000100800 */
[----:B------:R-:W3:Y:S01]  /*a050*/  LDL.LU.64 R26, [R1+0x500] ;  /* 0x00050000011a7983 */ /* 0x000ee20000300a00 */
[----:B0-----:R-:W-:-:S03]  /*a060*/  IMAD.MOV.U32 R0, RZ, RZ, R15 ;  /* 0x000000ffff007224 */ /* 0x001fc600078e000f */
        /* <DEDUP_REMOVED lines=12> */
[----:B----4-:R-:W-:Y:S04]  /*a130*/  STL [R1+0x4c8], R6 ;  /* 0x0004c80601007387 */ /* 0x010fe80000100800 */
[----:B------:R-:W4:Y:S01]  /*a140*/  LDL.LU.64 R14, [R1+0x530] ;  /* 0x00053000010e7983 */ /* 0x000f220000300a00 */
[----:B0-----:R-:W-:-:S03]  /*a150*/  IMAD.MOV.U32 R0, RZ, RZ, R7 ;  /* 0x000000ffff007224 */ /* 0x001fc600078e0007 */
[----:B------:R-:W4:Y:S04]  /*a160*/  LDL.LU.64 R12, [R1+0x538] ;  /* 0x00053800010c7983 */ /* 0x000f280000300a00 */
[----:B------:R0:W-:Y:S04]  /*a170*/  STL [R1+0x4c4], R0 ;  /* 0x0004c40001007387 */ /* 0x0001e80000100800 */
[----:B--2---:R1:W-:Y:S04]  /*a180*/  STL [R1+0x4d0], R4 ;  /* 0x0004d00401007387 */ /* 0x0043e80000100800 */
[----:B------:R-:W2:Y:S01]  /*a190*/  LDL.LU.64 R10, [R1+0x540] ;  /* 0x00054000010a7983 */ /* 0x000ea20000300a00 */
[----:B0-----:R-:W-:-:S03]  /*a1a0*/  IMAD.MOV.U32 R0, RZ, RZ, R5 ;  /* 0x000000ffff007224 */ /* 0x001fc600078e0005 */
[----:B------:R-:W2:Y:S04]  /*a1b0*/  LDL.LU.64 R6, [R1+0x548] ;  /* 0x0005480001067983 */ /* 0x000ea80000300a00 */
[----:B------:R0:W-:Y:S04]  /*a1c0*/  STL [R1+0x4cc], R0 ;  /* 0x0004cc0001007387 */ /* 0x0001e80000100800 */
[----:B-----5:R5:W-:Y:S04]  /*a1d0*/  STL [R1+0x4d8], R2 ;  /* 0x0004d80201007387 */ /* 0x020be80000100800 */
[----:B-1----:R-:W2:Y:S01]  /*a1e0*/  LDL.LU.64 R4, [R1+0x130] ;  /* 0x0001300001047983 */ /* 0x002ea20000300a00 */
[----:B0-----:R-:W-:-:S03]  /*a1f0*/  IMAD.MOV.U32 R0, RZ, RZ, R3 ;  /* 0x000000ffff007224 */ /* 0x001fc600078e0003 */
[----:B---3--:R-:W-:Y:S04]  /*a200*/  STL [R1+0x4e0], R8 ;  /* 0x0004e00801007387 */ /* 0x008fe80000100800 */
[----:B------:R0:W-:Y:S04]  /*a210*/  STL [R1+0x4d4], R0 ;  /* 0x0004d40001007387 */ /* 0x0001e80000100800 */
[----:B-----5:R-:W3:Y:S01]  /*a220*/  LDL.LU.64 R2, [R1+0x558] ;  /* 0x0005580001027983 */ /* 0x020ee20000300a00 */
[----:B0-----:R-:W-:-:S03]  /*a230*/  IMAD.MOV.U32 R0, RZ, RZ, R9 ;  /* 0x000000ffff007224 */ /* 0x001fc600078e0009 */
[----:B------:R-:W5:Y:S04]  /*a240*/  LDL.LU.64 R8, [R1+0x8a0] ;  /* 0x0008a00001087983 */ /* 0x000f680000300a00 */
[----:B-----5:R-:W-:Y:S04]  /*a250*/  STL [R1+0x4e8], R8 ;  /* 0x0004e80801007387 */ /* 0x020fe80000100800 */
[----:B------:R0:W-:Y:S02]  /*a260*/  STL [R1+0x4dc], R0 ;  /* 0x0004dc0001007387 */ /* 0x0001e40000100800 */
[----:B0-----:R-:W-:-:S02]  /*a270*/  IMAD.MOV.U32 R0, RZ, RZ, R9 ;  /* 0x000000ffff007224 */ /* 0x001fc400078e0009 */
[----:B------:R-:W5:Y:S04]  /*a280*/  LDL.LU.64 R8, [R1+0x898] ;  /* 0x0008980001087983 */ /* 0x000f680000300a00 */
[----:B-----5:R-:W-:Y:S04]  /*a290*/  STL [R1+0x4f0], R8 ;  /* 0x0004f00801007387 */ /* 0x020fe80000100800 */
[----:B------:R0:W-:Y:S02]  /*a2a0*/  STL [R1+0x4e4], R0 ;  /* 0x0004e40001007387 */ /* 0x0001e40000100800 */
[----:B0-----:R-:W-:-:S02]  /*a2b0*/  IMAD.MOV.U32 R0, RZ, RZ, R9 ;  /* 0x000000ffff007224 */ /* 0x001fc400078e0009 */
[----:B------:R-:W5:Y:S04]  /*a2c0*/  LDL.LU.64 R8, [R1+0x890] ;  /* 0x0008900001087983 */ /* 0x000f680000300a00 */
        /* <DEDUP_REMOVED lines=20> */
[----:B----4-:R-:W-:Y:S01]  /*a410*/  STL [R1+0x530], R14 ;  /* 0x0005300e01007387 */ /* 0x010fe20000100800 */
[----:B0-----:R-:W-:-:S05]  /*a420*/  IMAD.MOV.U32 R0, RZ, RZ, R17 ;  /* 0x000000ffff007224 */ /* 0x001fca00078e0011 */
[----:B------:R0:W-:Y:S04]  /*a430*/  STL [R1+0x524], R0 ;  /* 0x0005240001007387 */ /* 0x0001e80000100800 */
[----:B------:R-:W-:Y:S01]  /*a440*/  STL [R1+0x538], R12 ;  /* 0x0005380c01007387 */ /* 0x000fe20000100800 */
[----:B0-----:R-:W-:-:S05]  /*a450*/  IMAD.MOV.U32 R0, RZ, RZ, R15 ;  /* 0x000000ffff007224 */ /* 0x001fca00078e000f */
[----:B------:R0:W-:Y:S04]  /*a460*/  STL [R1+0x52c], R0 ;  /* 0x00052c0001007387 */ /* 0x0001e80000100800 */
[----:B--2---:R-:W-:Y:S01]  /*a470*/  STL [R1+0x540], R10 ;  /* 0x0005400a01007387 */ /* 0x004fe20000100800 */
[----:B0-----:R-:W-:-:S05]  /*a480*/  IMAD.MOV.U32 R0, RZ, RZ, R13 ;  /* 0x000000ffff007224 */ /* 0x001fca00078e000d */
[----:B------:R0:W-:Y:S04]  /*a490*/  STL [R1+0x534], R0 ;  /* 0x0005340001007387 */ /* 0x0001e80000100800 */
[----:B------:R-:W-:Y:S01]  /*a4a0*/  STL [R1+0x548], R6 ;  /* 0x0005480601007387 */ /* 0x000fe20000100800 */
[----:B0-----:R-:W-:-:S05]  /*a4b0*/  IMAD.MOV.U32 R0, RZ, RZ, R11 ;  /* 0x000000ffff007224 */ /* 0x001fca00078e000b */
[----:B------:R0:W-:Y:S04]  /*a4c0*/  STL [R1+0x53c], R0 ;  /* 0x00053c0001007387 */ /* 0x0001e80000100800 */
[----:B------:R-:W-:Y:S01]  /*a4d0*/  STL [R1+0x550], R4 ;  /* 0x0005500401007387 */ /* 0x000fe20000100800 */
[----:B0-----:R-:W-:-:S05]  /*a4e0*/  IMAD.MOV.U32 R0, RZ, RZ, R7 ;  /* 0x000000ffff007224 */ /* 0x001fca00078e0007 */
[----:B------:R0:W-:Y:S02]  /*a4f0*/  STL [R1+0x544], R0 ;  /* 0x0005440001007387 */ /* 0x0001e40000100800 */
[----:B0-----:R-:W-:Y:S01]  /*a500*/  IMAD.MOV.U32 R0, RZ, RZ, R5 ;  /* 0x000000ffff007224 */ /* 0x001fe200078e0005 */
[----:B------:R-:W0:Y:S04]  /*a510*/  S2R R4, SR_TID.X ;  /* 0x0000000000047919 */ /* 0x000e280000002100 */
[----:B------:R1:W-:Y:S02]  /*a520*/  STL [R1+0x54c], R0 ;  /* 0x00054c0001007387 */ /* 0x0003e40000100800 */
[----:B-1----:R-:W1:Y:S02]  /*a530*/  S2R R0, SR_TID.X ;  /* 0x0000000000007919 */ /* 0x002e640000002100 */
[----:B---3--:R2:W-:Y:S02]  /*a540*/  STL [R1+0x558], R2 ;  /* 0x0005580201007387 */ /* 0x0085e40000100800 */
[----:B--2---:R-:W-:-:S05]  /*a550*/  IMAD.MOV.U32 R2, RZ, RZ, R3 ;  /* 0x000000ffff027224 */ /* 0x004fca00078e0003 */
[----:B------:R2:W-:Y:S01]  /*a560*/  STL [R1+0x554], R2 ;  /* 0x0005540201007387 */ /* 0x0005e20000100800 */
[----:B-1----:R-:W-:Y:S02]  /*a570*/  SHF.R.U32.HI R3, RZ, 0x5, R0 ;  /* 0x00000005ff037819 */ /* 0x002fe40000011600 */
[----:B0-----:R-:W-:Y:S02]  /*a580*/  LOP3.LUT R0, R4, 0x40, RZ, 0xc0, !PT ;  /* 0x0000004004007812 */ /* 0x001fe400078ec0ff */
[----:B------:R-:W-:-:S04]  /*a590*/  SGXT.U32 R3, R3, 0x2 ;  /* 0x000000020303781a */ /* 0x000fc80000000000 */
[C---:B--2---:R-:W-:Y:S02]  /*a5a0*/  LOP3.LUT R2, R3.reuse, 0x40, RZ, 0xfc, !PT ;  /* 0x0000004003027812 */ /* 0x044fe400078efcff */
[C---:B------:R-:W-:Y:S02]  /*a5b0*/  LOP3.LUT R5, R3.reuse, 0x44, RZ, 0xfc, !PT ;  /* 0x0000004403057812 */ /* 0x040fe400078efcff */
[C---:B------:R-:W-:Y:S02]  /*a5c0*/  LOP3.LUT R2, R3.reuse, 0x4c, RZ, 0xfc, !PT ;  /* 0x0000004c03027812 */ /* 0x040fe400078efcff */
[C---:B------:R-:W-:Y:S02]  /*a5d0*/  LOP3.LUT R5, R3.reuse, 0x50, RZ, 0xfc, !PT ;  /* 0x0000005003057812 */ /* 0x040fe400078efcff */
[C---:B------:R-:W-:Y:S02]  /*a5e0*/  LOP3.LUT R2, R3.reuse, 0x58, RZ, 0xfc, !PT ;  /* 0x0000005803027812 */ /* 0x040fe400078efcff */
[----:B------:R-:W-:-:S02]  /*a5f0*/  LOP3.LUT R5, R3, 0x5c, RZ, 0xfc, !PT ;  /* 0x0000005c03057812 */ /* 0x000fc400078efcff */
[C---:B------:R-:W-:Y:S02]  /*a600*/  LOP3.LUT R2, R3.reuse, 0x64, RZ, 0xfc, !PT ;  /* 0x0000006403027812 */ /* 0x040fe400078efcff */
        /* <DEDUP_REMOVED lines=17> */
[C---:B------:R-:W-:Y:S01]  /*a720*/  LOP3.LUT R2, R3.reuse, 0xd0, RZ, 0xfc, !PT ;  /* 0x000000d003027812 */ /* 0x040fe200078efcff */
[----:B-----5:R-:W-:Y:S04]  /*a730*/  STL [R1+0x560], R8 ;  /* 0x0005600801007387 */ /* 0x020fe80000100800 */
[----:B------:R-:W-:Y:S04]  /*a740*/  STL [R1+0x55c], R9 ;  /* 0x00055c0901007387 */ /* 0x000fe80000100800 */
[----:B------:R0:W-:Y:S01]  /*a750*/  STL [R1+0x884], R0 ;  /* 0x0008840001007387 */ /* 0x0001e20000100800 */
[----:B------:R-:W-:-:S02]  /*a760*/  LOP3.LUT R5, R3, 0xd8, RZ, 0xfc, !PT ;  /* 0x000000d803057812 */ /* 0x000fc400078efcff */
[C---:B0-----:R-:W-:Y:S01]  /*a770*/  LOP3.LUT R0, R3.reuse, 0x48, RZ, 0xfc, !PT ;  /* 0x0000004803007812 */ /* 0x041fe200078efcff */
[----:B------:R-:W2:Y:S01]  /*a780*/  LDL R7, [R1+0x87c] ;  /* 0x00087c0001077983 */ /* 0x000ea20000100800 */
        /* <DEDUP_REMOVED lines=19> */
[----:B------:R-:W-:Y:S01]  /*a8c0*/  LOP3.LUT R3, R3, 0xf8, RZ, 0xfc, !PT ;  /* 0x000000f803037812 */ /* 0x000fe200078efcff */
[----:B------:R-:W0:Y:S01]  /*a8d0*/  LDC R0, c[0x0][0x3ac] ;  /* 0x0000eb00ff007b82 */ /* 0x000e220000000800 */
[----:B------:R-:W3:Y:S04]  /*a8e0*/  LDL R5, [R1+0x154] ;  /* 0x0001540001057983 */ /* 0x000ee80000100800 */
[----:B------:R-:W4:Y:S01]  /*a8f0*/  LDL R3, [R1+0x94] ;  /* 0x0000940001037983 */ /* 0x000f220000100800 */
[----:B------:R-:W-:-:S02]  /*a900*/  SHF.R.S32.HI R28, RZ, 0x6, R4 ;  /* 0x00000006ff1c7819 */ /* 0x000fc40000011404 */
[----:B------:R-:W-:Y:S01]  /*a910*/  LOP3.LUT R4, R4, 0x7f, RZ, 0xc0, !PT ;  /* 0x0000007f04047812 */ /* 0x000fe200078ec0ff */
[----:B------:R1:W-:Y:S01]  /*a920*/  STL [R1+0xe0], RZ ;  /* 0x0000e0ff01007387 */ /* 0x0003e20000100800 */
[----:B------:R-:W-:-:S03]  /*a930*/  SGXT R28, R28, 0x1 ;  /* 0x000000011c1c781a */ /* 0x000fc60000000200 */
[----:B------:R1:W-:Y:S01]  /*a940*/  STL [R1+0xe4], RZ ;  /* 0x0000e4ff01007387 */ /* 0x0003e20000100800 */
[----:B------:R-:W-:Y:S01]  /*a950*/  LOP3.LUT R28, R28, 0x90, RZ, 0xc0, !PT ;  /* 0x000000901c1c7812 */ /* 0x000fe200078ec0ff */
[----:B0-----:R-:W-:Y:S02]  /*a960*/  IMAD.SHL.U32 R2, R0, 0x100, RZ ;  /* 0x0000010000027824 */ /* 0x001fe400078e00ff */
[----:B------:R1:W-:Y:S03]  /*a970*/  STL [R1+0xe8], RZ ;  /* 0x0000e8ff01007387 */ /* 0x0003e60000100800 */
[----:B------:R-:W-:Y:S01]  /*a980*/  SHF.R.S32.HI R0, RZ, 0x1f, R2 ;  /* 0x0000001fff007819 */ /* 0x000fe20000011402 */
[----:B------:R1:W-:Y:S03]  /*a990*/  STL [R1+0xec], RZ ;  /* 0x0000ecff01007387 */ /* 0x0003e60000100800 */
[----:B------:R-:W-:Y:S01]  /*a9a0*/  SHF.L.U64.HI R0, R2, 0x1, R0 ;  /* 0x0000000102007819 */ /* 0x000fe20000010200 */
[----:B------:R1:W-:Y:S01]  /*a9b0*/  STL [R1+0xc0], RZ ;  /* 0x0000c0ff01007387 */ /* 0x0003e20000100800 */
[----:B------:R-:W-:-:S03]  /*a9c0*/  IMAD.SHL.U32 R2, R4, 0x2, RZ ;  /* 0x0000000204027824 */ /* 0x000fc600078e00ff */
[----:B------:R1:W-:Y:S04]  /*a9d0*/  STL [R1+0xc4], RZ ;  /* 0x0000c4ff01007387 */ /* 0x0003e80000100800 */
[----:B------:R1:W-:Y:S01]  /*a9e0*/  STL [R1+0xc8], RZ ;  /* 0x0000c8ff01007387 */ /* 0x0003e20000100800 */
[----:B------:R-:W-:-:S03]  /*a9f0*/  LOP3.LUT R6, R2, 0x20, RZ, 0x3c, !PT ;  /* 0x0000002002067812 */ /* 0x000fc600078e3cff */
[----:B------:R1:W-:Y:S01]  /*aa00*/  STL [R1+0xcc], RZ ;  /* 0x0000ccff01007387 */ /* 0x0003e20000100800 */
[----:B------:R-:W-:-:S03]  /*aa10*/  LOP3.LUT R4, R2, 0x30, RZ, 0x3c, !PT ;  /* 0x0000003002047812 */ /* 0x000fc600078e3cff */
[----:B------:R1:W-:Y:S01]  /*aa20*/  STL [R1+0xb0], RZ ;  /* 0x0000b0ff01007387 */ /* 0x0003e20000100800 */
[C---:B------:R-:W-:Y:S02]  /*aa30*/  LOP3.LUT R6, R2.reuse, 0x50, RZ, 0x3c, !PT ;  /* 0x0000005002067812 */ /* 0x040fe400078e3cff */
[----:B------:R-:W-:Y:S01]  /*aa40*/  LOP3.LUT R4, R2, 0x60, RZ, 0x3c, !PT ;  /* 0x0000006002047812 */ /* 0x000fe200078e3cff */
[----:B------:R1:W-:Y:S04]  /*aa50*/  STL [R1+0xb4], RZ ;  /* 0x0000b4ff01007387 */ /* 0x0003e80000100800 */
[----:B------:R1:W-:Y:S04]  /*aa60*/  STL [R1+0xb8], RZ ;  /* 0x0000b8ff01007387 */ /* 0x0003e80000100800 */
[----:B------:R1:W-:Y:S04]  /*aa70*/  STL [R1+0xbc], RZ ;  /* 0x0000bcff01007387 */ /* 0x0003e80000100800 */
[----:B------:R1:W-:Y:S04]  /*aa80*/  STL [R1+0xd0], RZ ;  /* 0x0000d0ff01007387 */ /* 0x0003e80000100800 */
[----:B------:R1:W-:Y:S04]  /*aa90*/  STL [R1+0xd4], RZ ;  /* 0x0000d4ff01007387 */ /* 0x0003e80000100800 */
[----:B------:R1:W-:Y:S04]  /*aaa0*/  STL [R1+0xd8], RZ ;  /* 0x0000d8ff01007387 */ /* 0x0003e80000100800 */
[----:B------:R1:W-:Y:S01]  /*aab0*/  STL [R1+0xdc], RZ ;  /* 0x0000dcff01007387 */ /* 0x0003e20000100800 */
[----:B------:R-:W-:-:S02]  /*aac0*/  USHF.R.S32.HI UR7, URZ, 0x1f, UR4 ;  /* 0x0000001fff077899 */ /* 0x000fc40008011404 */
[----:B------:R-:W-:Y:S02]  /*aad0*/  USHF.L.U32 UR6, UR6, 0x8, URZ ;  /* 0x0000000806067899 */ /* 0x000fe400080006ff */
[----:B------:R-:W-:Y:S02]  /*aae0*/  ULEA.HI UR7, UR7, UR4, URZ, 0x8 ;  /* 0x0000000407077291 */ /* 0x000fe4000f8f40ff */
[----:B------:R-:W-:Y:S02]  /*aaf0*/  USHF.R.S32.HI UR4, URZ, 0x1f, UR6 ;  /* 0x0000001fff047899 */ /* 0x000fe40008011406 */
[----:B------:R-:W-:Y:S02]  /*ab00*/  USHF.L.U32 UR10, UR6, 0x1, URZ ;  /* 0x00000001060a7899 */ /* 0x000fe400080006ff */
[----:B------:R-:W-:Y:S02]  /*ab10*/  USHF.L.U64.HI UR6, UR6, 0x1, UR4 ;  /* 0x0000000106067899 */ /* 0x000fe40008010204 */
[----:B------:R-:W-:Y:S01]  /*ab20*/  USHF.R.S32.HI UR7, URZ, 0x8, UR7 ;  /* 0x00000008ff077899 */ /* 0x000fe20008011407 */
[----:B------:R-:W-:Y:S01]  /*ab30*/  UMOV UR4, URZ ;  /* 0x000000ff00047c82 */ /* 0x000fe20008000000 */
[----:B--2---:R-:W-:-:S02]  /*ab40*/  LOP3.LUT R28, R28, 0x7e, R7, 0x78, !PT ;  /* 0x0000007e1c1c7812 */ /* 0x004fc400078e7807 */
[C---:B------:R-:W-:Y:S02]  /*ab50*/  LOP3.LUT R7, R2.reuse, 0x10, RZ, 0x3c, !PT ;  /* 0x0000001002077812 */ /* 0x040fe400078e3cff */
[C---:B------:R-:W-:Y:S02]  /*ab60*/  LOP3.LUT R7, R2.reuse, 0x40, RZ, 0x3c, !PT ;  /* 0x0000004002077812 */ /* 0x040fe400078e3cff */
[----:B------:R-:W-:Y:S02]  /*ab70*/  LOP3.LUT R2, R2, 0x70, RZ, 0x3c, !PT ;  /* 0x0000007002027812 */ /* 0x000fe400078e3cff */
[----:B------:R-:W-:Y:S02]  /*ab80*/  LOP3.LUT R29, R28, 0x20, RZ, 0x3c, !PT ;  /* 0x000000201c1d7812 */ /* 0x000fe400078e3cff */
[----:B---3--:R-:W-:Y:S02]  /*ab90*/  LOP3.LUT R4, R5, 0x40, RZ, 0x3c, !PT ;  /* 0x0000004005047812 */ /* 0x008fe400078e3cff */
[----:B----4-:R-:W-:-:S03]  /*aba0*/  LOP3.LUT R2, R3, 0x20, RZ, 0x3c, !PT ;  /* 0x0000002003027812 */ /* 0x010fc600078e3cff */
[----:B------:R1:W-:Y:S04]  /*abb0*/  STL [R1+0x150], R4 ;  /* 0x0001500401007387 */ /* 0x0003e80000100800 */
[----:B------:R1:W-:Y:S02]  /*abc0*/  STL [R1+0x98], R2 ;  /* 0x0000980201007387 */ /* 0x0003e40000100800 */
.L_x_2:
[----:B0----5:R0:W-:Y:S04]  /*abd0*/  STL [R1+0xed8], R12 ;  /* 0x000ed80c01007387 */ /* 0x0211e80000100800 */
[----:B------:R2:W-:Y:S04]  /*abe0*/  STL [R1+0xed4], R8 ;  /* 0x000ed40801007387 */ /* 0x0005e80000100800 */
[----:B------:R-:W3:Y:S04]  /*abf0*/  LDL R3, [R1+0x564] ;  /* 0x0005640001037983 */ /* 0x000ee80000100800 */
[----:B-1----:R-:W3:Y:S01]  /*ac00*/  LDL R2, [R1+0x574] ;  /* 0x0005740001027983 */ /* 0x002ee20000100800 */
[----:B0-----:R-:W2:Y:S01]  /*ac10*/  S2R R12, SR_TID.X ;  /* 0x00000000000c7919 */ /* 0x001ea20000002100 */
[----:B------:R-:W-:-:S02]  /*ac20*/  UIMAD UR11, UR4, -0x100, UR12 ;  /* 0xffffff00040b78a4 */ /* 0x000fc4000f8e020c */
[----:B------:R0:W-:Y:S04]  /*ac30*/  STL [R1+0xed0], R7 ;  /* 0x000ed00701007387 */ /* 0x0001e80000100800 */
[----:B------:R-:W-:Y:S04]  /*ac40*/  STL [R1+0xecc], R6 ;  /* 0x000ecc0601007387 */ /* 0x000fe80000100800 */
[----:B------:R-:W-:Y:S01]  /*ac50*/  STL [R1+0xec8], R20 ;  /* 0x000ec81401007387 */ /* 0x000fe20000100800 */
[----:B--2---:R-:W-:-:S03]  /*ac60*/  SHF.R.U32.HI R8, RZ, 0x5, R12 ;  /* 0x00000005ff087819 */ /* 0x004fc6000001160c */
[----:B------:R1:W-:Y:S01]  /*ac70*/  STL [R1+0xec4], R4 ;  /* 0x000ec40401007387 */ /* 0x0003e20000100800 */
[----:B------:R-:W-:-:S03]  /*ac80*/  SGXT.U32 R8, R8, 0x2 ;  /* 0x000000020808781a */ /* 0x000fc60000000000 */
[----:B------:R-:W-:Y:S01]  /*ac90*/  STL [R1+0xea8], R15 ;  /* 0x000ea80f01007387 */ /* 0x000fe20000100800 */
[----:B------:R-:W-:-:S03]  /*aca0*/  LOP3.LUT R12, R8, 0x4, RZ, 0xfc, !PT ;  /* 0x00000004080c7812 */ /* 0x000fc600078efcff */
[----:B------:R-:W-:Y:S01]  /*acb0*/  STL [R1+0xeb0], R15 ;  /* 0x000eb00f01007387 */ /* 0x000fe20000100800 */
[----:B------:R-:W-:-:S03]  /*acc0*/  ISETP.GE.AND P0, PT, R12, UR11, PT ;  /* 0x0000000b0c007c0c */ /* 0x000fc6000bf06270 */
[----:B------:R-:W-:Y:S01]  /*acd0*/  STL [R1+0xea4], R16 ;  /* 0x000ea41001007387 */ /* 0x000fe20000100800 */
[----:B0-----:R-:W-:Y:S02]  /*ace0*/  PRMT R7, RZ, 0x7610, R7 ;  /* 0x00007610ff077816 */ /* 0x001fe40000000007 */
[C---:B-1----:R-:W-:Y:S01]  /*acf0*/  LOP3.LUT R4, R8.reuse, 0x8, RZ, 0xfc, !PT ;  /* 0x0000000808047812 */ /* 0x042fe200078efcff */
[----:B------:R-:W-:Y:S01]  /*ad00*/  STL [R1+0xeac], R16 ;  /* 0x000eac1001007387 */ /* 0x000fe20000100800 */
[----:B------:R-:W-:-:S05]  /*ad10*/  LOP3.LUT R20, R8, 0xc, RZ, 0xfc, !PT ;  /* 0x0000000c08147812 */ /* 0x000fca00078efcff */
[----:B---3--:R-:W2:Y:S01]  /*ad20*/  @!P0 LDG.E.U16 R7, desc[UR8][R2.64] ;  /* 0x0000000802078981 */ /* 0x008ea2000c1e1500 */
[----:B------:R-:W0:Y:S03]  /*ad30*/  S2R R8, SR_TID.X ;  /* 0x0000000000087919 */ /* 0x000e260000002100 */
[----:B------:R-:W-:Y:S04]  /*ad40*/  STL [R1+0xeb8], R16 ;  /* 0x000eb81001007387 */ /* 0x000fe80000100800 */
        /* <DEDUP_REMOVED lines=9> */
[----:B------:R1:W-:Y:S04]  /*ade0*/  STL [R1+0xec0], R21 ;  /* 0x000ec01501007387 */ /* 0x0003e80000100800 */
[----:B-1----:R-:W3:Y:S04]  /*adf0*/  LDL R21, [R1+0x604] ;  /* 0x0006040001157983 */ /* 0x002ee80000100800 */
        /* <DEDUP_REMOVED lines=11> */
[----:B0-----:R-:W-:-:S03]  /*aeb0*/  SHF.R.U32.HI R8, RZ, 0x5, R8 ;  /* 0x00000005ff087819 */ /* 0x001fc60000011608 */
[----:B------:R-:W-:Y:S04]  /*aec0*/  STL [R1+0xe58], R11 ;  /* 0x000e580b01007387 */ /* 0x000fe80000100800 */
[----:B------:R-:W-:Y:S04]  /*aed0*/  STL [R1+0xe54], R24 ;  /* 0x000e541801007387 */ /* 0x000fe80000100800 */
[----:B------:R-:W-:Y:S04]  /*aee0*/  STL [R1+0xe50], R23 ;  /* 0x000e501701007387 */ /* 0x000fe80000100800 */
[----:B------:R-:W-:Y:S01]  /*aef0*/  STL [R1+0xe44], R9 ;  /* 0x000e440901007387 */ /* 0x000fe20000100800 */
[----:B------:R-:W-:-:S03]  /*af00*/  SGXT.U32 R8, R8, 0x2 ;  /* 0x000000020808781a */ /* 0x000fc60000000000 */
[----:B------:R-:W-:Y:S04]  /*af10*/  STL [R1+0xe40], R17 ;  /* 0x000e401101007387 */ /* 0x000fe80000100800 */
[----:B------:R-:W-:Y:S04]  /*af20*/  STL [R1+0xe3c], R18 ;  /* 0x000e3c1201007387 */ /* 0x000fe80000100800 */
[----:B------:R-:W-:Y:S04]  /*af30*/  STL [R1+0xe48], R18 ;  /* 0x000e481201007387 */ /* 0x000fe80000100800 */
[----:B------:R-:W-:Y:S01]  /*af40*/  STL [R1+0xe4c], R18 ;  /* 0x000e4c1201007387 */ /* 0x000fe20000100800 */
[----:B------:R-:W-:-:S03]  /*af50*/  LOP3.LUT R8, R8, 0x10, RZ, 0xfc, !PT ;  /* 0x0000001008087812 */ /* 0x000fc600078efcff */
[----:B------:R-:W-:Y:S04]  /*af60*/  STL [R1+0xe38], R19 ;  /* 0x000e381301007387 */ /* 0x000fe80000100800 */
[----:B------:R-:W-:Y:S04]  /*af70*/  STL [R1+0xe34], R28 ;  /* 0x000e341c01007387 */ /* 0x000fe80000100800 */
[----:B------:R-:W-:Y:S04]  /*af80*/  STL [R1+0xdf4], R29 ;  /* 0x000df41d01007387 */ /* 0x000fe80000100800 */
[----:B------:R-:W-:Y:S01]  /*af90*/  STL [R1+0xdf8], R29 ;  /* 0x000df81d01007387 */ /* 0x000fe20000100800 */
[----:B------:R-:W-:-:S03]  /*afa0*/  ISETP.GE.AND P1, PT, R4, UR11, PT ;  /* 0x0000000b04007c0c */ /* 0x000fc6000bf26270 */
[----:B------:R-:W-:Y:S01]  /*afb0*/  STL [R1+0xdfc], R29 ;  /* 0x000dfc1d01007387 */ /* 0x000fe20000100800 */
[----:B------:R-:W-:-:S03]  /*afc0*/  ISETP.GE.AND P3, PT, R8, UR11, PT ;  /* 0x0000000b08007c0c */ /* 0x000fc6000bf66270 */
[----:B------:R-:W-:Y:S04]  /*afd0*/  STL [R1+0xe00], R29 ;  /* 0x000e001d01007387 */ /* 0x000fe80000100800 */
[----:B------:R-:W-:Y:S04]  /*afe0*/  STL [R1+0x930], R0 ;  /* 0x0009300001007387 */ /* 0x000fe80000100800 */
[----:B------:R-:W4:Y:S01]  /*aff0*/  LDL.LU R12, [R1+0xed8] ;  /* 0x000ed800010c7983 */ /* 0x000f220000300800 */
[----:B------:R-:W-:-:S03]  /*b000*/  ISETP.GE.AND P2, PT, R20, UR11, PT ;  /* 0x0000000b14007c0c */ /* 0x000fc6000bf46270 */
[----:B------:R-:W4:Y:S01]  /*b010*/  LDL R4, [R1+0x5fc] ;  /* 0x0005fc0001047983 */ /* 0x000f220000100800 */
[----:B------:R-:W-:-:S03]  /*b020*/  PRMT R13, RZ, 0x7610, R13 ;  /* 0x00007610ff0d7816 */ /* 0x000fc6000000000d */
[----:B------:R-:W4:Y:S01]  /*b030*/  LDL.LU R8, [R1+0xed4] ;  /* 0x000ed40001087983 */ /* 0x000f220000300800 */
[----:B------:R-:W0:Y:S02]  /*b040*/  S2R R20, SR_TID.X ;  /* 0x0000000000147919 */ /* 0x000e240000002100 */
[----:B0-----:R-:W-:-:S04]  /*b050*/  SHF.R.U32.HI R20, RZ, 0x5, R20 ;  /* 0x00000005ff147819 */ /* 0x001fc80000011614 */
[----:B------:R-:W-:Y:S01]  /*b060*/  SGXT.U32 R20, R20, 0x2 ;  /* 0x000000021414781a */ /* 0x000fe20000000000 */
[----:B--2---:R0:W-:Y:S04]  /*b070*/  STL [R1+0xa0], R7 ;  /* 0x0000a00701007387 */ /* 0x0041e80000100800 */
[----:B0-----:R-:W2:Y:S04]  /*b080*/  LDL.LU R7, [R1+0xed0] ;  /* 0x000ed00001077983 */ /* 0x001ea80000300800 */
[----:B------:R-:W2:Y:S01]  /*b090*/  LDL R3, [R1+0x570] ;  /* 0x0005700001037983 */ /* 0x000ea20000100800 */
[----:B------:R-:W-:-:S04]  /*b0a0*/  LOP3.LUT R2, R20, 0x14, RZ, 0xfc, !PT ;  /* 0x0000001414027812 */ /* 0x000fc800078efcff */
[----:B------:R-:W-:Y:S01]  /*b0b0*/  ISETP.GE.AND P0, PT, R2, UR11, PT ;  /* 0x0000000b02007c0c */ /* 0x000fe2000bf06270 */
[----:B---3--:R-:W-:-:S05]  /*b0c0*/  @!P1 IMAD.MOV.U32 R2, RZ, RZ, R21 ;  /* 0x000000ffff029224 */ /* 0x008fca00078e0015 */
[----:B--2---:R0:W2:Y:S04]  /*b0d0*/  @!P1 LDG.E.U16 R13, desc[UR8][R2.64] ;  /* 0x00000008020d9981 */ /* 0x0040a8000c1e1500 */
[----:B------:R-:W0:Y:S04]  /*b0e0*/  LDL R2, [R1+0x56c] ;  /* 0x00056c0001027983 */ /* 0x000e280000100800 */
[----:B------:R-:W0:Y:S01]  /*b0f0*/  LDL R3, [R1+0x600] ;  /* 0x0006000001037983 */ /* 0x000e220000100800 */
[----:B------:R-:W-:Y:S01]  /*b100*/  PRMT R6, RZ, 0x7610, R6 ;  /* 0x00007610ff067816 */ /* 0x000fe20000000006 */
[----:B------:R-:W1:Y:S01]  /*b110*/  S2R R20, SR_TID.X ;  /* 0x0000000000147919 */ /* 0x000e620000002100 */
[----:B0-----:R-:W-:-:S04]  /*b120*/  @!P2 LOP3.LUT R3, R3, R2, RZ, 0x3c, !PT ;  /* 0x000000020303a212 */ /* 0x001fc800078e3cff */
[----:B------:R-:W-:-:S04]  /*b130*/  @!P2 LOP3.LUT R2, R3, R2, RZ, 0x3c, !PT ;  /* 0x000000020302a212 */ /* 0x000fc800078e3cff */
[----:B------:R-:W-:-:S05]  /*b140*/  @!P2 LOP3.LUT R3, R3, R2, RZ, 0x3c, !PT ;  /* 0x000000020303a212 */ /* 0x000fca00078e3cff */
[----:B------:R-:W3:Y:S01]  /*b150*/  @!P2 LDG.E.U16 R6, desc[UR8][R2.64] ;  /* 0x000000080206a981 */ /* 0x000ee2000c1e1500 */
[----:B-1----:R-:W-:-:S04]  /*b160*/  SHF.R.U32.HI R20, RZ, 0x5, R20 ;  /* 0x00000005ff147819 */ /* 0x002fc80000011614 */
[----:B------:R-:W-:-:S04]  /*b170*/  SGXT.U32 R20, R20, 0x2 ;  /* 0x000000021414781a */ /* 0x000fc80000000000 */
[----:B------:R-:W-:Y:S01]  /*b180*/  LOP3.LUT R21, R20, 0x18, RZ, 0xfc, !PT ;  /* 0x0000001814157812 */ /* 0x000fe200078efcff */
[----:B--2---:R-:W-:Y:S03]  /*b190*/  STL [R1+0xe30], R13 ;  /* 0x000e300d01007387 */ /* 0x004fe60000100800 */
[----:B------:R-:W-:Y:S02]  /*b1a0*/  ISETP.GE.AND P1, PT, R21, UR11, PT ;  /* 0x0000000b15007c0c */ /* 0x000fe4000bf26270 */
[----:B------:R-:W2:Y:S01]  /*b1b0*/  LDL R21, [R1+0x5f0] ;  /* 0x0005f00001157983 */ /* 0x000ea20000100800 */
[----:B------:R-:W0:Y:S03]  /*b1c0*/  S2R R20, SR_TID.X ;  /* 0x0000000000147919 */ /* 0x000e260000002100 */
[----:B---3--:R1:W-:Y:S04]  /*b1d0*/  STL [R1+0x11c], R6 ;  /* 0x00011c0601007387 */ /* 0x0083e80000100800 */
[----:B-1----:R-:W3:Y:S04]  /*b1e0*/  LDL.LU R6, [R1+0xecc] ;  /* 0x000ecc0001067983 */ /* 0x002ee80000300800 */
[----:B------:R-:W2:Y:S01]  /*b1f0*/  LDL R3, [R1+0x568] ;  /* 0x0005680001037983 */ /* 0x000ea20000100800 */
[----:B0-----:R-:W-:-:S04]  /*b200*/  SHF.R.U32.HI R20, RZ, 0x5, R20 ;  /* 0x00000005ff147819 */ /* 0x001fc80000011614 */
[----:B------:R-:W-:-:S04]  /*b210*/  SGXT.U32 R20, R20, 0x2 ;  /* 0x000000021414781a */ /* 0x000fc80000000000 */
[----:B------:R-:W-:Y:S02]  /*b220*/  LOP3.LUT R2, R20, 0x1c, RZ, 0xfc, !PT ;  /* 0x0000001c14027812 */ /* 0x000fe400078efcff */
[----:B----4-:R-:W-:Y:S02]  /*b230*/  PRMT R12, RZ, 0x7610, R12 ;  /* 0x00007610ff0c7816 */ /* 0x010fe4000000000c */
[----:B------:R-:W-:Y:S01]  /*b240*/  ISETP.GE.AND P2, PT, R2, UR11, PT ;  /* 0x0000000b02007c0c */ /* 0x000fe2000bf46270 */
[----:B------:R-:W-:Y:S01]  /*b250*/  @!P3 IMAD.MOV.U32 R2, RZ, RZ, R4 ;  /* 0x000000ffff02b224 */ /* 0x000fe200078e0004 */
[----:B------:R-:W0:Y:S04]  /*b260*/  S2R R20, SR_TID.X ;  /* 0x0000000000147919 */ /* 0x000e280000002100 */
[----:B--2---:R-:W2:Y:S04]  /*b270*/  @!P3 LDG.E.U16 R12, desc[UR8][R2.64] ;  /* 0x00000008020cb981 */ /* 0x004ea8000c1e1500 */
[----:B------:R-:W4:Y:S04]  /*b280*/  LDL R2, [R1+0x5f4] ;  /* 0x0005f40001027983 */ /* 0x000f280000100800 */
[----:B------:R-:W4:Y:S01]  /*b290*/  LDL R3, [R1+0x5f8] ;  /* 0x0005f80001037983 */ /* 0x000f220000100800 */
[----:B0-----:R-:W-:-:S04]  /*b2a0*/  SHF.R.U32.HI R20, RZ, 0x5, R20 ;  /* 0x00000005ff147819 */ /* 0x001fc80000011614 */
[----:B------:R-:W-:Y:S02]  /*b2b0*/  SGXT.U32 R20, R20, 0x2 ;  /* 0x000000021414781a */ /* 0x000fe40000000000 */
[----:B------:R-:W-:Y:S02]  /*b2c0*/  PRMT R16, RZ, 0x7610, R16 ;  /* 0x00007610ff107816 */ /* 0x000fe40000000010 */
[----:B------:R-:W-:-:S04]  /*b2d0*/  LOP3.LUT R20, R20, 0x20, RZ, 0xfc, !PT ;  /* 0x0000002014147812 */ /* 0x000fc800078efcff */
[----:B------:R-:W-:Y:S01]  /*b2e0*/  ISETP.GE.AND P3, PT, R20, UR11, PT ;  /* 0x0000000b14007c0c */ /* 0x000fe2000bf66270 */
[----:B------:R-:W0:Y:S01]  /*b2f0*/  S2R R4, SR_TID.X ;  /* 0x0000000000047919 */ /* 0x000e220000002100 */
[----:B--2---:R-:W-:Y:S04]  /*b300*/  STL [R1+0xe2c], R12 ;  /* 0x000e2c0c01007387 */ /* 0x004fe80000100800 */
[----:B------:R-:W2:Y:S01]  /*b310*/  LDL.LU R20, [R1+0xec8] ;  /* 0x000ec80001147983 */ /* 0x000ea20000300800 */
[----:B----4-:R-:W-:-:S04]  /*b320*/  @!P0 LOP3.LUT R3, R3, R2, RZ, 0x3c, !PT ;  /* 0x0000000203038212 */ /* 0x010fc800078e3cff */
[----:B------:R-:W-:-:S04]  /*b330*/  @!P0 LOP3.LUT R2, R3, R2, RZ, 0x3c, !PT ;  /* 0x0000000203028212 */ /* 0x000fc800078e3cff */
[----:B------:R-:W-:-:S05]  /*b340*/  @!P0 LOP3.LUT R3, R3, R2, RZ, 0x3c, !PT ;  /* 0x0000000203038212 */ /* 0x000fca00078e3cff */
[----:B------:R0:W4:Y:S04]  /*b350*/  @!P0 LDG.E.U16 R16, desc[UR8][R2.64] ;  /* 0x0000000802108981 */ /* 0x000128000c1e1500 */
[----:B------:R-:W2:Y:S01]  /*b360*/  LDL R3, [R1+0x5ec] ;  /* 0x0005ec0001037983 */ /* 0x000ea20000100800 */
[----:B0-----:R-:W-:-:S04]  /*b370*/  SHF.R.U32.HI R2, RZ, 0x5, R4 ;  /* 0x00000005ff027819 */ /* 0x001fc80000011604 */
[----:B------:R-:W-:-:S04]  /*b380*/  SGXT.U32 R2, R2, 0x2 ;  /* 0x000000020202781a */ /* 0x000fc80000000000 */
[----:B------:R-:W-:Y:S02]  /*b390*/  LOP3.LUT R2, R2, 0x24, RZ, 0xfc, !PT ;  /* 0x0000002402027812 */ /* 0x000fe400078efcff */
[----:B------:R-:W-:Y:S02]  /*b3a0*/  PRMT R8, RZ, 0x7610, R8 ;  /* 0x00007610ff087816 */ /* 0x000fe40000000008 */
[----:B------:R-:W-:Y:S01]  /*b3b0*/  ISETP.GE.AND P0, PT, R2, UR11, PT ;  /* 0x0000000b02007c0c */ /* 0x000fe2000bf06270 */
[----:B------:R-:W-:Y:S01]  /*b3c0*/  @!P1 IMAD.MOV.U32 R2, RZ, RZ, R21 ;  /* 0x000000ffff029224 */ /* 0x000fe200078e0015 */
[----:B----4-:R0:W-:Y:S01]  /*b3d0*/  STL [R1+0xa4], R16 ;  /* 0x0000a41001007387 */ /* 0x0101e20000100800 */
[----:B------:R-:W-:-:S03]  /*b3e0*/  PRMT R15, RZ, 0x7610, R15 ;  /* 0x00007610ff0f7816 */ /* 0x000fc6000000000f */
[----:B------:R-:W4:Y:S04]  /*b3f0*/  LDL R21, [R1+0x5d0] ;  /* 0x0005d00001157983 */ /* 0x000f280000100800 */
[----:B--2---:R1:W2:Y:S04]  /*b400*/  @!P1 LDG.E.U16 R8, desc[UR8][R2.64] ;  /* 0x0000000802089981 */ /* 0x0042a8000c1e1500 */
[----:B0-----:R-:W2:Y:S04]  /*b410*/  LDL R16, [R1+0x5d8] ;  /* 0x0005d80001107983 */ /* 0x001ea80000100800 */
[----:B------:R-:W1:Y:S04]  /*b420*/  LDL R2, [R1+0x5e4] ;  /* 0x0005e40001027983 */ /* 0x000e680000100800 */
[----:B------:R-:W1:Y:S02]  /*b430*/  LDL R3, [R1+0x5e8] ;  /* 0x0005e80001037983 */ /* 0x000e640000100800 */
[----:B-1----:R-:W-:-:S04]  /*b440*/  @!P2 LOP3.LUT R3, R3, R2, RZ, 0x3c, !PT ;  /* 0x000000020303a212 */ /* 0x002fc800078e3cff */
[----:B------:R-:W-:-:S04]  /*b450*/  @!P2 LOP3.LUT R2, R3, R2, RZ, 0x3c, !PT ;  /* 0x000000020302a212 */ /* 0x000fc800078e3cff */
[----:B------:R-:W-:-:S05]  /*b460*/  @!P2 LOP3.LUT R3, R3, R2, RZ, 0x3c, !PT ;  /* 0x000000020303a212 */ /* 0x000fca00078e3cff */
[----:B------:R-:W2:Y:S04]  /*b470*/  @!P2 LDG.E.U16 R15, desc[UR8][R2.64] ;  /* 0x00000008020fa981 */ /* 0x000ea8000c1e1500 */
[----:B------:R-:W3:Y:S01]  /*b480*/  LDL R2, [R1+0x5dc] ;  /* 0x0005dc0001027983 */ /* 0x000ee20000100800 */
[----:B------:R-:W-:-:S04]  /*b490*/  SHF.R.U32.HI R4, RZ, 0x5, R4 ;  /* 0x00000005ff047819 */ /* 0x000fc80000011604 */
[----:B------:R-:W-:-:S04]  /*b4a0*/  SGXT.U32 R4, R4, 0x2 ;  /* 0x000000020404781a */ /* 0x000fc80000000000 */
[----:B------:R-:W-:-:S04]  /*b4b0*/  LOP3.LUT R4, R4, 0x28, RZ, 0xfc, !PT ;  /* 0x0000002804047812 */ /* 0x000fc800078efcff */
[----:B------:R-:W-:Y:S02]  /*b4c0*/  ISETP.GE.AND P1, PT, R4, UR11, PT ;  /* 0x0000000b04007c0c */ /* 0x000fe4000bf26270 */
[----:B------:R-:W0:Y:S01]  /*b4d0*/  S2R R4, SR_TID.X ;  /* 0x0000000000047919 */ /* 0x000e220000002100 */
[----:B--2---:R1:W-:Y:S04]  /*b4e0*/  STL [R1+0xac], R15 ;  /* 0x0000ac0f01007387 */ /* 0x0043e80000100800 */
[----:B------:R-:W3:Y:S01]  /*b4f0*/  LDL R3, [R1+0x5e0] ;  /* 0x0005e00001037983 */ /* 0x000ee20000100800 */
[----:B0-----:R-:W-:-:S04]  /*b500*/  SHF.R.U32.HI R4, RZ, 0x5, R4 ;  /* 0x00000005ff047819 */ /* 0x001fc80000011604 */
[----:B------:R-:W-:Y:S02]  /*b510*/  SGXT.U32 R4, R4, 0x2 ;  /* 0x000000020404781a */ /* 0x000fe40000000000 */
[----:B------:R-:W-:Y:S02]  /*b520*/  PRMT R7, RZ, 0x7610, R7 ;  /* 0x00007610ff077816 */ /* 0x000fe40000000007 */
[----:B------:R-:W-:-:S04]  /*b530*/  LOP3.LUT R4, R4, 0x2c, RZ, 0xfc, !PT ;  /* 0x0000002c04047812 */ /* 0x000fc800078efcff */
[----:B------:R-:W-:Y:S02]  /*b540*/  ISETP.GE.AND P2, PT, R4, UR11, PT ;  /* 0x0000000b04007c0c */ /* 0x000fe4000bf46270 */
[----:B------:R-:W2:Y:S01]  /*b550*/  LDL.LU R4, [R1+0xec4] ;  /* 0x000ec40001047983 */ /* 0x000ea20000300800 */
[----:B-1----:R-:W0:Y:S01]  /*b560*/  S2R R15, SR_TID.X ;  /* 0x00000000000f7919 */ /* 0x002e220000002100 */
[----:B---3--:R-:W-:-:S04]  /*b570*/  @!P3 LOP3.LUT R3, R3, R2, RZ, 0x3c, !PT ;  /* 0x000000020303b212 */ /* 0x008fc800078e3cff */
[----:B------:R-:W-:-:S04]  /*b580*/  @!P3 LOP3.LUT R2, R3, R2, RZ, 0x3c, !PT ;  /* 0x000000020302b212 */ /* 0x000fc800078e3cff */
[----:B------:R-:W-:-:S05]  /*b590*/  @!P3 LOP3.LUT R3, R3, R2, RZ, 0x3c, !PT ;  /* 0x000000020303b212 */ /* 0x000fca00078e3cff */
[----:B------:R1:W3:Y:S04]  /*b5a0*/  @!P3 LDG.E.U16 R7, desc[UR8][R2.64] ;  /* 0x000000080207b981 */ /* 0x0002e8000c1e1500 */
[----:B------:R-:W2:Y:S01]  /*b5b0*/  LDL R3, [R1+0x5d4] ;  /* 0x0005d40001037983 */ /* 0x000ea20000100800 */
[----:B0-----:R-:W-:-:S04]  /*b5c0*/  SHF.R.U32.HI R15, RZ, 0x5, R15 ;  /* 0x00000005ff0f7819 */ /* 0x001fc8000001160f */
[----:B------:R-:W-:-:S04]  /*b5d0*/  SGXT.U32 R15, R15, 0x2 ;  /* 0x000000020f0f781a */ /* 0x000fc80000000000 */
[----:B-1----:R-:W-:Y:S02]  /*b5e0*/  LOP3.LUT R2, R15, 0x30, RZ, 0xfc, !PT ;  /* 0x000000300f027812 */ /* 0x002fe400078efcff */
[----:B------:R-:W-:Y:S02]  /*b5f0*/  PRMT R0, RZ, 0x7610, R0 ;  /* 0x00007610ff007816 */ /* 0x000fe40000000000 */
[----:B------:R-:W-:Y:S01]  /*b600*/  ISETP.GE.AND P3, PT, R2, UR11, PT ;  /* 0x0000000b02007c0c */ /* 0x000fe2000bf66270 */
[----:B------:R-:W-:Y:S01]  /*b610*/  @!P0 IMAD.MOV.U32 R2, RZ, RZ, R16 ;  /* 0x000000ffff028224 */ /* 0x000fe200078e0010 */
[----:B------:R-:W0:Y:S04]  /*b620*/  S2R R15, SR_TID.X ;  /* 0x00000000000f7919 */ /* 0x000e280000002100 */
[----:B--2---:R1:W2:Y:S04]  /*b630*/  @!P0 LDG.E.U16 R0, desc[UR8][R2.64] ;  /* 0x0000000802008981 */ /* 0x0042a8000c1e1500 */
[----:B------:R-:W3:Y:S01]  /*b640*/  LDL R3, [R1+0x5cc] ;  /* 0x0005cc0001037983 */ /* 0x000ee20000100800 */
[----:B0-----:R-:W-:-:S02]  /*b650*/  SHF.R.U32.HI R16, RZ, 0x5, R15 ;  /* 0x00000005ff107819 */ /* 0x001fc4000001160f */
[----:B------:R-:W-:Y:S01]  /*b660*/  PRMT R6, RZ, 0x7610, R6 ;  /* 0x00007610ff067816 */ /* 0x000fe20000000006 */
[----:B------:R-:W3:Y:S01]  /*b670*/  LDL R15, [R1+0x5c0] ;  /* 0x0005c000010f7983 */ /* 0x000ee20000100800 */
[----:B------:R-:W-:-:S04]  /*b680*/  SGXT.U32 R16, R16, 0x2 ;  /* 0x000000021010781a */ /* 0x000fc80000000000 */
[----:B-1----:R-:W-:-:S04]  /*b690*/  LOP3.LUT R2, R16, 0x34, RZ, 0xfc, !PT ;  /* 0x0000003410027812 */ /* 0x002fc800078efcff */
[----:B------:R-:W-:Y:S01]  /*b6a0*/  ISETP.GE.AND P4, PT, R2, UR11, PT ;  /* 0x0000000b02007c0c */ /* 0x000fe2000bf86270 */
[----:B----4-:R-:W-:Y:S01]  /*b6b0*/  @!P1 IMAD.MOV.U32 R2, RZ, RZ, R21 ;  /* 0x000000ffff029224 */ /* 0x010fe200078e0015 */
[----:B--2---:R-:W-:Y:S04]  /*b6c0*/  STL [R1+0xdec], R0 ;  /* 0x000dec0001007387 */ /* 0x004fe80000100800 */
[----:B------:R-:W-:Y:S04]  /*b6d0*/  STL [R1+0xdf0], R0 ;  /* 0x000df00001007387 */ /* 0x000fe80000100800 */
[----:B---3--:R0:W2:Y:S04]  /*b6e0*/  @!P1 LDG.E.U16 R6, desc[UR8][R2.64] ;  /* 0x0000000802069981 */ /* 0x0080a8000c1e1500 */
        /* <DEDUP_REMOVED lines=10> */
[----:B------:R-:W-:-:S04]  /*b790*/  LOP3.LUT R21, R16, 0x38, RZ, 0xfc, !PT ;  /* 0x0000003810157812 */ /* 0x000fc800078efcff */
[----:B------:R-:W-:Y:S02]  /*b7a0*/  ISETP.GE.AND P0, PT, R21, UR11, PT ;  /* 0x0000000b15007c0c */ /* 0x000fe4000bf06270 */
[----:B------:R-:W4:Y:S01]  /*b7b0*/  LDL.LU R21, [R1+0xec0] ;  /* 0x000ec00001157983 */ /* 0x000f220000300800 */
[----:B------:R-:W0:Y:S03]  /*b7c0*/  S2R R16, SR_TID.X ;  /* 0x0000000000107919 */ /* 0x000e260000002100 */
[----:B---3--:R1:W-:Y:S04]  /*b7d0*/  STL [R1+0xf8], R14 ;  /* 0x0000f80e01007387 */ /* 0x0083e80000100800 */
[----:B-1----:R-:W3:Y:S04]  /*b7e0*/  LDL.LU R14, [R1+0xebc] ;  /* 0x000ebc00010e7983 */ /* 0x002ee80000300800 */
[----:B------:R-:W2:Y:S01]  /*b7f0*/  LDL R3, [R1+0x5bc] ;  /* 0x0005bc0001037983 */ /* 0x000ea20000100800 */
[----:B0-----:R-:W-:-:S04]  /*b800*/  SHF.R.U32.HI R2, RZ, 0x5, R16 ;  /* 0x00000005ff027819 */ /* 0x001fc80000011610 */
[----:B------:R-:W-:-:S04]  /*b810*/  SGXT.U32 R2, R2, 0x2 ;  /* 0x000000020202781a */ /* 0x000fc80000000000 */
[----:B------:R-:W-:Y:S02]  /*b820*/  LOP3.LUT R2, R2, 0x3c, RZ, 0xfc, !PT ;  /* 0x0000003c02027812 */ /* 0x000fe400078efcff */
[----:B------:R-:W-:Y:S02]  /*b830*/  PRMT R20, RZ, 0x7610, R20 ;  /* 0x00007610ff147816 */ /* 0x000fe40000000014 */
[----:B------:R-:W-:Y:S01]  /*b840*/  ISETP.GE.AND P1, PT, R2, UR11, PT ;  /* 0x0000000b02007c0c */ /* 0x000fe2000bf26270 */
[----:B------:R-:W-:-:S05]  /*b850*/  @!P3 IMAD.MOV.U32 R2, RZ, RZ, R15 ;  /* 0x000000ffff02b224 */ /* 0x000fca00078e000f */
[----:B--2---:R0:W2:Y:S04]  /*b860*/  @!P3 LDG.E.U16 R20, desc[UR8][R2.64] ;  /* 0x000000080214b981 */ /* 0x0040a8000c1e1500 */
[----:B------:R-:W0:Y:S04]  /*b870*/  LDL R2, [R1+0x5b4] ;  /* 0x0005b40001027983 */ /* 0x000e280000100800 */
[----:B------:R-:W0:Y:S01]  /*b880*/  LDL R3, [R1+0x5b8] ;  /* 0x0005b80001037983 */ /* 0x000e220000100800 */
[----:B------:R-:W-:-:S04]  /*b890*/  SHF.R.U32.HI R16, RZ, 0x5, R16 ;  /* 0x00000005ff107819 */ /* 0x000fc80000011610 */
[----:B------:R-:W-:Y:S02]  /*b8a0*/  SGXT.U32 R16, R16, 0x2 ;  /* 0x000000021010781a */ /* 0x000fe40000000000 */
[----:B---3--:R-:W-:Y:S02]  /*b8b0*/  PRMT R14, RZ, 0x7610, R14 ;  /* 0x00007610ff0e7816 */ /* 0x008fe4000000000e */
[----:B------:R-:W-:-:S04]  /*b8c0*/  LOP3.LUT R16, R16, 0x40, RZ, 0xfc, !PT ;  /* 0x0000004010107812 */ /* 0x000fc800078efcff */
[----:B------:R-:W-:Y:S02]  /*b8d0*/  ISETP.GE.AND P2, PT, R16, UR11, PT ;  /* 0x0000000b10007c0c */ /* 0x000fe4000bf46270 */
[----:B------:R-:W3:Y:S01]  /*b8e0*/  LDL.LU R16, [R1+0xeb8] ;  /* 0x000eb80001107983 */ /* 0x000ee20000300800 */
[----:B0-----:R-:W-:-:S04]  /*b8f0*/  @!P4 LOP3.LUT R3, R3, R2, RZ, 0x3c, !PT ;  /* 0x000000020303c212 */ /* 0x001fc800078e3cff */
[----:B------:R-:W-:-:S04]  /*b900*/  @!P4 LOP3.LUT R2, R3, R2, RZ, 0x3c, !PT ;  /* 0x000000020302c212 */ /* 0x000fc800078e3cff */
[----:B------:R-:W-:-:S05]  /*b910*/  @!P4 LOP3.LUT R3, R3, R2, RZ, 0x3c, !PT ;  /* 0x000000020303c212 */ /* 0x000fca00078e3cff */
[----:B------:R0:W2:Y:S04]  /*b920*/  @!P4 LDG.E.U16 R14, desc[UR8][R2.64] ;  /* 0x00000008020ec981 */ /* 0x0000a8000c1e1500 */
[----:B------:R-:W0:Y:S04]  /*b930*/  LDL R2, [R1+0x5ac] ;  /* 0x0005ac0001027983 */ /* 0x000e280000100800 */
[----:B------:R-:W0:Y:S01]  /*b940*/  LDL R3, [R1+0x5b0] ;  /* 0x0005b00001037983 */ /* 0x000e220000100800 */
[----:B---3--:R-:W-:Y:S01]  /*b950*/  PRMT R16, RZ, 0x7610, R16 ;  /* 0x00007610ff107816 */ /* 0x008fe20000000010 */
[----:B------:R-:W1:Y:S01]  /*b960*/  S2R R15, SR_TID.X ;  /* 0x00000000000f7919 */ /* 0x000e620000002100 */
[----:B0-----:R-:W-:-:S04]  /*b970*/  @!P0 LOP3.LUT R3, R3, R2, RZ, 0x3c, !PT ;  /* 0x0000000203038212 */ /* 0x001fc800078e3cff */
[----:B------:R-:W-:-:S04]  /*b980*/  @!P0 LOP3.LUT R2, R3, R2, RZ, 0x3c, !PT ;  /* 0x0000000203028212 */ /* 0x000fc800078e3cff */
[----:B------:R-:W-:-:S05]  /*b990*/  @!P0 LOP3.LUT R3, R3, R2, RZ, 0x3c, !PT ;  /* 0x0000000203038212 */ /* 0x000fca00078e3cff */
[----:B------:R-:W3:Y:S01]  /*b9a0*/  @!P0 LDG.E.U16 R16, desc[UR8][R2.64] ;  /* 0x0000000802108981 */ /* 0x000ee2000c1e1500 */
[----:B-1----:R-:W-:-:S04]  /*b9b0*/  SHF.R.U32.HI R15, RZ, 0x5, R15 ;  /* 0x00000005ff0f7819 */ /* 0x002fc8000001160f */
[----:B------:R-:W-:Y:S01]  /*b9c0*/  SGXT.U32 R15, R15, 0x2 ;  /* 0x000000020f0f781a */ /* 0x000fe20000000000 */
[----:B--2---:R0:W-:Y:S03]  /*b9d0*/  STL [R1+0x100], R14 ;  /* 0x0001000e01007387 */ /* 0x0041e60000100800 */
[C---:B0-----:R-:W-:Y:S02]  /*b9e0*/  LOP3.LUT R14, R15.reuse, 0x44, RZ, 0xfc, !PT ;  /* 0x000000440f0e7812 */ /* 0x041fe400078efcff */
[----:B------:R-:W-:Y:S02]  /*b9f0*/  LOP3.LUT R15, R15, 0x48, RZ, 0xfc, !PT ;  /* 0x000000480f0f7812 */ /* 0x000fe400078efcff */
[----:B------:R-:W-:Y:S02]  /*ba00*/  ISETP.GE.AND P3, PT, R14, UR11, PT ;  /* 0x0000000b0e007c0c */ /* 0x000fe4000bf66270 */
[----:B------:R-:W2:Y:S01]  /*ba10*/  LDL.LU R14, [R1+0xeb4] ;  /* 0x000eb400010e7983 */ /* 0x000ea20000300800 */
[----:B------:R-:W-:-:S03]  /*ba20*/  ISETP.GE.AND P4, PT, R15, UR11, PT ;  /* 0x0000000b0f007c0c */ /* 0x000fc6000bf86270 */
[----:B------:R-:W2:Y:S04]  /*ba30*/  LDL.LU R15, [R1+0xeb0] ;  /* 0x000eb000010f7983 */ /* 0x000ea80000300800 */
[----:B---3--:R0:W-:Y:S04]  /*ba40*/  STL [R1+0x18], R16 ;  /* 0x0000181001007387 */ /* 0x0081e80000100800 */
[----:B------:R-:W3:Y:S04]  /*ba50*/  LDL R2, [R1+0x5a4] ;  /* 0x0005a40001027983 */ /* 0x000ee80000100800 */
[----:B------:R-:W3:Y:S01]  /*ba60*/  LDL R3, [R1+0x5a8] ;  /* 0x0005a80001037983 */ /* 0x000ee20000100800 */
[----:B------:R-:W-:-:S02]  /*ba70*/  PRMT R22, RZ, 0x7610, R22 ;  /* 0x00007610ff167816 */ /* 0x000fc40000000016 */
[----:B---3--:R-:W-:-:S04]  /*ba80*/  @!P1 LOP3.LUT R3, R3, R2, RZ, 0x3c, !PT ;  /* 0x0000000203039212 */ /* 0x008fc800078e3cff */
[----:B------:R-:W-:-:S04]  /*ba90*/  @!P1 LOP3.LUT R2, R3, R2, RZ, 0x3c, !PT ;  /* 0x0000000203029212 */ /* 0x000fc800078e3cff */
[----:B------:R-:W-:-:S05]  /*baa0*/  @!P1 LOP3.LUT R3, R3, R2, RZ, 0x3c, !PT ;  /* 0x0000000203039212 */ /* 0x000fca00078e3cff */
[----:B------:R-:W3:Y:S04]  /*bab0*/  @!P1 LDG.E.U16 R22, desc[UR8][R2.64] ;  /* 0x0000000802169981 */ /* 0x000ee8000c1e1500 */
[----:B------:R-:W2:Y:S04]  /*bac0*/  LDL R2, [R1+0x59c] ;  /* 0x00059c0001027983 */ /* 0x000ea80000100800 */
[----:B---3--:R1:W-:Y:S04]  /*bad0*/  STL [R1+0x104], R22 ;  /* 0x0001041601007387 */ /* 0x0083e80000100800 */
[----:B------:R-:W2:Y:S01]  /*bae0*/  LDL R3, [R1+0x5a0] ;  /* 0x0005a00001037983 */ /* 0x000ea20000100800 */
[----:B------:R-:W-:Y:S01]  /*baf0*/  PRMT R4, RZ, 0x7610, R4 ;  /* 0x00007610ff047816 */ /* 0x000fe20000000004 */
[----:B0-----:R-:W0:Y:S01]  /*bb00*/  S2R R16, SR_TID.X ;  /* 0x0000000000107919 */ /* 0x001e220000002100 */
[----:B--2---:R-:W-:-:S04]  /*bb10*/  @!P2 LOP3.LUT R3, R3, R2, RZ, 0x3c, !PT ;  /* 0x000000020303a212 */ /* 0x004fc800078e3cff */
[----:B------:R-:W-:-:S04]  /*bb20*/  @!P2 LOP3.LUT R2, R3, R2, RZ, 0x3c, !PT ;  /* 0x000000020302a212 */ /* 0x000fc800078e3cff */
[----:B------:R-:W-:-:S05]  /*bb30*/  @!P2 LOP3.LUT R3, R3, R2, RZ, 0x3c, !PT ;  /* 0x000000020303a212 */ /* 0x000fca00078e3cff */
[----:B------:R-:W2:Y:S01]  /*bb40*/  @!P2 LDG.E.U16 R4, desc[UR8][R2.64] ;  /* 0x000000080204a981 */ /* 0x000ea2000c1e1500 */
[----:B0-----:R-:W-:-:S04]  /*bb50*/  SHF.R.U32.HI R16, RZ, 0x5, R16 ;  /* 0x00000005ff107819 */ /* 0x001fc80000011610 */
[----:B------:R-:W-:-:S04]  /*bb60*/  SGXT.U32 R16, R16, 0x2 ;  /* 0x000000021010781a */ /* 0x000fc80000000000 */
[----:B------:R-:W-:-:S04]  /*bb70*/  LOP3.LUT R16, R16, 0x4c, RZ, 0xfc, !PT ;  /* 0x0000004c10107812 */ /* 0x000fc800078efcff */
[----:B------:R-:W-:Y:S02]  /*bb80*/  ISETP.GE.AND P0, PT, R16, UR11, PT ;  /* 0x0000000b10007c0c */ /* 0x000fe4000bf06270 */
[----:B------:R-:W3:Y:S04]  /*bb90*/  LDL.LU R16, [R1+0xeac] ;  /* 0x000eac0001107983 */ /* 0x000ee80000300800 */
[----:B------:R-:W3:Y:S04]  /*bba0*/  LDL R2, [R1+0x594] ;  /* 0x0005940001027983 */ /* 0x000ee80000100800 */
[----:B--2---:R0:W-:Y:S04]  /*bbb0*/  STL [R1+0x34], R4 ;  /* 0x0000340401007387 */ /* 0x0041e80000100800 */
[----:B------:R-:W3:Y:S01]  /*bbc0*/  LDL R3, [R1+0x598] ;  /* 0x0005980001037983 */ /* 0x000ee20000100800 */
[----:B------:R-:W-:Y:S01]  /*bbd0*/  PRMT R15, RZ, 0x7610, R15 ;  /* 0x00007610ff0f7816 */ /* 0x000fe2000000000f */
[----:B-1----:R-:W1:Y:S01]  /*bbe0*/  S2R R22, SR_TID.X ;  /* 0x0000000000167919 */ /* 0x002e620000002100 */
[----:B---3--:R-:W-:-:S04]  /*bbf0*/  @!P3 LOP3.LUT R3, R3, R2, RZ, 0x3c, !PT ;  /* 0x000000020303b212 */ /* 0x008fc800078e3cff */
[----:B------:R-:W-:-:S04]  /*bc00*/  @!P3 LOP3.LUT R2, R3, R2, RZ, 0x3c, !PT ;  /* 0x000000020302b212 */ /* 0x000fc800078e3cff */
[----:B------:R-:W-:-:S05]  /*bc10*/  @!P3 LOP3.LUT R3, R3, R2, RZ, 0x3c, !PT ;  /* 0x000000020303b212 */ /* 0x000fca00078e3cff */
[----:B------:R-:W2:Y:S01]  /*bc20*/  @!P3 LDG.E.U16 R15, desc[UR8][R2.64] ;  /* 0x00000008020fb981 */ /* 0x000ea2000c1e1500 */
[----:B-1----:R-:W-:-:S04]  /*bc30*/  SHF.R.U32.HI R22, RZ, 0x5, R22 ;  /* 0x00000005ff167819 */ /* 0x002fc80000011616 */
[----:B------:R-:W-:-:S04]  /*bc40*/  SGXT.U32 R22, R22, 0x2 ;  /* 0x000000021616781a */ /* 0x000fc80000000000 */
[----:B0-----:R-:W-:Y:S02]  /*bc50*/  LOP3.LUT R4, R22, 0x50, RZ, 0xfc, !PT ;  /* 0x0000005016047812 */ /* 0x001fe400078efcff */
[----:B------:R-:W3:Y:S04]  /*bc60*/  LDL R22, [R1+0x614] ;  /* 0x0006140001167983 */ /* 0x000ee80000100800 */
[----:B--2---:R0:W-:Y:S04]  /*bc70*/  STL [R1+0x10c], R15 ;  /* 0x00010c0f01007387 */ /* 0x0041e80000100800 */
[----:B0-----:R-:W2:Y:S04]  /*bc80*/  LDL.LU R15, [R1+0xea8] ;  /* 0x000ea800010f7983 */ /* 0x001ea80000300800 */
[----:B------:R-:W2:Y:S04]  /*bc90*/  LDL R2, [R1+0x58c] ;  /* 0x00058c0001027983 */ /* 0x000ea80000100800 */
[----:B------:R-:W2:Y:S01]  /*bca0*/  LDL R3, [R1+0x590] ;  /* 0x0005900001037983 */ /* 0x000ea20000100800 */
[----:B------:R-:W-:-:S02]  /*bcb0*/  PRMT R27, RZ, 0x7610, R27 ;  /* 0x00007610ff1b7816 */ /* 0x000fc4000000001b */
[----:B--2---:R-:W-:-:S04]  /*bcc0*/  @!P4 LOP3.LUT R3, R3, R2, RZ, 0x3c, !PT ;  /* 0x000000020303c212 */ /* 0x004fc800078e3cff */
[----:B------:R-:W-:-:S04]  /*bcd0*/  @!P4 LOP3.LUT R2, R3, R2, RZ, 0x3c, !PT ;  /* 0x000000020302c212 */ /* 0x000fc800078e3cff */
[----:B------:R-:W-:-:S05]  /*bce0*/  @!P4 LOP3.LUT R3, R3, R2, RZ, 0x3c, !PT ;  /* 0x000000020303c212 */ /* 0x000fca00078e3cff */
[----:B------:R-:W2:Y:S04]  /*bcf0*/  @!P4 LDG.E.U16 R27, desc[UR8][R2.64] ;  /* 0x00000008021bc981 */ /* 0x000ea8000c1e1500 */
[----:B------:R-:W3:Y:S04]  /*bd00*/  LDL R2, [R1+0x584] ;  /* 0x0005840001027983 */ /* 0x000ee80000100800 */
[----:B------:R-:W3:Y:S01]  /*bd10*/  LDL R3, [R1+0x588] ;  /* 0x0005880001037983 */ /* 0x000ee20000100800 */
[----:B------:R-:W-:Y:S02]  /*bd20*/  PRMT R16, RZ, 0x7610, R16 ;  /* 0x00007610ff107816 */ /* 0x000fe40000000010 */
[----:B------:R-:W-:Y:S01]  /*bd30*/  ISETP.GE.AND P1, PT, R4, UR11, PT ;  /* 0x0000000b04007c0c */ /* 0x000fe2000bf26270 */
[----:B--2---:R0:W-:Y:S01]  /*bd40*/  STL [R1+0x30], R27 ;  /* 0x0000301b01007387 */ /* 0x0041e20000100800 */
[----:B---3--:R-:W-:-:S04]  /*bd50*/  @!P0 LOP3.LUT R3, R3, R2, RZ, 0x3c, !PT ;  /* 0x0000000203038212 */ /* 0x008fc800078e3cff */
[----:B------:R-:W-:-:S04]  /*bd60*/  @!P0 LOP3.LUT R2, R3, R2, RZ, 0x3c, !PT ;  /* 0x0000000203028212 */ /* 0x000fc800078e3cff */
[----:B------:R-:W-:-:S05]  /*bd70*/  @!P0 LOP3.LUT R3, R3, R2, RZ, 0x3c, !PT ;  /* 0x0000000203038212 */ /* 0x000fca00078e3cff */
[----:B------:R1:W2:Y:S04]  /*bd80*/  @!P0 LDG.E.U16 R16, desc[UR8][R2.64] ;  /* 0x0000000802108981 */ /* 0x0002a8000c1e1500 */
[----:B------:R-:W3:Y:S01]  /*bd90*/  LDL R3, [R1+0x580] ;  /* 0x0005800001037983 */ /* 0x000ee20000100800 */
[----:B----4-:R-:W-:Y:S01]  /*bda0*/  PRMT R21, RZ, 0x7610, R21 ;  /* 0x00007610ff157816 */ /* 0x010fe20000000015 */
[----:B-1----:R-:W-:Y:S01]  /*bdb0*/  @!P1 IMAD.MOV.U32 R2, RZ, RZ, R22 ;  /* 0x000000ffff029224 */ /* 0x002fe200078e0016 */
[----:B------:R-:W1:Y:S04]  /*bdc0*/  S2R R4, SR_TID.X ;  /* 0x0000000000047919 */ /* 0x000e680000002100 */
[----:B---3--:R-:W3:Y:S01]  /*bdd0*/  @!P1 LDG.E.U16 R21, desc[UR8][R2.64] ;  /* 0x0000000802159981 */ /* 0x008ee2000c1e1500 */
[----:B-1----:R-:W-:-:S04]  /*bde0*/  SHF.R.U32.HI R4, RZ, 0x5, R4 ;  /* 0x00000005ff047819 */ /* 0x002fc80000011604 */
[----:B------:R-:W-:-:S04]  /*bdf0*/  SGXT.U32 R4, R4, 0x2 ;  /* 0x000000020404781a */ /* 0x000fc80000000000 */
[----:B0-----:R-:W-:-:S04]  /*be00*/  LOP3.LUT R27, R4, 0x54, RZ, 0xfc, !PT ;  /* 0x00000054041b7812 */ /* 0x001fc800078efcff */
[----:B------:R-:W-:Y:S02]  /*be10*/  ISETP.GE.AND P3, PT, R27, UR11, PT ;  /* 0x0000000b1b007c0c */ /* 0x000fe4000bf66270 */
[----:B------:R-:W4:Y:S04]  /*be20*/  LDL R27, [R1+0x60c] ;  /* 0x00060c00011b7983 */ /* 0x000f280000100800 */
[----:B--2---:R0:W-:Y:S02]  /*be30*/  STL [R1+0x110], R16 ;  /* 0x0001101001007387 */ /* 0x0041e40000100800 */
[----:B0-----:R-:W0:Y:S02]  /*be40*/  S2R R16, SR_TID.X ;  /* 0x0000000000107919 */ /* 0x001e240000002100 */
[----:B---3--:R0:W-:Y:S04]  /*be50*/  STL [R1+0x2c], R21 ;  /* 0x00002c1501007387 */ /* 0x0081e80000100800 */
[----:B------:R-:W2:Y:S04]  /*be60*/  LDL R2, [R1+0x57c] ;  /* 0x00057c0001027983 */ /* 0x000ea80000100800 */
[----:B------:R-:W2:Y:S01]  /*be70*/  LDL R3, [R1+0x610] ;  /* 0x0006100001037983 */ /* 0x000ea20000100800 */
[----:B0-----:R-:W-:-:S02]  /*be80*/  SHF.R.U32.HI R21, RZ, 0x5, R16 ;  /* 0x00000005ff157819 */ /* 0x001fc40000011610 */
[----:B------:R-:W-:Y:S01]  /*be90*/  SHF.R.U32.HI R16, RZ, 0x5, R16 ;  /* 0x00000005ff107819 */ /* 0x000fe20000011610 */
[----:B------:R-:W3:Y:S01]  /*bea0*/  LDL R22, [R1+0x628] ;  /* 0x0006280001167983 */ /* 0x000ee20000100800 */
[----:B------:R-:W-:Y:S02]  /*beb0*/  SGXT.U32 R21, R21, 0x2 ;  /* 0x000000021515781a */ /* 0x000fe40000000000 */
[----:B------:R-:W-:Y:S02]  /*bec0*/  SGXT.U32 R16, R16, 0x2 ;  /* 0x000000021010781a */ /* 0x000fe40000000000 */
[----:B------:R-:W-:Y:S02]  /*bed0*/  LOP3.LUT R21, R21, 0x5c, RZ, 0xfc, !PT ;  /* 0x0000005c15157812 */ /* 0x000fe400078efcff */
[----:B------:R-:W-:Y:S02]  /*bee0*/  PRMT R15, RZ, 0x7610, R15 ;  /* 0x00007610ff0f7816 */ /* 0x000fe4000000000f */
[----:B------:R-:W-:-:S02]  /*bef0*/  LOP3.LUT R16, R16, 0x60, RZ, 0xfc, !PT ;  /* 0x0000006010107812 */ /* 0x000fc400078efcff */
[----:B------:R-:W-:Y:S02]  /*bf00*/  ISETP.GE.AND P5, PT, R21, UR11, PT ;  /* 0x0000000b15007c0c */ /* 0x000fe4000bfa6270 */
[----:B------:R-:W3:Y:S01]  /*bf10*/  LDL R21, [R1+0x6d0] ;  /* 0x0006d00001157983 */ /* 0x000ee20000100800 */
[----:B------:R-:W-:-:S03]  /*bf20*/  ISETP.GE.AND P6, PT, R16, UR11, PT ;  /* 0x0000000b10007c0c */ /* 0x000fc6000bfc6270 */
[----:B------:R-:W3:Y:S01]  /*bf30*/  LDL.LU R16, [R1+0xea4] ;  /* 0x000ea40001107983 */ /* 0x000ee20000300800 */
[----:B--2---:R-:W-:-:S04]  /*bf40*/  @!P3 LOP3.LUT R3, R3, R2, RZ, 0x3c, !PT ;  /* 0x000000020303b212 */ /* 0x004fc800078e3cff */
[----:B------:R-:W-:-:S04]  /*bf50*/  @!P3 LOP3.LUT R2, R3, R2, RZ, 0x3c, !PT ;  /* 0x000000020302b212 */ /* 0x000fc800078e3cff */
[----:B------:R-:W-:-:S05]  /*bf60*/  @!P3 LOP3.LUT R3, R3, R2, RZ, 0x3c, !PT ;  /* 0x000000020303b212 */ /* 0x000fca00078e3cff */
[----:B------:R4:W2:Y:S04]  /*bf70*/  @!P3 LDG.E.U16 R15, desc[UR8][R2.64] ;  /* 0x00000008020fb981 */ /* 0x0008a8000c1e1500 */
[----:B------:R-:W2:Y:S01]  /*bf80*/  LDL R3, [R1+0x578] ;  /* 0x0005780001037983 */ /* 0x000ea20000100800 */
[----:B------:R-:W-:-:S04]  /*bf90*/  LOP3.LUT R4, R4, 0x58, RZ, 0xfc, !PT ;  /* 0x0000005804047812 */ /* 0x000fc800078efcff */
[----:B------:R-:W-:Y:S02]  /*bfa0*/  ISETP.GE.AND P4, PT, R4, UR11, PT ;  /* 0x0000000b04007c0c */ /* 0x000fe4000bf86270 */
[----:B------:R-:W-:-:S11]  /*bfb0*/  PRMT R5, RZ, 0x7610, R5 ;  /* 0x00007610ff057816 */ /* 0x000fd60000000005 */
[----:B----4-:R-:W-:-:S05]  /*bfc0*/  @!P4 IMAD.MOV.U32 R2, RZ, RZ, R27 ;  /* 0x000000ffff02c224 */ /* 0x010fca00078e001b */
[----:B--2---:R-:W2:Y:S04]  /*bfd0*/  @!P4 LDG.E.U16 R5, desc[UR8][R2.64] ;  /* 0x000000080205c981 */ /* 0x004ea8000c1e1500 */
[----:B------:R0:W-:Y:S04]  /*bfe0*/  STL [R1+0x118], R15 ;  /* 0x0001180f01007387 */ /* 0x0001e80000100800 */
[----:B------:R-:W4:Y:S04]  /*bff0*/  LDL R2, [R1+0x608] ;  /* 0x0006080001027983 */ /* 0x000f280000100800 */
[----:B--2---:R1:W-:Y:S04]  /*c000*/  STL [R1+0x28], R5 ;  /* 0x0000280501007387 */ /* 0x0043e80000100800 */
[----:B------:R-:W4:Y:S01]  /*c010*/  LDL R3, [R1+0x62c] ;  /* 0x00062c0001037983 */ /* 0x000f220000100800 */
[----:B------:R-:W-:Y:S01]  /*c020*/  PRMT R14, RZ, 0x7610, R14 ;  /* 0x00007610ff0e7816 */ /* 0x000fe2000000000e */
[----:B0-----:R-:W1:Y:S01]  /*c030*/  S2R R15, SR_TID.X ;  /* 0x00000000000f7919 */ /* 0x001e620000002100 */
[----:B----4-:R-:W-:-:S04]  /*c040*/  @!P5 LOP3.LUT R3, R3, R2, RZ, 0x3c, !PT ;  /* 0x000000020303d212 */ /* 0x010fc800078e3cff */
[----:B------:R-:W-:-:S04]  /*c050*/  @!P5 LOP3.LUT R2, R3, R2, RZ, 0x3c, !PT ;  /* 0x000000020302d212 */ /* 0x000fc800078e3cff */
[----:B------:R-:W-:-:S05]  /*c060*/  @!P5 LOP3.LUT R3, R3, R2, RZ, 0x3c, !PT ;  /* 0x000000020303d212 */ /* 0x000fca00078e3cff */
[----:B------:R-:W2:Y:S01]  /*c070*/  @!P5 LDG.E.U16 R14, desc[UR8][R2.64] ;  /* 0x00000008020ed981 */ /* 0x000ea2000c1e1500 */
[----:B-1----:R-:W-:-:S03]  /*c080*/  SHF.R.U32.HI R5, RZ, 0x5, R15 ;  /* 0x00000005ff057819 */ /* 0x002fc6000001160f */
[----:B------:R-:W4:Y:S01]  /*c090*/  LDL R15, [R1+0x624] ;  /* 0x00062400010f7983 */ /* 0x000f220000100800 */
[----:B------:R-:W-:-:S04]  /*c0a0*/  SGXT.U32 R5, R5, 0x2 ;  /* 0x000000020505781a */ /* 0x000fc80000000000 */
[C---:B------:R-:W-:Y:S02]  /*c0b0*/  LOP3.LUT R27, R5.reuse, 0x64, RZ, 0xfc, !PT ;  /* 0x00000064051b7812 */ /* 0x040fe400078efcff */
[----:B------:R-:W-:Y:S02]  /*c0c0*/  LOP3.LUT R5, R5, 0x68, RZ, 0xfc, !PT ;  /* 0x0000006805057812 */ /* 0x000fe400078efcff */
[----:B------:R-:W-:Y:S02]  /*c0d0*/  ISETP.GE.AND P1, PT, R27, UR11, PT ;  /* 0x0000000b1b007c0c */ /* 0x000fe4000bf26270 */
[----:B------:R-:W3:Y:S01]  /*c0e0*/  LDL.LU R27, [R1+0xea0] ;  /* 0x000ea000011b7983 */ /* 0x000ee20000300800 */
[----:B------:R-:W-:-:S03]  /*c0f0*/  ISETP.GE.AND P0, PT, R5, UR11, PT ;  /* 0x0000000b05007c0c */ /* 0x000fc6000bf06270 */
[----:B------:R-:W3:Y:S01]  /*c100*/  LDL.LU R5, [R1+0xe9c] ;  /* 0x000e9c0001057983 */ /* 0x000ee20000300800 */
[----:B------:R-:W0:Y:S03]  /*c110*/  S2R R4, SR_TID.X ;  /* 0x0000000000047919 */ /* 0x000e260000002100 */
[----:B--2---:R1:W-:Y:S04]  /*c120*/  STL [R1+0x114], R14 ;  /* 0x0001140e01007387 */ /* 0x0043e80000100800 */
[----:B-1----:R-:W2:Y:S04]  /*c130*/  LDL.LU R14, [R1+0xe98] ;  /* 0x000e9800010e7983 */ /* 0x002ea80000300800 */
[----:B------:R-:W2:Y:S01]  /*c140*/  LDL R3, [R1+0x6b8] ;  /* 0x0006b80001037983 */ /* 0x000ea20000100800 */
[----:B0-----:R-:W-:-:S04]  /*c150*/  SHF.R.U32.HI R4, RZ, 0x5, R4 ;  /* 0x00000005ff047819 */ /* 0x001fc80000011604 */
[----:B------:R-:W-:-:S04]  /*c160*/  SGXT.U32 R4, R4, 0x2 ;  /* 0x000000020404781a */ /* 0x000fc80000000000 */
[----:B------:R-:W-:Y:S02]  /*c170*/  ISETP.GE.AND P2, PT, R4, UR11, PT ;  /* 0x0000000b04007c0c */ /* 0x000fe4000bf46270 */
[----:B---3--:R-:W-:-:S11]  /*c180*/  PRMT R16, RZ, 0x7610, R16 ;  /* 0x00007610ff107816 */ /* 0x008fd60000000010 */
[----:B------:R-:W-:-:S05]  /*c190*/  @!P2 IMAD.MOV.U32 R2, RZ, RZ, R21 ;  /* 0x000000ffff02a224 */ /* 0x000fca00078e0015 */
[----:B--2---:R0:W2:Y:S04]  /*c1a0*/  @!P2 LDG.E.U16 R16, desc[UR8][R2.64] ;  /* 0x000000080210a981 */ /* 0x0040a8000c1e1500 */
[----:B------:R-:W3:Y:S01]  /*c1b0*/  LDL R3, [R1+0x618] ;  /* 0x0006180001037983 */ /* 0x000ee20000100800 */
[----:B------:R-:W-:Y:S01]  /*c1c0*/  PRMT R18, RZ, 0x7610, R18 ;  /* 0x00007610ff127816 */ /* 0x000fe20000000012 */
[----:B0-----:R-:W-:Y:S01]  /*c1d0*/  @!P6 IMAD.MOV.U32 R2, RZ, RZ, R22 ;  /* 0x000000ffff02e224 */ /* 0x001fe200078e0016 */
[----:B------:R-:W0:Y:S01]  /*c1e0*/  S2R R21, SR_TID.X ;  /* 0x0000000000157919 */ /* 0x000e220000002100 */
[----:B------:R-:W-:-:S03]  /*c1f0*/  PRMT R14, RZ, 0x7610, R14 ;  /* 0x00007610ff0e7816 */ /* 0x000fc6000000000e */
[----:B---3--:R0:W3:Y:S04]  /*c200*/  @!P6 LDG.E.U16 R18, desc[UR8][R2.64] ;  /* 0x000000080212e981 */ /* 0x0080e8000c1e1500 */
[----:B------:R-:W2:Y:S01]  /*c210*/  LDL R3, [R1+0x61c] ;  /* 0x00061c0001037983 */ /* 0x000ea20000100800 */
[----:B0-----:R-:W-:-:S04]  /*c220*/  SHF.R.U32.HI R2, RZ, 0x5, R21 ;  /* 0x00000005ff027819 */ /* 0x001fc80000011615 */
[----:B------:R-:W-:-:S04]  /*c230*/  SGXT.U32 R2, R2, 0x2 ;  /* 0x000000020202781a */ /* 0x000fc80000000000 */
[C---:B------:R-:W-:Y:S02]  /*c240*/  LOP3.LUT R22, R2.reuse, 0x6c, RZ, 0xfc, !PT ;  /* 0x0000006c02167812 */ /* 0x040fe400078efcff */
[C---:B------:R-:W-:Y:S02]  /*c250*/  LOP3.LUT R21, R2.reuse, 0x70, RZ, 0xfc, !PT ;  /* 0x0000007002157812 */ /* 0x040fe400078efcff */
[----:B------:R-:W-:-:S04]  /*c260*/  LOP3.LUT R2, R2, 0x74, RZ, 0xfc, !PT ;  /* 0x0000007402027812 */ /* 0x000fc800078efcff */
[----:B------:R-:W-:Y:S01]  /*c270*/  ISETP.GE.AND P4, PT, R2, UR11, PT ;  /* 0x0000000b02007c0c */ /* 0x000fe2000bf86270 */
[----:B----4-:R-:W-:-:S05]  /*c280*/  @!P1 IMAD.MOV.U32 R2, RZ, RZ, R15 ;  /* 0x000000ffff029224 */ /* 0x010fca00078e000f */
[----:B--2---:R-:W2:Y:S01]  /*c290*/  @!P1 LDG.E.U16 R14, desc[UR8][R2.64] ;  /* 0x00000008020e9981 */ /* 0x004ea2000c1e1500 */
[----:B------:R-:W-:-:S03]  /*c2a0*/  ISETP.GE.AND P2, PT, R22, UR11, PT ;  /* 0x0000000b16007c0c */ /* 0x000fc6000bf46270 */
[----:B---3--:R0:W-:Y:S01]  /*c2b0*/  STL [R1+0x24], R18 ;  /* 0x0000241201007387 */ /* 0x0081e20000100800 */
[----:B------:R-:W-:-:S03]  /*c2c0*/  ISETP.GE.AND P3, PT, R21, UR11, PT ;  /* 0x0000000b15007c0c */ /* 0x000fc6000bf66270 */
[----:B0-----:R-:W3:Y:S04]  /*c2d0*/  LDL R18, [R1+0x640] ;  /* 0x0006400001127983 */ /* 0x001ee80000100800 */
[----:B------:R-:W4:Y:S04]  /*c2e0*/  LDL.LU R22, [R1+0xe94] ;  /* 0x000e940001167983 */ /* 0x000f280000300800 */
[----:B------:R-:W3:Y:S04]  /*c2f0*/  LDL.LU R21, [R1+0xe90] ;  /* 0x000e900001157983 */ /* 0x000ee80000300800 */
[----:B--2---:R0:W-:Y:S04]  /*c300*/  STL [R1+0xfc], R14 ;  /* 0x0000fc0e01007387 */ /* 0x0041e80000100800 */
[----:B0-----:R-:W2:Y:S04]  /*c310*/  LDL.LU R14, [R1+0xe8c] ;  /* 0x000e8c00010e7983 */ /* 0x001ea80000300800 */
[----:B------:R-:W2:Y:S04]  /*c320*/  LDL R2, [R1+0x620] ;  /* 0x0006200001027983 */ /* 0x000ea80000100800 */
[----:B------:R-:W2:Y:S01]  /*c330*/  LDL R3, [R1+0x644] ;  /* 0x0006440001037983 */ /* 0x000ea20000100800 */
[----:B------:R-:W-:Y:S01]  /*c340*/  PRMT R27, RZ, 0x7610, R27 ;  /* 0x00007610ff1b7816 */ /* 0x000fe2000000001b */
[----:B------:R-:W0:Y:S01]  /*c350*/  S2R R15, SR_TID.X ;  /* 0x00000000000f7919 */ /* 0x000e220000002100 */
[----:B--2---:R-:W-:-:S04]  /*c360*/  @!P0 LOP3.LUT R3, R3, R2, RZ, 0x3c, !PT ;  /* 0x0000000203038212 */ /* 0x004fc800078e3cff */
[----:B------:R-:W-:-:S04]  /*c370*/  @!P0 LOP3.LUT R2, R3, R2, RZ, 0x3c, !PT ;  /* 0x0000000203028212 */ /* 0x000fc800078e3cff */
[----:B------:R-:W-:-:S05]  /*c380*/  @!P0 LOP3.LUT R3, R3, R2, RZ, 0x3c, !PT ;  /* 0x0000000203038212 */ /* 0x000fca00078e3cff */
[----:B------:R0:W2:Y:S04]  /*c390*/  @!P0 LDG.E.U16 R27, desc[UR8][R2.64] ;  /* 0x00000008021b8981 */ /* 0x0000a8000c1e1500 */
[----:B------:R-:W3:Y:S01]  /*c3a0*/  LDL R3, [R1+0x630] ;  /* 0x0006300001037983 */ /* 0x000ee20000100800 */
[----:B0-----:R-:W-:-:S03]  /*c3b0*/  SHF.R.U32.HI R2, RZ, 0x5, R15 ;  /* 0x00000005ff027819 */ /* 0x001fc6000001160f */
[----:B------:R-:W3:Y:S01]  /*c3c0*/  LDL R15, [R1+0x658] ;  /* 0x00065800010f7983 */ /* 0x000ee20000100800 */
[----:B------:R-:W-:Y:S02]  /*c3d0*/  SGXT.U32 R2, R2, 0x2 ;  /* 0x000000020202781a */ /* 0x000fe40000000000 */
[----:B----4-:R-:W-:Y:S01]  /*c3e0*/  PRMT R22, RZ, 0x7610, R22 ;  /* 0x00007610ff167816 */ /* 0x010fe20000000016 */
[----:B--2---:R0:W-:Y:S02]  /*c3f0*/  STL [R1+0x20], R27 ;  /* 0x0000201b01007387 */ /* 0x0041e40000100800 */
[C---:B0-----:R-:W-:Y:S02]  /*c400*/  LOP3.LUT R27, R2.reuse, 0x78, RZ, 0xfc, !PT ;  /* 0x00000078021b7812 */ /* 0x041fe400078efcff */
[----:B------:R-:W-:-:S04]  /*c410*/  LOP3.LUT R2, R2, 0x7c, RZ, 0xfc, !PT ;  /* 0x0000007c02027812 */ /* 0x000fc800078efcff */
[----:B------:R-:W-:Y:S01]  /*c420*/  ISETP.GE.AND P0, PT, R2, UR11, PT ;  /* 0x0000000b02007c0c */ /* 0x000fe2000bf06270 */
[----:B---3--:R-:W-:-:S05]  /*c430*/  @!P2 IMAD.MOV.U32 R2, RZ, RZ, R18 ;  /* 0x000000ffff02a224 */ /* 0x008fca00078e0012 */
[----:B------:R-:W2:Y:S01]  /*c440*/  @!P2 LDG.E.U16 R22, desc[UR8][R2.64] ;  /* 0x000000080216a981 */ /* 0x000ea2000c1e1500 */
[----:B------:R-:W-:-:S03]  /*c450*/  ISETP.GE.AND P1, PT, R27, UR11, PT ;  /* 0x0000000b1b007c0c */ /* 0x000fc6000bf26270 */
[----:B------:R-:W3:Y:S04]  /*c460*/  LDL R27, [R1+0x654] ;  /* 0x00065400011b7983 */ /* 0x000ee80000100800 */
[----:B--2---:R0:W-:Y:S04]  /*c470*/  STL [R1+0xf4], R22 ;  /* 0x0000f41601007387 */ /* 0x0041e80000100800 */
[----:B0-----:R-:W2:Y:S04]  /*c480*/  LDL.LU R22, [R1+0xe88] ;  /* 0x000e880001167983 */ /* 0x001ea80000300800 */
[----:B------:R-:W4:Y:S04]  /*c490*/  LDL R2, [R1+0x634] ;  /* 0x0006340001027983 */ /* 0x000f280000100800 */
[----:B------:R-:W4:Y:S01]  /*c4a0*/  LDL R3, [R1+0x63c] ;  /* 0x00063c0001037983 */ /* 0x000f220000100800 */
[----:B------:R-:W-:-:S02]  /*c4b0*/  PRMT R21, RZ, 0x7610, R21 ;  /* 0x00007610ff157816 */ /* 0x000fc40000000015 */
[----:B----4-:R-:W-:-:S04]  /*c4c0*/  @!P3 LOP3.LUT R3, R3, R2, RZ, 0x3c, !PT ;  /* 0x000000020303b212 */ /* 0x010fc800078e3cff */
[----:B------:R-:W-:-:S04]  /*c4d0*/  @!P3 LOP3.LUT R2, R3, R2, RZ, 0x3c, !PT ;  /* 0x000000020302b212 */ /* 0x000fc800078e3cff */
[----:B------:R-:W-:-:S05]  /*c4e0*/  @!P3 LOP3.LUT R3, R3, R2, RZ, 0x3c, !PT ;  /* 0x000000020303b212 */ /* 0x000fca00078e3cff */
[----:B------:R0:W4:Y:S04]  /*c4f0*/  @!P3 LDG.E.U16 R21, desc[UR8][R2.64] ;  /* 0x000000080215b981 */ /* 0x000128000c1e1500 */
[----:B------:R-:W0:Y:S04]  /*c500*/  LDL R2, [R1+0x638] ;  /* 0x0006380001027983 */ /* 0x000e280000100800 */
[----:B------:R-:W0:Y:S01]  /*c510*/  LDL R3, [R1+0x65c] ;  /* 0x00065c0001037983 */ /* 0x000e220000100800 */
[----:B------:R-:W-:Y:S02]  /*c520*/  PRMT R14, RZ, 0x7610, R14 ;  /* 0x00007610ff0e7816 */ /* 0x000fe4000000000e */
[----:B0-----:R-:W-:-:S04]  /*c530*/  @!P4 LOP3.LUT R3, R3, R2, RZ, 0x3c, !PT ;  /* 0x000000020303c212 */ /* 0x001fc800078e3cff */
[----:B------:R-:W-:-:S04]  /*c540*/  @!P4 LOP3.LUT R2, R3, R2, RZ, 0x3c, !PT ;  /* 0x000000020302c212 */ /* 0x000fc800078e3cff */
[----:B------:R-:W-:-:S05]  /*c550*/  @!P4 LOP3.LUT R3, R3, R2, RZ, 0x3c, !PT ;  /* 0x000000020303c212 */ /* 0x000fca00078e3cff */
[----:B------:R-:W2:Y:S04]  /*c560*/  @!P4 LDG.E.U16 R14, desc[UR8][R2.64] ;  /* 0x00000008020ec981 */ /* 0x000ea8000c1e1500 */
[----:B----4-:R-:W-:Y:S01]  /*c570*/  STL [R1+0x1c], R21 ;  /* 0x00001c1501007387 */ /* 0x010fe20000100800 */
[----:B------:R-:W0:Y:S03]  /*c580*/  S2R R18, SR_TID.X ;  /* 0x0000000000127919 */ /* 0x000e260000002100 */
[----:B--2---:R1:W-:Y:S04]  /*c590*/  STL [R1+0x108], R14 ;  /* 0x0001080e01007387 */ /* 0x0043e80000100800 */
[----:B-1----:R-:W2:Y:S04]  /*c5a0*/  LDL.LU R14, [R1+0xe84] ;  /* 0x000e8400010e7983 */ /* 0x002ea80000300800 */
[----:B------:R-:W4:Y:S01]  /*c5b0*/  LDL R3, [R1+0x648] ;  /* 0x0006480001037983 */ /* 0x000f220000100800 */
[----:B0-----:R-:W-:-:S02]  /*c5c0*/  SHF.R.U32.HI R21, RZ, 0x5, R18 ;  /* 0x00000005ff157819 */ /* 0x001fc40000011612 */
[----:B------:R-:W-:-:S04]  /*c5d0*/  SHF.R.U32.HI R18, RZ, 0x5, R18 ;  /* 0x00000005ff127819 */ /* 0x000fc80000011612 */
[----:B------:R-:W-:-:S04]  /*c5e0*/  SGXT.U32 R18, R18, 0x2 ;  /* 0x000000021212781a */ /* 0x000fc80000000000 */
[----:B------:R-:W-:-:S04]  /*c5f0*/  LOP3.LUT R2, R18, 0x88, RZ, 0xfc, !PT ;  /* 0x0000008812027812 */ /* 0x000fc800078efcff */
[----:B------:R-:W-:Y:S01]  /*c600*/  ISETP.GE.AND P4, PT, R2, UR11, PT ;  /* 0x0000000b02007c0c */ /* 0x000fe2000bf86270 */
[----:B------:R-:W-:Y:S01]  /*c610*/  @!P1 IMAD.MOV.U32 R2, RZ, RZ, R15 ;  /* 0x000000ffff029224 */ /* 0x000fe200078e000f */
[----:B--2---:R-:W-:-:S06]  /*c620*/  PRMT R14, RZ, 0x7610, R14 ;  /* 0x00007610ff0e7816 */ /* 0x004fcc000000000e */
[----:B----4-:R-:W2:Y:S01]  /*c630*/  @!P1 LDG.E.U16 R14, desc[UR8][R2.64] ;  /* 0x00000008020e9981 */ /* 0x010ea2000c1e1500 */
[----:B------:R-:W-:-:S04]  /*c640*/  SGXT.U32 R21, R21, 0x2 ;  /* 0x000000021515781a */ /* 0x000fc80000000000 */
[----:B------:R-:W-:-:S04]  /*c650*/  LOP3.LUT R21, R21, 0x80, RZ, 0xfc, !PT ;  /* 0x0000008015157812 */ /* 0x000fc800078efcff */
[----:B------:R-:W-:Y:S02]  /*c660*/  ISETP.GE.AND P2, PT, R21, UR11, PT ;  /* 0x0000000b15007c0c */ /* 0x000fe4000bf46270 */
[----:B------:R-:W-:Y:S02]  /*c670*/  LOP3.LUT R21, R18, 0x84, RZ, 0xfc, !PT ;  /* 0x0000008412157812 */ /* 0x000fe400078efcff */
[----:B------:R-:W4:Y:S02]  /*c680*/  LDL R18, [R1+0x670] ;  /* 0x0006700001127983 */ /* 0x000f240000100800 */
[----:B------:R-:W-:Y:S02]  /*c690*/  ISETP.GE.AND P3, PT, R21, UR11, PT ;  /* 0x0000000b15007c0c */ /* 0x000fe4000bf66270 */
[----:B------:R-:W4:Y:S04]  /*c6a0*/  LDL.LU R21, [R1+0xe80] ;  /* 0x000e800001157983 */ /* 0x000f280000300800 */
[----:B--2---:R0:W-:Y:S04]  /*c6b0*/  STL [R1+0x14], R14 ;  /* 0x0000140e01007387 */ /* 0x0041e80000100800 */
[----:B0-----:R-:W2:Y:S04]  /*c6c0*/  LDL.LU R14, [R1+0xe7c] ;  /* 0x000e7c00010e7983 */ /* 0x001ea80000300800 */
[----:B------:R-:W2:Y:S01]  /*c6d0*/  LDL R3, [R1+0x64c] ;  /* 0x00064c0001037983 */ /* 0x000ea20000100800 */
[----:B------:R-:W-:Y:S01]  /*c6e0*/  PRMT R22, RZ, 0x7610, R22 ;  /* 0x00007610ff167816 */ /* 0x000fe20000000016 */
[----:B---3--:R-:W-:-:S05]  /*c6f0*/  @!P0 IMAD.MOV.U32 R2, RZ, RZ, R27 ;  /* 0x000000ffff028224 */ /* 0x008fca00078e001b */
[----:B--2---:R-:W2:Y:S04]  /*c700*/  @!P0 LDG.E.U16 R22, desc[UR8][R2.64] ;  /* 0x0000000802168981 */ /* 0x004ea8000c1e1500 */
[----:B--2---:R0:W-:Y:S04]  /*c710*/  STL [R1+0xa8], R22 ;  /* 0x0000a81601007387 */ /* 0x0041e80000100800 */
[----:B------:R-:W2:Y:S04]  /*c720*/  LDL R2, [R1+0x650] ;  /* 0x0006500001027983 */ /* 0x000ea80000100800 */
[----:B------:R-:W2:Y:S01]  /*c730*/  LDL R3, [R1+0x674] ;  /* 0x0006740001037983 */ /* 0x000ea20000100800 */
[----:B----4-:R-:W-:Y:S01]  /*c740*/  PRMT R21, RZ, 0x7610, R21 ;  /* 0x00007610ff157816 */ /* 0x010fe20000000015 */
[----:B------:R-:W0:Y:S01]  /*c750*/  S2R R15, SR_TID.X ;  /* 0x00000000000f7919 */ /* 0x000e220000002100 */
[----:B--2---:R-:W-:-:S04]  /*c760*/  @!P2 LOP3.LUT R3, R3, R2, RZ, 0x3c, !PT ;  /* 0x000000020303a212 */ /* 0x004fc800078e3cff */
[----:B------:R-:W-:-:S04]  /*c770*/  @!P2 LOP3.LUT R2, R3, R2, RZ, 0x3c, !PT ;  /* 0x000000020302a212 */ /* 0x000fc800078e3cff */
[----:B------:R-:W-:-:S05]  /*c780*/  @!P2 LOP3.LUT R3, R3, R2, RZ, 0x3c, !PT ;  /* 0x000000020303a212 */ /* 0x000fca00078e3cff */
[----:B------:R-:W2:Y:S01]  /*c790*/  @!P2 LDG.E.U16 R21, desc[UR8][R2.64] ;  /* 0x000000080215a981 */ /* 0x000ea2000c1e1500 */
[----:B0-----:R-:W-:-:S03]  /*c7a0*/  SHF.R.U32.HI R22, RZ, 0x5, R15 ;  /* 0x00000005ff167819 */ /* 0x001fc6000001160f */
[----:B------:R-:W3:Y:S01]  /*c7b0*/  LDL R15, [R1+0x68c] ;  /* 0x00068c00010f7983 */ /* 0x000ee20000100800 */
[----:B------:R-:W-:-:S04]  /*c7c0*/  SGXT.U32 R22, R22, 0x2 ;  /* 0x000000021616781a */ /* 0x000fc80000000000 */
[C---:B------:R-:W-:Y:S02]  /*c7d0*/  LOP3.LUT R27, R22.reuse, 0x8c, RZ, 0xfc, !PT ;  /* 0x0000008c161b7812 */ /* 0x040fe400078efcff */
[----:B------:R-:W-:Y:S02]  /*c7e0*/  LOP3.LUT R22, R22, 0x90, RZ, 0xfc, !PT ;  /* 0x0000009016167812 */ /* 0x000fe400078efcff */
[----:B------:R-:W-:Y:S02]  /*c7f0*/  ISETP.GE.AND P0, PT, R27, UR11, PT ;  /* 0x0000000b1b007c0c */ /* 0x000fe4000bf06270 */
[----:B------:R-:W4:Y:S01]  /*c800*/  LDL R27, [R1+0x688] ;  /* 0x00068800011b7983 */ /* 0x000f220000100800 */
[----:B------:R-:W-:-:S03]  /*c810*/  ISETP.GE.AND P1, PT, R22, UR11, PT ;  /* 0x0000000b16007c0c */ /* 0x000fc6000bf26270 */
[----:B------:R-:W3:Y:S04]  /*c820*/  LDL.LU R22, [R1+0xe78] ;  /* 0x000e780001167983 */ /* 0x000ee80000300800 */
[----:B--2---:R0:W-:Y:S04]  /*c830*/  STL [R1+0xc], R21 ;  /* 0x00000c1501007387 */ /* 0x0041e80000100800 */
[----:B0-----:R-:W2:Y:S04]  /*c840*/  LDL.LU R21, [R1+0xe74] ;  /* 0x000e740001157983 */ /* 0x001ea80000300800 */
[----:B------:R-:W2:Y:S01]  /*c850*/  LDL R3, [R1+0x660] ;  /* 0x0006600001037983 */ /* 0x000ea20000100800 */
[----:B------:R-:W-:Y:S01]  /*c860*/  PRMT R14, RZ, 0x7610, R14 ;  /* 0x00007610ff0e7816 */ /* 0x000fe2000000000e */
[----:B------:R-:W-:-:S05]  /*c870*/  @!P3 IMAD.MOV.U32 R2, RZ, RZ, R18 ;  /* 0x000000ffff02b224 */ /* 0x000fca00078e0012 */
[----:B--2---:R-:W2:Y:S04]  /*c880*/  @!P3 LDG.E.U16 R14, desc[UR8][R2.64] ;  /* 0x00000008020eb981 */ /* 0x004ea8000c1e1500 */
[----:B--2---:R0:W-:Y:S04]  /*c890*/  STL [R1+0x8c], R14 ;  /* 0x00008c0e01007387 */ /* 0x0041e80000100800 */
[----:B------:R-:W2:Y:S04]  /*c8a0*/  LDL R2, [R1+0x664] ;  /* 0x0006640001027983 */ /* 0x000ea80000100800 */
[----:B------:R-:W2:Y:S01]  /*c8b0*/  LDL R3, [R1+0x66c] ;  /* 0x00066c0001037983 */ /* 0x000ea20000100800 */
[----:B------:R-:W-:Y:S01]  /*c8c0*/  PRMT R29, RZ, 0x7610, R29 ;  /* 0x00007610ff1d7816 */ /* 0x000fe2000000001d */
[----:B0-----:R-:W0:Y:S01]  /*c8d0*/  S2R R14, SR_TID.X ;  /* 0x00000000000e7919 */ /* 0x001e220000002100 */
[----:B---3--:R-:W-:Y:S01]  /*c8e0*/  PRMT R22, RZ, 0x7610, R22 ;  /* 0x00007610ff167816 */ /* 0x008fe20000000016 */
[----:B------:R-:W3:Y:S01]  /*c8f0*/  LDL R18, [R1+0x684] ;  /* 0x0006840001127983 */ /* 0x000ee20000100800 */
[----:B--2---:R-:W-:-:S04]  /*c900*/  @!P4 LOP3.LUT R3, R3, R2, RZ, 0x3c, !PT ;  /* 0x000000020303c212 */ /* 0x004fc800078e3cff */
[----:B------:R-:W-:-:S04]  /*c910*/  @!P4 LOP3.LUT R2, R3, R2, RZ, 0x3c, !PT ;  /* 0x000000020302c212 */ /* 0x000fc800078e3cff */
[----:B------:R-:W-:-:S05]  /*c920*/  @!P4 LOP3.LUT R3, R3, R2, RZ, 0x3c, !PT ;  /* 0x000000020303c212 */ /* 0x000fca00078e3cff */
[----:B------:R1:W2:Y:S04]  /*c930*/  @!P4 LDG.E.U16 R29, desc[UR8][R2.64] ;  /* 0x00000008021dc981 */ /* 0x0002a8000c1e1500 */
[----:B------:R-:W2:Y:S01]  /*c940*/  LDL R3, [R1+0x668] ;  /* 0x0006680001037983 */ /* 0x000ea20000100800 */
[----:B0-----:R-:W-:-:S04]  /*c950*/  SHF.R.U32.HI R14, RZ, 0x5, R14 ;  /* 0x00000005ff0e7819 */ /* 0x001fc8000001160e */
[----:B------:R-:W-:-:S04]  /*c960*/  SGXT.U32 R14, R14, 0x2 ;  /* 0x000000020e0e781a */ /* 0x000fc80000000000 */
[----:B-1----:R-:W-:-:S04]  /*c970*/  LOP3.LUT R2, R14, 0x94, RZ, 0xfc, !PT ;  /* 0x000000940e027812 */ /* 0x002fc800078efcff */
[----:B------:R-:W-:Y:S01]  /*c980*/  ISETP.GE.AND P2, PT, R2, UR11, PT ;  /* 0x0000000b02007c0c */ /* 0x000fe2000bf46270 */
[----:B------:R-:W-:Y:S01]  /*c990*/  @!P0 IMAD.MOV.U32 R2, RZ, RZ, R15 ;  /* 0x000000ffff028224 */ /* 0x000fe200078e000f */
[----:B------:R-:W0:Y:S04]  /*c9a0*/  S2R R14, SR_TID.X ;  /* 0x00000000000e7919 */ /* 0x000e280000002100 */
[----:B--2---:R-:W2:Y:S01]  /*c9b0*/  @!P0 LDG.E.U16 R22, desc[UR8][R2.64] ;  /* 0x0000000802168981 */ /* 0x004ea2000c1e1500 */
[----:B0-----:R-:W-:-:S03]  /*c9c0*/  SHF.R.U32.HI R15, RZ, 0x5, R14 ;  /* 0x00000005ff0f7819 */ /* 0x001fc6000001160e */
[----:B------:R-:W-:Y:S04]  /*c9d0*/  STL [R1+0xe04], R29 ;  /* 0x000e041d01007387 */ /* 0x000fe80000100800 */
[----:B------:R-:W3:Y:S04]  /*c9e0*/  LDL R14, [R1+0x6a0] ;  /* 0x0006a000010e7983 */ /* 0x000ee80000100800 */
[----:B--2---:R0:W-:Y:S04]  /*c9f0*/  STL [R1+0x88], R22 ;  /* 0x0000881601007387 */ /* 0x0041e80000100800 */
[----:B0-----:R-:W2:Y:S04]  /*ca00*/  LDL.LU R22, [R1+0xe70] ;  /* 0x000e700001167983 */ /* 0x001ea80000300800 */
[----:B------:R-:W2:Y:S01]  /*ca10*/  LDL R3, [R1+0x678] ;  /* 0x0006780001037983 */ /* 0x000ea20000100800 */
[----:B------:R-:W-:Y:S01]  /*ca20*/  PRMT R24, RZ, 0x7610, R24 ;  /* 0x00007610ff187816 */ /* 0x000fe20000000018 */
[----:B----4-:R-:W-:Y:S01]  /*ca30*/  @!P1 IMAD.MOV.U32 R2, RZ, RZ, R27 ;  /* 0x000000ffff029224 */ /* 0x010fe200078e001b */
[----:B------:R-:W-:-:S04]  /*ca40*/  PRMT R5, RZ, 0x7610, R5 ;  /* 0x00007610ff057816 */ /* 0x000fc80000000005 */
[----:B--2---:R3:W2:Y:S04]  /*ca50*/  @!P1 LDG.E.U16 R24, desc[UR8][R2.64] ;  /* 0x0000000802189981 */ /* 0x0046a8000c1e1500 */
[----:B------:R-:W4:Y:S01]  /*ca60*/  LDL R3, [R1+0x67c] ;  /* 0x00067c0001037983 */ /* 0x000f220000100800 */
[----:B---3--:R-:W-:Y:S01]  /*ca70*/  @!P2 IMAD.MOV.U32 R2, RZ, RZ, R18 ;  /* 0x000000ffff02a224 */ /* 0x008fe200078e0012 */
[----:B------:R-:W-:-:S04]  /*ca80*/  SGXT.U32 R15, R15, 0x2 ;  /* 0x000000020f0f781a */ /* 0x000fc80000000000 */
[----:B------:R-:W-:Y:S01]  /*ca90*/  LOP3.LUT R15, R15, 0x98, RZ, 0xfc, !PT ;  /* 0x000000980f0f7812 */ /* 0x000fe200078efcff */
[----:B----4-:R-:W3:Y:S03]  /*caa0*/  @!P2 LDG.E.U16 R5, desc[UR8][R2.64] ;  /* 0x000000080205a981 */ /* 0x010ee6000c1e1500 */
[----:B------:R-:W-:Y:S01]  /*cab0*/  ISETP.GE.AND P0, PT, R15, UR11, PT ;  /* 0x0000000b0f007c0c */ /* 0x000fe2000bf06270 */
[----:B--2---:R0:W-:Y:S04]  /*cac0*/  STL [R1+0x8], R24 ;  /* 0x0000081801007387 */ /* 0x0041e80000100800 */
[----:B------:R-:W2:Y:S04]  /*cad0*/  LDL R15, [R1+0x69c] ;  /* 0x00069c00010f7983 */ /* 0x000ea80000100800 */
[----:B0-----:R-:W4:Y:S04]  /*cae0*/  LDL R24, [R1+0x694] ;  /* 0x0006940001187983 */ /* 0x001f280000100800 */
[----:B---3--:R0:W-:Y:S04]  /*caf0*/  STL [R1+0x84], R5 ;  /* 0x0000840501007387 */ /* 0x0081e80000100800 */
[----:B0-----:R-:W3:Y:S04]  /*cb00*/  LDL.LU R5, [R1+0xe6c] ;  /* 0x000e6c0001057983 */ /* 0x001ee80000300800 */
[----:B------:R-:W2:Y:S04]  /*cb10*/  LDL R2, [R1+0x680] ;  /* 0x0006800001027983 */ /* 0x000ea80000100800 */
[----:B------:R-:W2:Y:S01]  /*cb20*/  LDL R3, [R1+0x6a4] ;  /* 0x0006a40001037983 */ /* 0x000ea20000100800 */
[----:B------:R-:W-:Y:S01]  /*cb30*/  PRMT R10, RZ, 0x7610, R10 ;  /* 0x00007610ff0a7816 */ /* 0x000fe2000000000a */
[----:B------:R-:W0:Y:S01]  /*cb40*/  S2R R27, SR_TID.X ;  /* 0x00000000001b7919 */ /* 0x000e220000002100 */
        /* <DEDUP_REMOVED lines=9> */
[----:B--2---:R0:W-:Y:S04]  /*cbe0*/  STL [R1+0x4], R10 ;  /* 0x0000040a01007387 */ /* 0x0041e80000100800 */
[----:B0-----:R-:W2:Y:S04]  /*cbf0*/  LDL.LU R10, [R1+0xe64] ;  /* 0x000e6400010a7983 */ /* 0x001ea80000300800 */
[----:B------:R-:W2:Y:S01]  /*cc00*/  LDL R3, [R1+0x690] ;  /* 0x0006900001037983 */ /* 0x000ea20000100800 */
[----:B------:R-:W-:Y:S01]  /*cc10*/  PRMT R26, RZ, 0x7610, R26 ;  /* 0x00007610ff1a7816 */ /* 0x000fe2000000001a */
[----:B------:R-:W-:Y:S01]  /*cc20*/  @!P1 IMAD.MOV.U32 R2, RZ, RZ, R14 ;  /* 0x000000ffff029224 */ /* 0x000fe200078e000e */
[----:B------:R-:W0:Y:S01]  /*cc30*/  S2R R18, SR_TID.X ;  /* 0x0000000000127919 */ /* 0x000e220000002100 */
[----:B------:R-:W-:-:S03]  /*cc40*/  PRMT R21, RZ, 0x7610, R21 ;  /* 0x00007610ff157816 */ /* 0x000fc60000000015 */
[----:B--2---:R1:W2:Y:S02]  /*cc50*/  @!P1 LDG.E.U16 R26, desc[UR8][R2.64] ;  /* 0x00000008021a9981 */ /* 0x0042a4000c1e1500 */
[----:B-1----:R-:W1:Y:S01]  /*cc60*/  S2R R3, SR_TID.X ;  /* 0x0000000000037919 */ /* 0x002e620000002100 */
[----:B0-----:R-:W-:-:S04]  /*cc70*/  SHF.R.U32.HI R18, RZ, 0x5, R18 ;  /* 0x00000005ff127819 */ /* 0x001fc80000011612 */
[----:B------:R-:W-:-:S04]  /*cc80*/  SGXT.U32 R18, R18, 0x2 ;  /* 0x000000021212781a */ /* 0x000fc80000000000 */
[----:B------:R-:W-:-:S04]  /*cc90*/  LOP3.LUT R18, R18, 0xa0, RZ, 0xfc, !PT ;  /* 0x000000a012127812 */ /* 0x000fc800078efcff */
[----:B------:R-:W-:Y:S02]  /*cca0*/  ISETP.GE.AND P0, PT, R18, UR11, PT ;  /* 0x0000000b12007c0c */ /* 0x000fe4000bf06270 */
[----:B------:R-:W3:Y:S01]  /*ccb0*/  LDL R18, [R1+0x6b0] ;  /* 0x0006b00001127983 */ /* 0x000ee20000100800 */
[----:B-1----:R-:W-:-:S04]  /*ccc0*/  SHF.R.U32.HI R3, RZ, 0x5, R3 ;  /* 0x00000005ff037819 */ /* 0x002fc80000011603 */
[----:B------:R-:W-:-:S04]  /*ccd0*/  SGXT.U32 R3, R3, 0x2 ;  /* 0x000000020303781a */ /* 0x000fc80000000000 */
[----:B------:R-:W-:Y:S02]  /*cce0*/  LOP3.LUT R3, R3, 0xa4, RZ, 0xfc, !PT ;  /* 0x000000a403037812 */ /* 0x000fe400078efcff */
[----:B------:R-:W-:Y:S02]  /*ccf0*/  @!P0 IMAD.MOV.U32 R2, RZ, RZ, R15 ;  /* 0x000000ffff028224 */ /* 0x000fe400078e000f */
[----:B------:R-:W-:Y:S01]  /*cd00*/  ISETP.GE.AND P1, PT, R3, UR11, PT ;  /* 0x0000000b03007c0c */ /* 0x000fe2000bf26270 */
[----:B----4-:R-:W-:-:S05]  /*cd10*/  @!P0 IMAD.MOV.U32 R3, RZ, RZ, R24 ;  /* 0x000000ffff038224 */ /* 0x010fca00078e0018 */
[----:B------:R0:W4:Y:S04]  /*cd20*/  @!P0 LDG.E.U16 R21, desc[UR8][R2.64] ;  /* 0x0000000802158981 */ /* 0x000128000c1e1500 */
[----:B--2---:R1:W-:Y:S04]  /*cd30*/  STL [R1+0x80], R26 ;  /* 0x0000801a01007387 */ /* 0x0043e80000100800 */
[----:B-1----:R-:W2:Y:S04]  /*cd40*/  LDL.LU R26, [R1+0xe60] ;  /* 0x000e6000011a7983 */ /* 0x002ea80000300800 */
[----:B------:R-:W0:Y:S04]  /*cd50*/  LDL R2, [R1+0x698] ;  /* 0x0006980001027983 */ /* 0x000e280000100800 */
[----:B------:R-:W0:Y:S01]  /*cd60*/  LDL R3, [R1+0x6b4] ;  /* 0x0006b40001037983 */ /* 0x000e220000100800 */
[----:B------:R-:W-:Y:S01]  /*cd70*/  PRMT R25, RZ, 0x7610, R25 ;  /* 0x00007610ff197816 */ /* 0x000fe20000000019 */
[----:B------:R-:W1:Y:S01]  /*cd80*/  S2R R14, SR_TID.X ;  /* 0x00000000000e7919 */ /* 0x000e620000002100 */
[----:B0-----:R-:W-:-:S04]  /*cd90*/  @!P1 LOP3.LUT R3, R3, R2, RZ, 0x3c, !PT ;  /* 0x0000000203039212 */ /* 0x001fc800078e3cff */
[----:B------:R-:W-:-:S04]  /*cda0*/  @!P1 LOP3.LUT R2, R3, R2, RZ, 0x3c, !PT ;  /* 0x0000000203029212 */ /* 0x000fc800078e3cff */
[----:B------:R-:W-:-:S05]  /*cdb0*/  @!P1 LOP3.LUT R3, R3, R2, RZ, 0x3c, !PT ;  /* 0x0000000203039212 */ /* 0x000fca00078e3cff */
[----:B------:R-:W2:Y:S01]  /*cdc0*/  @!P1 LDG.E.U16 R25, desc[UR8][R2.64] ;  /* 0x0000000802199981 */ /* 0x000ea2000c1e1500 */
[----:B-1----:R-:W-:-:S04]  /*cdd0*/  SHF.R.U32.HI R14, RZ, 0x5, R14 ;  /* 0x00000005ff0e7819 */ /* 0x002fc8000001160e */
[----:B------:R-:W-:-:S04]  /*cde0*/  SGXT.U32 R14, R14, 0x2 ;  /* 0x000000020e0e781a */ /* 0x000fc80000000000 */
[----:B------:R-:W-:Y:S01]  /*cdf0*/  LOP3.LUT R15, R14, 0xa8, RZ, 0xfc, !PT ;  /* 0x000000a80e0f7812 */ /* 0x000fe200078efcff */
[----:B----4-:R-:W-:Y:S03]  /*ce00*/  STL [R1+0xe08], R21 ;  /* 0x000e081501007387 */ /* 0x010fe60000100800 */
[----:B------:R-:W-:Y:S01]  /*ce10*/  ISETP.GE.AND P0, PT, R15, UR11, PT ;  /* 0x0000000b0f007c0c */ /* 0x000fe2000bf06270 */
[----:B------:R-:W4:Y:S04]  /*ce20*/  LDL R24, [R1+0x6bc] ;  /* 0x0006bc0001187983 */ /* 0x000f280000100800 */
[----:B------:R-:W4:Y:S04]  /*ce30*/  LDL R15, [R1+0x6e0] ;  /* 0x0006e000010f7983 */ /* 0x000f280000100800 */
[----:B--2---:R0:W-:Y:S04]  /*ce40*/  STL [R1+0x7c], R25 ;  /* 0x00007c1901007387 */ /* 0x0041e80000100800 */
[----:B0-----:R-:W2:Y:S04]  /*ce50*/  LDL.LU R25, [R1+0xe5c] ;  /* 0x000e5c0001197983 */ /* 0x001ea80000300800 */
[----:B------:R-:W2:Y:S01]  /*ce60*/  LDL R3, [R1+0x6a8] ;  /* 0x0006a80001037983 */ /* 0x000ea20000100800 */
[----:B------:R-:W-:Y:S01]  /*ce70*/  PRMT R22, RZ, 0x7610, R22 ;  /* 0x00007610ff167816 */ /* 0x000fe20000000016 */
[----:B---3--:R-:W-:Y:S01]  /*ce80*/  @!P0 IMAD.MOV.U32 R2, RZ, RZ, R18 ;  /* 0x000000ffff028224 */ /* 0x008fe200078e0012 */
[----:B------:R-:W0:Y:S04]  /*ce90*/  S2R R14, SR_TID.X ;  /* 0x00000000000e7919 */ /* 0x000e280000002100 */
[----:B--2---:R1:W2:Y:S04]  /*cea0*/  @!P0 LDG.E.U16 R22, desc[UR8][R2.64] ;  /* 0x0000000802168981 */ /* 0x0042a8000c1e1500 */
[----:B------:R-:W1:Y:S04]  /*ceb0*/  LDL R2, [R1+0x6ac] ;  /* 0x0006ac0001027983 */ /* 0x000e680000100800 */
[----:B------:R-:W1:Y:S01]  /*cec0*/  LDL R3, [R1+0x6d8] ;  /* 0x0006d80001037983 */ /* 0x000e620000100800 */
[----:B0-----:R-:W-:-:S04]  /*ced0*/  SHF.R.U32.HI R14, RZ, 0x5, R14 ;  /* 0x00000005ff0e7819 */ /* 0x001fc8000001160e */
[----:B------:R-:W-:-:S04]  /*cee0*/  SGXT.U32 R14, R14, 0x2 ;  /* 0x000000020e0e781a */ /* 0x000fc80000000000 */
[----:B------:R-:W-:-:S04]  /*cef0*/  LOP3.LUT R14, R14, 0xac, RZ, 0xfc, !PT ;  /* 0x000000ac0e0e7812 */ /* 0x000fc800078efcff */
[----:B------:R-:W-:Y:S02]  /*cf00*/  ISETP.GE.AND P1, PT, R14, UR11, PT ;  /* 0x0000000b0e007c0c */ /* 0x000fe4000bf26270 */
[----:B------:R-:W-:Y:S01]  /*cf10*/  PRMT R11, RZ, 0x7610, R11 ;  /* 0x00007610ff0b7816 */ /* 0x000fe2000000000b */
[----:B------:R-:W0:Y:S10]  /*cf20*/  S2R R14, SR_TID.X ;  /* 0x00000000000e7919 */ /* 0x000e340000002100 */
[----:B-1----:R-:W-:-:S04]  /*cf30*/  @!P1 LOP3.LUT R3, R3, R2, RZ, 0x3c, !PT ;  /* 0x0000000203039212 */ /* 0x002fc800078e3cff */
[----:B------:R-:W-:-:S04]  /*cf40*/  @!P1 LOP3.LUT R2, R3, R2, RZ, 0x3c, !PT ;  /* 0x0000000203029212 */ /* 0x000fc800078e3cff */
[----:B------:R-:W-:-:S05]  /*cf50*/  @!P1 LOP3.LUT R3, R3, R2, RZ, 0x3c, !PT ;  /* 0x0000000203039212 */ /* 0x000fca00078e3cff */
[----:B------:R4:W3:Y:S01]  /*cf60*/  @!P1 LDG.E.U16 R11, desc[UR8][R2.64] ;  /* 0x00000008020b9981 */ /* 0x0008e2000c1e1500 */
[----:B0-----:R-:W-:-:S04]  /*cf70*/  SHF.R.U32.HI R18, RZ, 0x5, R14 ;  /* 0x00000005ff127819 */ /* 0x001fc8000001160e */
[----:B------:R-:W-:-:S04]  /*cf80*/  SGXT.U32 R18, R18, 0x2 ;  /* 0x000000021212781a */ /* 0x000fc80000000000 */
[----:B------:R-:W-:-:S04]  /*cf90*/  LOP3.LUT R18, R18, 0xb0, RZ, 0xfc, !PT ;  /* 0x000000b012127812 */ /* 0x000fc800078efcff */
[----:B------:R-:W-:Y:S02]  /*cfa0*/  ISETP.GE.AND P0, PT, R18, UR11, PT ;  /* 0x0000000b12007c0c */ /* 0x000fe4000bf06270 */
[----:B------:R-:W-:Y:S01]  /*cfb0*/  PRMT R0, RZ, 0x7610, R0 ;  /* 0x00007610ff007816 */ /* 0x000fe20000000000 */
[----:B--2---:R-:W-:Y:S04]  /*cfc0*/  STL [R1+0xe0c], R22 ;  /* 0x000e0c1601007387 */ /* 0x004fe80000100800 */
[----:B------:R-:W-:Y:S04]  /*cfd0*/  STL [R1+0xe10], R22 ;  /* 0x000e101601007387 */ /* 0x000fe80000100800 */
[----:B------:R-:W2:Y:S02]  /*cfe0*/  LDL R18, [R1+0x6f0] ;  /* 0x0006f00001127983 */ /* 0x000ea40000100800 */
[----:B----4-:R-:W-:-:S02]  /*cff0*/  @!P0 IMAD.MOV.U32 R2, RZ, RZ, R15 ;  /* 0x000000ffff028224 */ /* 0x010fc400078e000f */
[----:B------:R-:W-:-:S05]  /*d000*/  @!P0 IMAD.MOV.U32 R3, RZ, RZ, R24 ;  /* 0x000000ffff038224 */ /* 0x000fca00078e0018 */
[----:B------:R0:W4:Y:S04]  /*d010*/  @!P0 LDG.E.U16 R0, desc[UR8][R2.64] ;  /* 0x0000000802008981 */ /* 0x000128000c1e1500 */
[----:B---3--:R1:W-:Y:S04]  /*d020*/  STL [R1+0x78], R11 ;  /* 0x0000780b01007387 */ /* 0x0083e80000100800 */
[----:B-1----:R-:W3:Y:S04]  /*d030*/  LDL.LU R11, [R1+0xe58] ;  /* 0x000e5800010b7983 */ /* 0x002ee80000300800 */
[----:B------:R-:W0:Y:S04]  /*d040*/  LDL R2, [R1+0x6c0] ;  /* 0x0006c00001027983 */ /* 0x000e280000100800 */
[----:B------:R-:W0:Y:S01]  /*d050*/  LDL R3, [R1+0x6e8] ;  /* 0x0006e80001037983 */ /* 0x000e220000100800 */
[----:B------:R-:W-:-:S02]  /*d060*/  SHF.R.U32.HI R14, RZ, 0x5, R14 ;  /* 0x00000005ff0e7819 */ /* 0x000fc4000001160e */
[----:B------:R-:W-:Y:S01]  /*d070*/  PRMT R23, RZ, 0x7610, R23 ;  /* 0x00007610ff177816 */ /* 0x000fe20000000017 */
[----:B------:R-:W2:Y:S01]  /*d080*/  LDL R15, [R1+0x6f8] ;  /* 0x0006f800010f7983 */ /* 0x000ea20000100800 */
[----:B------:R-:W-:-:S04]  /*d090*/  SGXT.U32 R14, R14, 0x2 ;  /* 0x000000020e0e781a */ /* 0x000fc80000000000 */
[----:B------:R-:W-:-:S04]  /*d0a0*/  LOP3.LUT R14, R14, 0xb4, RZ, 0xfc, !PT ;  /* 0x000000b40e0e7812 */ /* 0x000fc800078efcff */
[----:B------:R-:W-:Y:S02]  /*d0b0*/  ISETP.GE.AND P1, PT, R14, UR11, PT ;  /* 0x0000000b0e007c0c */ /* 0x000fe4000bf26270 */
[----:B------:R-:W1:Y:S11]  /*d0c0*/  S2R R14, SR_TID.X ;  /* 0x00000000000e7919 */ /* 0x000e760000002100 */
        /* <DEDUP_REMOVED lines=9> */
[----:B------:R-:W-:Y:S04]  /*d160*/  STL [R1+0xe18], R0 ;  /* 0x000e180001007387 */ /* 0x000fe80000100800 */
[----:B------:R-:W4:Y:S01]  /*d170*/  LDL.LU R24, [R1+0xe54] ;  /* 0x000e540001187983 */ /* 0x000f220000300800 */
[----:B------:R-:W0:Y:S03]  /*d180*/  S2R R14, SR_TID.X ;  /* 0x00000000000e7919 */ /* 0x000e260000002100 */
[----:B--2---:R1:W-:Y:S04]  /*d190*/  STL [R1+0x74], R23 ;  /* 0x0000741701007387 */ /* 0x0043e80000100800 */
[----:B-1----:R-:W2:Y:S04]  /*d1a0*/  LDL.LU R23, [R1+0xe50] ;  /* 0x000e500001177983 */ /* 0x002ea80000300800 */
[----:B------:R-:W2:Y:S01]  /*d1b0*/  LDL R3, [R1+0x6c4] ;  /* 0x0006c40001037983 */ /* 0x000ea20000100800 */
[----:B0-----:R-:W-:-:S04]  /*d1c0*/  SHF.R.U32.HI R14, RZ, 0x5, R14 ;  /* 0x00000005ff0e7819 */ /* 0x001fc8000001160e */
[----:B------:R-:W-:-:S04]  /*d1d0*/  SGXT.U32 R14, R14, 0x2 ;  /* 0x000000020e0e781a */ /* 0x000fc80000000000 */
[----:B------:R-:W-:Y:S02]  /*d1e0*/  LOP3.LUT R2, R14, 0xbc, RZ, 0xfc, !PT ;  /* 0x000000bc0e027812 */ /* 0x000fe400078efcff */
[----:B------:R-:W-:Y:S02]  /*d1f0*/  PRMT R5, RZ, 0x7610, R5 ;  /* 0x00007610ff057816 */ /* 0x000fe40000000005 */
[----:B------:R-:W-:Y:S01]  /*d200*/  ISETP.GE.AND P1, PT, R2, UR11, PT ;  /* 0x0000000b02007c0c */ /* 0x000fe2000bf26270 */
[----:B------:R-:W-:Y:S01]  /*d210*/  @!P0 IMAD.MOV.U32 R2, RZ, RZ, R18 ;  /* 0x000000ffff028224 */ /* 0x000fe200078e0012 */
[----:B------:R-:W0:Y:S01]  /*d220*/  S2R R14, SR_TID.X ;  /* 0x00000000000e7919 */ /* 0x000e220000002100 */
[----:B------:R-:W-:Y:S01]  /*d230*/  PRMT R9, RZ, 0x7610, R9 ;  /* 0x00007610ff097816 */ /* 0x000fe20000000009 */
[----:B------:R-:W3:Y:S04]  /*d240*/  LDL R18, [R1+0x708] ;  /* 0x0007080001127983 */ /* 0x000ee80000100800 */
[----:B--2---:R1:W2:Y:S04]  /*d250*/  @!P0 LDG.E.U16 R5, desc[UR8][R2.64] ;  /* 0x0000000802058981 */ /* 0x0042a8000c1e1500 */
[----:B------:R-:W3:Y:S01]  /*d260*/  LDL R3, [R1+0x6c8] ;  /* 0x0006c80001037983 */ /* 0x000ee20000100800 */
[----:B0-----:R-:W-:-:S04]  /*d270*/  SHF.R.U32.HI R14, RZ, 0x5, R14 ;  /* 0x00000005ff0e7819 */ /* 0x001fc8000001160e */
[----:B------:R-:W-:-:S04]  /*d280*/  SGXT.U32 R14, R14, 0x2 ;  /* 0x000000020e0e781a */ /* 0x000fc80000000000 */
[----:B-1----:R-:W-:-:S04]  /*d290*/  LOP3.LUT R2, R14, 0xc0, RZ, 0xfc, !PT ;  /* 0x000000c00e027812 */ /* 0x002fc800078efcff */
[----:B------:R-:W-:Y:S01]  /*d2a0*/  ISETP.GE.AND P0, PT, R2, UR11, PT ;  /* 0x0000000b02007c0c */ /* 0x000fe2000bf06270 */
[----:B------:R-:W-:Y:S01]  /*d2b0*/  @!P1 IMAD.MOV.U32 R2, RZ, RZ, R15 ;  /* 0x000000ffff029224 */ /* 0x000fe200078e000f */
[----:B------:R-:W0:Y:S01]  /*d2c0*/  S2R R14, SR_TID.X ;  /* 0x00000000000e7919 */ /* 0x000e220000002100 */
[----:B--2---:R-:W-:Y:S04]  /*d2d0*/  STL [R1+0xe1c], R5 ;  /* 0x000e1c0501007387 */ /* 0x004fe80000100800 */
[----:B------:R-:W-:Y:S04]  /*d2e0*/  STL [R1+0xe20], R5 ;  /* 0x000e200501007387 */ /* 0x000fe80000100800 */
[----:B---3--:R-:W2:Y:S04]  /*d2f0*/  @!P1 LDG.E.U16 R9, desc[UR8][R2.64] ;  /* 0x0000000802099981 */ /* 0x008ea8000c1e1500 */
[----:B------:R-:W3:Y:S04]  /*d300*/  LDL R2, [R1+0x6cc] ;  /* 0x0006cc0001027983 */ /* 0x000ee80000100800 */
[----:B------:R-:W3:Y:S01]  /*d310*/  LDL R3, [R1+0x700] ;  /* 0x0007000001037983 */ /* 0x000ee20000100800 */
[----:B0-----:R-:W-:-:S02]  /*d320*/  SHF.R.U32.HI R14, RZ, 0x5, R14 ;  /* 0x00000005ff0e7819 */ /* 0x001fc4000001160e */
[----:B------:R-:W-:Y:S02]  /*d330*/  PRMT R27, RZ, 0x7610, R27 ;  /* 0x00007610ff1b7816 */ /* 0x000fe4000000001b */
[----:B------:R-:W-:-:S04]  /*d340*/  SGXT.U32 R14, R14, 0x2 ;  /* 0x000000020e0e781a */ /* 0x000fc80000000000 */
[----:B------:R-:W-:Y:S02]  /*d350*/  LOP3.LUT R15, R14, 0xc4, RZ, 0xfc, !PT ;  /* 0x000000c40e0f7812 */ /* 0x000fe400078efcff */
[----:B------:R-:W4:Y:S02]  /*d360*/  LDL R14, [R1+0x6dc] ;  /* 0x0006dc00010e7983 */ /* 0x000f240000100800 */
[----:B------:R-:W-:Y:S02]  /*d370*/  ISETP.GE.AND P1, PT, R15, UR11, PT ;  /* 0x0000000b0f007c0c */ /* 0x000fe4000bf26270 */
[----:B------:R-:W0:Y:S01]  /*d380*/  S2R R15, SR_TID.X ;  /* 0x00000000000f7919 */ /* 0x000e220000002100 */
[----:B--2---:R1:W-:Y:S01]  /*d390*/  STL [R1+0x70], R9 ;  /* 0x0000700901007387 */ /* 0x0043e20000100800 */
[----:B------:R-:W-:-:S03]  /*d3a0*/  PRMT R10, RZ, 0x7610, R10 ;  /* 0x00007610ff0a7816 */ /* 0x000fc6000000000a */
[----:B-1----:R-:W2:Y:S01]  /*d3b0*/  LDL R9, [R1+0x710] ;  /* 0x0007100001097983 */ /* 0x002ea20000100800 */
[----:B---3--:R-:W-:-:S04]  /*d3c0*/  @!P0 LOP3.LUT R3, R3, R2, RZ, 0x3c, !PT ;  /* 0x0000000203038212 */ /* 0x008fc800078e3cff */
[----:B------:R-:W-:-:S04]  /*d3d0*/  @!P0 LOP3.LUT R2, R3, R2, RZ, 0x3c, !PT ;  /* 0x0000000203028212 */ /* 0x000fc800078e3cff */
[----:B------:R-:W-:-:S05]  /*d3e0*/  @!P0 LOP3.LUT R3, R3, R2, RZ, 0x3c, !PT ;  /* 0x0000000203038212 */ /* 0x000fca00078e3cff */
[----:B------:R0:W3:Y:S04]  /*d3f0*/  @!P0 LDG.E.U16 R27, desc[UR8][R2.64] ;  /* 0x00000008021b8981 */ /* 0x0000e8000c1e1500 */
[----:B------:R-:W2:Y:S01]  /*d400*/  LDL R3, [R1+0x6d4] ;  /* 0x0006d40001037983 */ /* 0x000ea20000100800 */
[----:B0-----:R-:W-:-:S04]  /*d410*/  SHF.R.U32.HI R2, RZ, 0x5, R15 ;  /* 0x00000005ff027819 */ /* 0x001fc8000001160f */
[----:B------:R-:W-:-:S04]  /*d420*/  SGXT.U32 R2, R2, 0x2 ;  /* 0x000000020202781a */ /* 0x000fc80000000000 */
[----:B------:R-:W-:-:S04]  /*d430*/  LOP3.LUT R2, R2, 0xc8, RZ, 0xfc, !PT ;  /* 0x000000c802027812 */ /* 0x000fc800078efcff */
[----:B------:R-:W-:Y:S01]  /*d440*/  ISETP.GE.AND P0, PT, R2, UR11, PT ;  /* 0x0000000b02007c0c */ /* 0x000fe2000bf06270 */
[----:B------:R-:W-:-:S05]  /*d450*/  @!P1 IMAD.MOV.U32 R2, RZ, RZ, R18 ;  /* 0x000000ffff029224 */ /* 0x000fca00078e0012 */
[----:B--2---:R0:W2:Y:S01]  /*d460*/  @!P1 LDG.E.U16 R10, desc[UR8][R2.64] ;  /* 0x00000008020a9981 */ /* 0x0040a2000c1e1500 */
[----:B------:R-:W-:-:S03]  /*d470*/  PRMT R26, RZ, 0x7610, R26 ;  /* 0x00007610ff1a7816 */ /* 0x000fc6000000001a */
[----:B---3--:R-:W-:Y:S03]  /*d480*/  STL [R1+0xe24], R27 ;  /* 0x000e241b01007387 */ /* 0x008fe60000100800 */
[----:B0-----:R-:W-:Y:S02]  /*d490*/  @!P0 IMAD.MOV.U32 R2, RZ, RZ, R9 ;  /* 0x000000ffff028224 */ /* 0x001fe400078e0009 */
[----:B----4-:R-:W-:Y:S01]  /*d4a0*/  @!P0 IMAD.MOV.U32 R3, RZ, RZ, R14 ;  /* 0x000000ffff038224 */ /* 0x010fe200078e000e */
[----:B------:R-:W-:Y:S04]  /*d4b0*/  STL [R1+0xe28], R27 ;  /* 0x000e281b01007387 */ /* 0x000fe80000100800 */
[----:B------:R0:W3:Y:S01]  /*d4c0*/  @!P0 LDG.E.U16 R26, desc[UR8][R2.64] ;  /* 0x00000008021a8981 */ /* 0x0000e2000c1e1500 */
[----:B------:R-:W-:-:S03]  /*d4d0*/  SHF.R.U32.HI R15, RZ, 0x5, R15 ;  /* 0x00000005ff0f7819 */ /* 0x000fc6000001160f */
[----:B--2---:R1:W-:Y:S04]  /*d4e0*/  STL [R1+0x6c], R10 ;  /* 0x00006c0a01007387 */ /* 0x0043e80000100800 */
[----:B------:R-:W0:Y:S04]  /*d4f0*/  LDL R2, [R1+0x6e4] ;  /* 0x0006e40001027983 */ /* 0x000e280000100800 */
[----:B------:R-:W0:Y:S01]  /*d500*/  LDL R3, [R1+0x718] ;  /* 0x0007180001037983 */ /* 0x000e220000100800 */
[----:B------:R-:W-:Y:S02]  /*d510*/  SGXT.U32 R15, R15, 0x2 ;  /* 0x000000020f0f781a */ /* 0x000fe40000000000 */
[----:B------:R-:W-:Y:S01]  /*d520*/  PRMT R17, RZ, 0x7610, R17 ;  /* 0x00007610ff117816 */ /* 0x000fe20000000011 */
[----:B-1----:R-:W1:Y:S01]  /*d530*/  S2R R10, SR_TID.X ;  /* 0x00000000000a7919 */ /* 0x002e620000002100 */
[----:B------:R-:W-:Y:S01]  /*d540*/  LOP3.LUT R15, R15, 0xcc, RZ, 0xfc, !PT ;  /* 0x000000cc0f0f7812 */ /* 0x000fe200078efcff */
[----:B------:R-:W2:Y:S03]  /*d550*/  LDL R18, [R1+0x6f4] ;  /* 0x0006f40001127983 */ /* 0x000ea60000100800 */
[----:B------:R-:W-:-:S02]  /*d560*/  ISETP.GE.AND P1, PT, R15, UR11, PT ;  /* 0x0000000b0f007c0c */ /* 0x000fc4000bf26270 */
[----:B------:R-:W4:Y:S04]  /*d570*/  LDL R15, [R1+0x728] ;  /* 0x00072800010f7983 */ /* 0x000f280000100800 */
[----:B------:R-:W2:Y:S07]  /*d580*/  LDL R14, [R1+0x6fc] ;  /* 0x0006fc00010e7983 */ /* 0x000eae0000100800 */
[----:B0-----:R-:W-:-:S04]  /*d590*/  @!P1 LOP3.LUT R3, R3, R2, RZ, 0x3c, !PT ;  /* 0x0000000203039212 */ /* 0x001fc800078e3cff */
[----:B------:R-:W-:-:S04]  /*d5a0*/  @!P1 LOP3.LUT R2, R3, R2, RZ, 0x3c, !PT ;  /* 0x0000000203029212 */ /* 0x000fc800078e3cff */
[----:B------:R-:W-:-:S05]  /*d5b0*/  @!P1 LOP3.LUT R3, R3, R2, RZ, 0x3c, !PT ;  /* 0x0000000203039212 */ /* 0x000fca00078e3cff */
[----:B------:R-:W2:Y:S01]  /*d5c0*/  @!P1 LDG.E.U16 R17, desc[UR8][R2.64] ;  /* 0x0000000802119981 */ /* 0x000ea2000c1e1500 */
[----:B-1----:R-:W-:-:S04]  /*d5d0*/  SHF.R.U32.HI R10, RZ, 0x5, R10 ;  /* 0x00000005ff0a7819 */ /* 0x002fc8000001160a */
[----:B------:R-:W-:-:S04]  /*d5e0*/  SGXT.U32 R10, R10, 0x2 ;  /* 0x000000020a0a781a */ /* 0x000fc80000000000 */
[----:B------:R-:W-:-:S04]  /*d5f0*/  LOP3.LUT R9, R10, 0xd0, RZ, 0xfc, !PT ;  /* 0x000000d00a097812 */ /* 0x000fc800078efcff */
[----:B------:R-:W-:Y:S02]  /*d600*/  ISETP.GE.AND P0, PT, R9, UR11, PT ;  /* 0x0000000b09007c0c */ /* 0x000fe4000bf06270 */
[----:B------:R-:W3:Y:S01]  /*d610*/  LDL R9, [R1+0x730] ;  /* 0x0007300001097983 */ /* 0x000ee20000100800 */
[----:B------:R-:W0:Y:S03]  /*d620*/  S2R R10, SR_TID.X ;  /* 0x00000000000a7919 */ /* 0x000e260000002100 */
[----:B--2---:R1:W-:Y:S04]  /*d630*/  STL [R1+0x68], R17 ;  /* 0x0000681101007387 */ /* 0x0043e80000100800 */
[----:B------:R-:W2:Y:S04]  /*d640*/  LDL R2, [R1+0x6ec] ;  /* 0x0006ec0001027983 */ /* 0x000ea80000100800 */
[----:B------:R-:W2:Y:S01]  /*d650*/  LDL R3, [R1+0x720] ;  /* 0x0007200001037983 */ /* 0x000ea20000100800 */
[----:B0-----:R-:W-:-:S04]  /*d660*/  SHF.R.U32.HI R10, RZ, 0x5, R10 ;  /* 0x00000005ff0a7819 */ /* 0x001fc8000001160a */
[----:B------:R-:W-:-:S04]  /*d670*/  SGXT.U32 R10, R10, 0x2 ;  /* 0x000000020a0a781a */ /* 0x000fc80000000000 */
[----:B-1----:R-:W-:-:S04]  /*d680*/  LOP3.LUT R17, R10, 0xd4, RZ, 0xfc, !PT ;  /* 0x000000d40a117812 */ /* 0x002fc800078efcff */
[----:B------:R-:W-:Y:S02]  /*d690*/  ISETP.GE.AND P1, PT, R17, UR11, PT ;  /* 0x0000000b11007c0c */ /* 0x000fe4000bf26270 */
[----:B------:R-:W-:Y:S02]  /*d6a0*/  PRMT R25, RZ, 0x7610, R25 ;  /* 0x00007610ff197816 */ /* 0x000fe40000000019 */
[----:B------:R-:W-:Y:S01]  /*d6b0*/  PRMT R11, RZ, 0x7610, R11 ;  /* 0x00007610ff0b7816 */ /* 0x000fe2000000000b */
[----:B------:R-:W0:Y:S01]  /*d6c0*/  S2R R10, SR_TID.X ;  /* 0x00000000000a7919 */ /* 0x000e220000002100 */
[----:B------:R-:W-:Y:S02]  /*d6d0*/  PRMT R24, RZ, 0x7610, R24 ;  /* 0x00007610ff187816 */ /* 0x000fe40000000018 */
[----:B0-----:R-:W-:Y:S02]  /*d6e0*/  SHF.R.U32.HI R17, RZ, 0x5, R10 ;  /* 0x00000005ff117819 */ /* 0x001fe4000001160a */
[----:B--2---:R-:W-:-:S04]  /*d6f0*/  @!P0 LOP3.LUT R3, R3, R2, RZ, 0x3c, !PT ;  /* 0x0000000203038212 */ /* 0x004fc800078e3cff */
[----:B------:R-:W-:-:S04]  /*d700*/  @!P0 LOP3.LUT R2, R3, R2, RZ, 0x3c, !PT ;  /* 0x0000000203028212 */ /* 0x000fc800078e3cff */
[----:B------:R-:W-:-:S05]  /*d710*/  @!P0 LOP3.LUT R3, R3, R2, RZ, 0x3c, !PT ;  /* 0x0000000203038212 */ /* 0x000fca00078e3cff */
[----:B------:R4:W2:Y:S02]  /*d720*/  @!P0 LDG.E.U16 R25, desc[UR8][R2.64] ;  /* 0x0000000802198981 */ /* 0x0008a4000c1e1500 */
[----:B----4-:R-:W-:Y:S02]  /*d730*/  @!P1 IMAD.MOV.U32 R2, RZ, RZ, R15 ;  /* 0x000000ffff029224 */ /* 0x010fe400078e000f */
[----:B------:R-:W-:Y:S01]  /*d740*/  @!P1 IMAD.MOV.U32 R3, RZ, RZ, R18 ;  /* 0x000000ffff039224 */ /* 0x000fe200078e0012 */
[----:B------:R-:W-:Y:S01]  /*d750*/  SGXT.U32 R17, R17, 0x2 ;  /* 0x000000021111781a */ /* 0x000fe20000000000 */
[----:B------:R-:W4:Y:S04]  /*d760*/  LDL R18, [R1+0x760] ;  /* 0x0007600001127983 */ /* 0x000f280000100800 */
[----:B------:R3:W2:Y:S01]  /*d770*/  @!P1 LDG.E.U16 R11, desc[UR8][R2.64] ;  /* 0x00000008020b9981 */ /* 0x0006a2000c1e1500 */
[----:B------:R-:W-:-:S04]  /*d780*/  LOP3.LUT R17, R17, 0xd8, RZ, 0xfc, !PT ;  /* 0x000000d811117812 */ /* 0x000fc800078efcff */
[----:B------:R-:W-:Y:S02]  /*d790*/  ISETP.GE.AND P0, PT, R17, UR11, PT ;  /* 0x0000000b11007c0c */ /* 0x000fe4000bf06270 */
[----:B------:R-:W4:Y:S11]  /*d7a0*/  LDL R17, [R1+0x744] ;  /* 0x0007440001117983 */ /* 0x000f360000100800 */
[----:B---3--:R-:W-:-:S02]  /*d7b0*/  @!P0 IMAD.MOV.U32 R2, RZ, RZ, R9 ;  /* 0x000000ffff028224 */ /* 0x008fc400078e0009 */
[----:B------:R-:W-:-:S05]  /*d7c0*/  @!P0 IMAD.MOV.U32 R3, RZ, RZ, R14 ;  /* 0x000000ffff038224 */ /* 0x000fca00078e000e */
[----:B------:R0:W3:Y:S02]  /*d7d0*/  @!P0 LDG.E.U16 R24, desc[UR8][R2.64] ;  /* 0x0000000802188981 */ /* 0x0000e4000c1e1500 */
[----:B0-----:R-:W0:Y:S02]  /*d7e0*/  S2R R3, SR_TID.X ;  /* 0x0000000000037919 */ /* 0x001e240000002100 */
[----:B0-----:R-:W-:-:S04]  /*d7f0*/  SHF.R.U32.HI R3, RZ, 0x5, R3 ;  /* 0x00000005ff037819 */ /* 0x001fc80000011603 */
[----:B------:R-:W-:-:S04]  /*d800*/  SGXT.U32 R3, R3, 0x2 ;  /* 0x000000020303781a */ /* 0x000fc80000000000 */
[----:B------:R-:W-:Y:S01]  /*d810*/  LOP3.LUT R2, R3, 0xe8, RZ, 0xfc, !PT ;  /* 0x000000e803027812 */ /* 0x000fe200078efcff */
[----:B--2---:R0:W-:Y:S04]  /*d820*/  STL [R1+0x64], R11 ;  /* 0x0000640b01007387 */ /* 0x0041e80000100800 */
[----:B------:R-:W2:Y:S01]  /*d830*/  LDL R3, [R1+0x70c] ;  /* 0x00070c0001037983 */ /* 0x000ea20000100800 */
[----:B------:R-:W-:Y:S02]  /*d840*/  SHF.R.U32.HI R10, RZ, 0x5, R10 ;  /* 0x00000005ff0a7819 */ /* 0x000fe4000001160a */
[----:B------:R-:W-:Y:S01]  /*d850*/  ISETP.GE.AND P0, PT, R2, UR11, PT ;  /* 0x0000000b02007c0c */ /* 0x000fe2000bf06270 */
[----:B------:R-:W3:Y:S01]  /*d860*/  LDL R15, [R1+0x738] ;  /* 0x00073800010f7983 */ /* 0x000ee20000100800 */
[----:B------:R-:W-:-:S02]  /*d870*/  SGXT.U32 R10, R10, 0x2 ;  /* 0x000000020a0a781a */ /* 0x000fc40000000000 */
[----:B------:R-:W-:Y:S01]  /*d880*/  PRMT R23, RZ, 0x7610, R23 ;  /* 0x00007610ff177816 */ /* 0x000fe20000000017 */
[----:B0-----:R-:W3:Y:S01]  /*d890*/  LDL R11, [R1+0x72c] ;  /* 0x00072c00010b7983 */ /* 0x001ee20000100800 */
[----:B------:R-:W-:-:S03]  /*d8a0*/  LOP3.LUT R10, R10, 0xe0, RZ, 0xfc, !PT ;  /* 0x000000e00a0a7812 */ /* 0x000fc600078efcff */
[----:B------:R-:W3:Y:S01]  /*d8b0*/  LDL R14, [R1+0x750] ;  /* 0x00075000010e7983 */ /* 0x000ee20000100800 */
[----:B------:R-:W-:-:S03]  /*d8c0*/  ISETP.GE.AND P1, PT, R10, UR11, PT ;  /* 0x0000000b0a007c0c */ /* 0x000fc6000bf26270 */
[----:B------:R-:W3:Y:S10]  /*d8d0*/  LDL R10, [R1+0x758] ;  /* 0x00075800010a7983 */ /* 0x000ef40000100800 */
[----:B----4-:R-:W-:Y:S01]  /*d8e0*/  @!P1 IMAD.MOV.U32 R2, RZ, RZ, R17 ;  /* 0x000000ffff029224 */ /* 0x010fe200078e0011 */
[----:B------:R-:W0:Y:S04]  /*d8f0*/  S2R R9, SR_TID.X ;  /* 0x0000000000097919 */ /* 0x000e280000002100 */
[----:B--2---:R1:W2:Y:S04]  /*d900*/  @!P1 LDG.E.U16 R23, desc[UR8][R2.64] ;  /* 0x0000000802179981 */ /* 0x0042a8000c1e1500 */
[----:B------:R-:W4:Y:S01]  /*d910*/  LDL R3, [R1+0x71c] ;  /* 0x00071c0001037983 */ /* 0x000f220000100800 */
[----:B0-----:R-:W-:-:S04]  /*d920*/  SHF.R.U32.HI R9, RZ, 0x5, R9 ;  /* 0x00000005ff097819 */ /* 0x001fc80000011609 */
[----:B------:R-:W-:-:S04]  /*d930*/  SGXT.U32 R9, R9, 0x2 ;  /* 0x000000020909781a */ /* 0x000fc80000000000 */
[----:B------:R-:W-:Y:S02]  /*d940*/  LOP3.LUT R17, R9, 0xf0, RZ, 0xfc, !PT ;  /* 0x000000f009117812 */ /* 0x000fe400078efcff */
[----:B------:R-:W0:Y:S02]  /*d950*/  S2R R9, SR_TID.X ;  /* 0x0000000000097919 */ /* 0x000e240000002100 */
[----:B------:R-:W-:Y:S01]  /*d960*/  ISETP.GE.AND P1, PT, R17, UR11, PT ;  /* 0x0000000b11007c0c */ /* 0x000fe2000bf26270 */
[----:B-1----:R-:W-:Y:S01]  /*d970*/  @!P0 IMAD.MOV.U32 R2, RZ, RZ, R18 ;  /* 0x000000ffff028224 */ /* 0x002fe200078e0012 */
[----:B------:R-:W-:Y:S02]  /*d980*/  PRMT R4, RZ, 0x7610, R4 ;  /* 0x00007610ff047816 */ /* 0x000fe40000000004 */
[----:B0-----:R-:W-:-:S04]  /*d990*/  SHF.R.U32.HI R17, RZ, 0x5, R9 ;  /* 0x00000005ff117819 */ /* 0x001fc80000011609 */
[----:B------:R-:W-:-:S04]  /*d9a0*/  SGXT.U32 R17, R17, 0x2 ;  /* 0x000000021111781a */ /* 0x000fc80000000000 */
[----:B------:R-:W-:-:S04]  /*d9b0*/  LOP3.LUT R17, R17, 0xf8, RZ, 0xfc, !PT ;  /* 0x000000f811117812 */ /* 0x000fc800078efcff */
[----:B------:R-:W-:Y:S01]  /*d9c0*/  ISETP.GE.AND P2, PT, R17, UR11, PT ;  /* 0x0000000b11007c0c */ /* 0x000fe2000bf46270 */
[----:B----4-:R0:W4:Y:S01]  /*d9d0*/  @!P0 LDG.E.U16 R4, desc[UR8][R2.64] ;  /* 0x0000000802048981 */ /* 0x010122000c1e1500 */
[----:B------:R-:W-:Y:S02]  /*d9e0*/  SHF.R.U32.HI R9, RZ, 0x5, R9 ;  /* 0x00000005ff097819 */ /* 0x000fe40000011609 */
[----:B------:R-:W-:Y:S01]  /*d9f0*/  PRMT R22, RZ, 0x7610, R22 ;  /* 0x00007610ff167816 */ /* 0x000fe20000000016 */
[----:B------:R-:W2:Y:S01]  /*da00*/  LDL R17, [R1+0x740] ;  /* 0x0007400001117983 */ /* 0x000ea20000100800 */
[----:B0-----:R-:W-:Y:S02]  /*da10*/  PRMT R3, RZ, 0x7610, R3 ;  /* 0x00007610ff037816 */ /* 0x001fe40000000003 */
[----:B------:R-:W-:-:S04]  /*da20*/  PRMT R2, RZ, 0x7610, R2 ;  /* 0x00007610ff027816 */ /* 0x000fc80000000002 */
[----:B---3--:R0:W3:Y:S02]  /*da30*/  @!P1 LDG.E.U16 R3, desc[UR8][R10.64] ;  /* 0x000000080a039981 */ /* 0x0080e4000c1e1500 */
[----:B0-----:R-:W-:Y:S02]  /*da40*/  @!P2 IMAD.MOV.U32 R10, RZ, RZ, R14 ;  /* 0x000000ffff0aa224 */ /* 0x001fe400078e000e */
[----:B------:R-:W-:Y:S01]  /*da50*/  @!P2 IMAD.MOV.U32 R11, RZ, RZ, R15 ;  /* 0x000000ffff0ba224 */ /* 0x000fe200078e000f */
[----:B------:R-:W-:Y:S01]  /*da60*/  SGXT.U32 R9, R9, 0x2 ;  /* 0x000000020909781a */ /* 0x000fe20000000000 */
[----:B------:R-:W2:Y:S04]  /*da70*/  LDL R15, [R1+0x73c] ;  /* 0x00073c00010f7983 */ /* 0x000ea80000100800 */
[----:B------:R0:W2:Y:S04]  /*da80*/  @!P2 LDG.E.U16 R2, desc[UR8][R10.64] ;  /* 0x000000080a02a981 */ /* 0x0000a8000c1e1500 */
[----:B------:R-:W2:Y:S04]  /*da90*/  LDL R14, [R1+0x754] ;  /* 0x00075400010e7983 */ /* 0x000ea80000100800 */
[----:B------:R-:W0:Y:S04]  /*daa0*/  LDL R10, [R1+0x704] ;  /* 0x00070400010a7983 */ /* 0x000e280000100800 */
[----:B------:R-:W0:Y:S01]  /*dab0*/  LDL R11, [R1+0x748] ;  /* 0x00074800010b7983 */ /* 0x000e220000100800 */
[----:B------:R-:W-:-:S04]  /*dac0*/  LOP3.LUT R9, R9, 0xdc, RZ, 0xfc, !PT ;  /* 0x000000dc09097812 */ /* 0x000fc800078efcff */
[----:B------:R-:W-:Y:S02]  /*dad0*/  ISETP.GE.AND P0, PT, R9, UR11, PT ;  /* 0x0000000b09007c0c */ /* 0x000fe4000bf06270 */
[----:B------:R-:W1:Y:S02]  /*dae0*/  S2R R9, SR_TID.X ;  /* 0x0000000000097919 */ /* 0x000e640000002100 */
[----:B-1----:R-:W-:-:S04]  /*daf0*/  SHF.R.U32.HI R18, RZ, 0x5, R9 ;  /* 0x00000005ff127819 */ /* 0x002fc80000011609 */
[----:B------:R-:W-:-:S04]  /*db00*/  SGXT.U32 R18, R18, 0x2 ;  /* 0x000000021212781a */ /* 0x000fc80000000000 */
[----:B------:R-:W-:-:S04]  /*db10*/  LOP3.LUT R18, R18, 0xe4, RZ, 0xfc, !PT ;  /* 0x000000e412127812 */ /* 0x000fc800078efcff */
[----:B------:R-:W-:Y:S02]  /*db20*/  ISETP.GE.AND P1, PT, R18, UR11, PT ;  /* 0x0000000b12007c0c */ /* 0x000fe4000bf26270 */
[----:B------:R-:W3:Y:S01]  /*db30*/  LDL.LU R18, [R1+0xe4c] ;  /* 0x000e4c0001127983 */ /* 0x000ee20000300800 */
[----:B0-----:R-:W-:-:S04]  /*db40*/  @!P0 LOP3.LUT R11, R11, R10, RZ, 0x3c, !PT ;  /* 0x0000000a0b0b8212 */ /* 0x001fc800078e3cff */
[----:B------:R-:W-:-:S04]  /*db50*/  @!P0 LOP3.LUT R10, R11, R10, RZ, 0x3c, !PT ;  /* 0x0000000a0b0a8212 */ /* 0x000fc800078e3cff */
[----:B------:R-:W-:-:S05]  /*db60*/  @!P0 LOP3.LUT R11, R11, R10, RZ, 0x3c, !PT ;  /* 0x0000000a0b0b8212 */ /* 0x000fca00078e3cff */
[----:B------:R2:W4:Y:S04]  /*db70*/  @!P0 LDG.E.U16 R22, desc[UR8][R10.64] ;  /* 0x000000080a168981 */ /* 0x000528000c1e1500 */
[----:B------:R-:W4:Y:S01]  /*db80*/  LDL R11, [R1+0x714] ;  /* 0x00071400010b7983 */ /* 0x000f220000100800 */
[----:B--2---:R-:W-:Y:S01]  /*db90*/  @!P1 IMAD.MOV.U32 R10, RZ, RZ, R17 ;  /* 0x000000ffff0a9224 */ /* 0x004fe200078e0011 */
[----:B---3--:R-:W-:-:S06]  /*dba0*/  PRMT R18, RZ, 0x7610, R18 ;  /* 0x00007610ff127816 */ /* 0x008fcc0000000012 */
[----:B----4-:R-:W2:Y:S04]  /*dbb0*/  @!P1 LDG.E.U16 R18, desc[UR8][R10.64] ;  /* 0x000000080a129981 */ /* 0x010ea8000c1e1500 */
[----:B------:R0:W-:Y:S04]  /*dbc0*/  STL [R1+0x40], R22 ;  /* 0x0000401601007387 */ /* 0x0001e80000100800 */
[----:B0-----:R-:W3:Y:S01]  /*dbd0*/  LDL R22, [R1+0x74c] ;  /* 0x00074c0001167983 */ /* 0x001ee20000100800 */
[----:B------:R-:W-:-:S04]  /*dbe0*/  SHF.R.U32.HI R9, RZ, 0x5, R9 ;  /* 0x00000005ff097819 */ /* 0x000fc80000011609 */
[----:B------:R-:W-:Y:S01]  /*dbf0*/  SGXT.U32 R9, R9, 0x2 ;  /* 0x000000020909781a */ /* 0x000fe20000000000 */
[----:B--2---:R0:W-:Y:S04]  /*dc00*/  STL [R1+0x3c], R18 ;  /* 0x00003c1201007387 */ /* 0x0041e80000100800 */
[----:B0-----:R-:W2:Y:S04]  /*dc10*/  LDL.LU R18, [R1+0xe48] ;  /* 0x000e480001127983 */ /* 0x001ea80000300800 */
[----:B------:R-:W4:Y:S04]  /*dc20*/  LDL R10, [R1+0x724] ;  /* 0x00072400010a7983 */ /* 0x000f280000100800 */
[----:B------:R-:W4:Y:S01]  /*dc30*/  LDL R11, [R1+0x75c] ;  /* 0x00075c00010b7983 */ /* 0x000f220000100800 */
[----:B------:R-:W-:-:S04]  /*dc40*/  LOP3.LUT R9, R9, 0xec, RZ, 0xfc, !PT ;  /* 0x000000ec09097812 */ /* 0x000fc800078efcff */
[----:B------:R-:W-:Y:S02]  /*dc50*/  ISETP.GE.AND P0, PT, R9, UR11, PT ;  /* 0x0000000b09007c0c */ /* 0x000fe4000bf06270 */
[----:B------:R-:W-:Y:S01]  /*dc60*/  PRMT R19, RZ, 0x7610, R19 ;  /* 0x00007610ff137816 */ /* 0x000fe20000000013 */
[----:B------:R-:W0:Y:S01]  /*dc70*/  S2R R9, SR_TID.X ;  /* 0x0000000000097919 */ /* 0x000e220000002100 */
[----:B------:R-:W1:Y:S09]  /*dc80*/  S2R R17, SR_TID.X ;  /* 0x0000000000117919 */ /* 0x000e720000002100 */
[----:B----4-:R-:W-:-:S04]  /*dc90*/  @!P0 LOP3.LUT R11, R11, R10, RZ, 0x3c, !PT ;  /* 0x0000000a0b0b8212 */ /* 0x010fc800078e3cff */
[----:B------:R-:W-:-:S04]  /*dca0*/  @!P0 LOP3.LUT R10, R11, R10, RZ, 0x3c, !PT ;  /* 0x0000000a0b0a8212 */ /* 0x000fc800078e3cff */
[----:B------:R-:W-:-:S05]  /*dcb0*/  @!P0 LOP3.LUT R11, R11, R10, RZ, 0x3c, !PT ;  /* 0x0000000a0b0b8212 */ /* 0x000fca00078e3cff */
[----:B------:R4:W2:Y:S01]  /*dcc0*/  @!P0 LDG.E.U16 R19, desc[UR8][R10.64] ;  /* 0x000000080a138981 */ /* 0x0008a2000c1e1500 */
[----:B0-----:R-:W-:-:S04]  /*dcd0*/  SHF.R.U32.HI R9, RZ, 0x5, R9 ;  /* 0x00000005ff097819 */ /* 0x001fc80000011609 */
[----:B------:R-:W-:-:S04]  /*dce0*/  SGXT.U32 R9, R9, 0x2 ;  /* 0x000000020909781a */ /* 0x000fc80000000000 */
[----:B------:R-:W-:Y:S02]  /*dcf0*/  LOP3.LUT R9, R9, 0xf4, RZ, 0xfc, !PT ;  /* 0x000000f409097812 */ /* 0x000fe400078efcff */
[----:B-1----:R-:W-:Y:S02]  /*dd00*/  SHF.R.U32.HI R17, RZ, 0x5, R17 ;  /* 0x00000005ff117819 */ /* 0x002fe40000011611 */
[----:B------:R-:W-:Y:S02]  /*dd10*/  ISETP.GE.AND P1, PT, R9, UR11, PT ;  /* 0x0000000b09007c0c */ /* 0x000fe4000bf26270 */
[----:B------:R-:W-:Y:S01]  /*dd20*/  SGXT.U32 R17, R17, 0x2 ;  /* 0x000000021111781a */ /* 0x000fe20000000000 */
[----:B------:R-:W3:Y:S01]  /*dd30*/  LDL.LU R9, [R1+0xe44] ;  /* 0x000e440001097983 */ /* 0x000ee20000300800 */
[----:B----4-:R-:W-:Y:S02]  /*dd40*/  PRMT R11, RZ, 0x7610, R11 ;  /* 0x00007610ff0b7816 */ /* 0x010fe4000000000b */
[----:B------:R-:W-:-:S04]  /*dd50*/  LOP3.LUT R17, R17, 0xfc, RZ, 0xfc, !PT ;  /* 0x000000fc11117812 */ /* 0x000fc800078efcff */
[----:B------:R-:W-:-:S03]  /*dd60*/  ISETP.GE.AND P0, PT, R17, UR11, PT ;  /* 0x0000000b11007c0c */ /* 0x000fc6000bf06270 */
[----:B------:R3:W4:Y:S04]  /*dd70*/  @!P1 LDG.E.U16 R11, desc[UR8][R14.64] ;  /* 0x000000080e0b9981 */ /* 0x000728000c1e1500 */
[----:B--2---:R0:W-:Y:S04]  /*dd80*/  STL [R1+0x38], R19 ;  /* 0x0000381301007387 */ /* 0x0041e80000100800 */
[----:B------:R-:W2:Y:S04]  /*dd90*/  LDL.LU R17, [R1+0xe40] ;  /* 0x000e400001117983 */ /* 0x000ea80000300800 */
[----:B------:R-:W2:Y:S01]  /*dda0*/  LDL R15, [R1+0x734] ;  /* 0x00073400010f7983 */ /* 0x000ea20000100800 */
[----:B------:R-:W-:Y:S01]  /*ddb0*/  PRMT R10, RZ, 0x7610, R10 ;  /* 0x00007610ff0a7816 */ /* 0x000fe2000000000a */
[----:B---3--:R-:W-:-:S02]  /*ddc0*/  @!P0 IMAD.MOV.U32 R14, RZ, RZ, R22 ;  /* 0x000000ffff0e8224 */ /* 0x008fc400078e0016 */
[----:B----4-:R-:W-:Y:S04]  /*ddd0*/  STL [R1+0xd7c], R11 ;  /* 0x000d7c0b01007387 */ /* 0x010fe80000100800 */
[----:B------:R-:W-:Y:S01]  /*dde0*/  STL [R1+0xd80], R11 ;  /* 0x000d800b01007387 */ /* 0x000fe20000100800 */
[----:B0-----:R-:W0:Y:S01]  /*ddf0*/  S2R R19, SR_TID.X ;  /* 0x0000000000137919 */ /* 0x001e220000002100 */
[----:B------:R-:W-:Y:S02]  /*de00*/  PRMT R18, RZ, 0x7610, R18 ;  /* 0x00007610ff127816 */ /* 0x000fe40000000012 */
[----:B------:R-:W3:Y:S04]  /*de10*/  LDL R22, [R1+0x558] ;  /* 0x0005580001167983 */ /* 0x000ee80000100800 */
[----:B--2---:R1:W2:Y:S04]  /*de20*/  @!P0 LDG.E.U16 R10, desc[UR8][R14.64] ;  /* 0x000000080e0a8981 */ /* 0x0042a8000c1e1500 */
[----:B------:R-:W1:Y:S04]  /*de30*/  LDL R14, [R1+0x16c] ;  /* 0x00016c00010e7983 */ /* 0x000e680000100800 */
[----:B------:R-:W1:Y:S01]  /*de40*/  LDL R15, [R1+0x170] ;  /* 0x00017000010f7983 */ /* 0x000e620000100800 */
[----:B0-----:R-:W-:-:S04]  /*de50*/  LOP3.LUT R19, R19, 0x7f, RZ, 0xc0, !PT ;  /* 0x0000007f13137812 */ /* 0x001fc800078ec0ff */
[----:B------:R-:W-:Y:S01]  /*de60*/  ISETP.GE.AND P1, PT, R19, UR11, PT ;  /* 0x0000000b13007c0c */ /* 0x000fe2000bf26270 */
[----:B------:R-:W-:-:S12]  /*de70*/  BAR.SYNC.DEFER_BLOCKING 0x0 ;  /* 0x0000000000007b1d */ /* 0x000fd80000010000 */
[----:B-1----:R-:W-:-:S04]  /*de80*/  @!P1 LOP3.LUT R15, R15, R14, RZ, 0x3c, !PT ;  /* 0x0000000e0f0f9212 */ /* 0x002fc800078e3cff */
[----:B------:R-:W-:-:S04]  /*de90*/  @!P1 LOP3.LUT R14, R15, R14, RZ, 0x3c, !PT ;  /* 0x0000000e0f0e9212 */ /* 0x000fc800078e3cff */
[----:B------:R-:W-:-:S05]  /*dea0*/  @!P1 LOP3.LUT R15, R15, R14, RZ, 0x3c, !PT ;  /* 0x0000000e0f0f9212 */ /* 0x000fca00078e3cff */
[----:B------:R-:W4:Y:S04]  /*deb0*/  @!P1 LDG.E.U16 R18, desc[UR8][R14.64] ;  /* 0x000000080e129981 */ /* 0x000f28000c1e1500 */
[----:B--2---:R-:W-:Y:S04]  /*dec0*/  STL [R1+0xd84], R10 ;  /* 0x000d840a01007387 */ /* 0x004fe80000100800 */
[----:B------:R-:W-:Y:S04]  /*ded0*/  STL [R1+0xd88], R10 ;  /* 0x000d880a01007387 */ /* 0x000fe80000100800 */
[----:B------:R-:W-:Y:S04]  /*dee0*/  STL [R1+0xdac], R10 ;  /* 0x000dac0a01007387 */ /* 0x000fe80000100800 */
[----:B------:R-:W-:Y:S04]  /*def0*/  STL [R1+0xde0], R10 ;  /* 0x000de00a01007387 */ /* 0x000fe80000100800 */
[----:B----4-:R0:W-:Y:S04]  /*df00*/  STL [R1+0x15c], R18 ;  /* 0x00015c1201007387 */ /* 0x0101e80000100800 */
[----:B0-----:R-:W2:Y:S04]  /*df10*/  LDL.LU R18, [R1+0xe3c] ;  /* 0x000e3c0001127983 */ /* 0x001ea80000300800 */
[----:B------:R-:W4:Y:S04]  /*df20*/  LDL R14, [R1+0x55c] ;  /* 0x00055c00010e7983 */ /* 0x000f280000100800 */
[----:B------:R-:W4:Y:S01]  /*df30*/  LDL R15, [R1+0x560] ;  /* 0x00056000010f7983 */ /* 0x000f220000100800 */
[----:B------:R-:W-:-:S02]  /*df40*/  LOP3.LUT R19, R19, 0x80, RZ, 0xfc, !PT ;  /* 0x0000008013137812 */ /* 0x000fc400078efcff */
[----:B------:R-:W-:Y:S02]  /*df50*/  PRMT R9, RZ, 0x7610, R9 ;  /* 0x00007610ff097816 */ /* 0x000fe40000000009 */
[----:B------:R-:W-:Y:S02]  /*df60*/  ISETP.GE.AND P0, PT, R19, UR11, PT ;  /* 0x0000000b13007c0c */ /* 0x000fe4000bf06270 */
[----:B------:R-:W2:Y:S01]  /*df70*/  LDL.LU R19, [R1+0xe38] ;  /* 0x000e380001137983 */ /* 0x000ea20000300800 */
        /* <DEDUP_REMOVED lines=11> */
[----:B----4-:R-:W-:Y:S04]  /*e030*/  STL [R1+0xd8c], R9 ;  /* 0x000d8c0901007387 */ /* 0x010fe80000100800 */
[----:B------:R-:W-:Y:S04]  /*e040*/  STL [R1+0xd90], R9 ;  /* 0x000d900901007387 */ /* 0x000fe80000100800 */
[----:B------:R-:W-:Y:S04]  /*e050*/  STL [R1+0xdb8], R9 ;  /* 0x000db80901007387 */ /* 0x000fe80000100800 */
[----:B------:R-:W-:Y:S04]  /*e060*/  STL [R1+0xdbc], R9 ;  /* 0x000dbc0901007387 */ /* 0x000fe80000100800 */
[----:B--2---:R0:W-:Y:S04]  /*e070*/  STL [R1+0x158], R28 ;  /* 0x0001581c01007387 */ /* 0x0041e80000100800 */
[----:B0-----:R-:W2:Y:S04]  /*e080*/  LDL.LU R28, [R1+0xe34] ;  /* 0x000e3400011c7983 */ /* 0x001ea80000300800 */
[----:B------:R-:W4:Y:S01]  /*e090*/  LDL R15, [R1+0x554] ;  /* 0x00055400010f7983 */ /* 0x000f220000100800 */
[----:B------:R-:W-:Y:S01]  /*e0a0*/  PRMT R17, RZ, 0x7610, R17 ;  /* 0x00007610ff117816 */ /* 0x000fe20000000011 */
[----:B---3--:R-:W-:Y:S01]  /*e0b0*/  @!P0 IMAD.MOV.U32 R14, RZ, RZ, R22 ;  /* 0x000000ffff0e8224 */ /* 0x008fe200078e0016 */
[----:B------:R-:W-:Y:S01]  /*e0c0*/  PRMT R18, RZ, 0x7610, R18 ;  /* 0x00007610ff127816 */ /* 0x000fe20000000012 */
[----:B------:R-:W3:Y:S04]  /*e0d0*/  LDL R22, [R1+0x4d8] ;  /* 0x0004d80001167983 */ /* 0x000ee80000100800 */
[----:B----4-:R-:W4:Y:S04]  /*e0e0*/  @!P0 LDG.E.U16 R17, desc[UR8][R14.64] ;  /* 0x000000080e118981 */ /* 0x010f28000c1e1500 */
[----:B------:R-:W2:Y:S04]  /*e0f0*/  LDL R14, [R1+0x4dc] ;  /* 0x0004dc00010e7983 */ /* 0x000ea80000100800 */
[----:B------:R-:W2:Y:S04]  /*e100*/  LDL R15, [R1+0x4e0] ;  /* 0x0004e000010f7983 */ /* 0x000ea80000100800 */
[----:B----4-:R-:W-:Y:S04]  /*e110*/  STL [R1+0xd94], R17 ;  /* 0x000d941101007387 */ /* 0x010fe80000100800 */
[----:B------:R-:W-:Y:S01]  /*e120*/  STL [R1+0xd98], R17 ;  /* 0x000d981101007387 */ /* 0x000fe20000100800 */
[----:B--2---:R-:W-:-:S04]  /*e130*/  @!P1 LOP3.LUT R15, R15, R14, RZ, 0x3c, !PT ;  /* 0x0000000e0f0f9212 */ /* 0x004fc800078e3cff */
[C---:B------:R-:W-:Y:S01]  /*e140*/  @!P1 LOP3.LUT R14, R15.reuse, R14, RZ, 0x3c, !PT ;  /* 0x0000000e0f0e9212 */ /* 0x040fe200078e3cff */
[----:B------:R-:W-:Y:S03]  /*e150*/  STL [R1+0xdc0], R17 ;  /* 0x000dc01101007387 */ /* 0x000fe60000100800 */
[----:B------:R-:W-:Y:S01]  /*e160*/  @!P1 LOP3.LUT R15, R15, R14, RZ, 0x3c, !PT ;  /* 0x0000000e0f0f9212 */ /* 0x000fe200078e3cff */
[----:B------:R-:W-:Y:S04]  /*e170*/  STL [R1+0xdc4], R17 ;  /* 0x000dc41101007387 */ /* 0x000fe80000100800 */
[----:B------:R-:W-:Y:S04]  /*e180*/  STL [R1+0xdc8], R17 ;  /* 0x000dc81101007387 */ /* 0x000fe80000100800 */
[----:B------:R-:W-:Y:S04]  /*e190*/  STL [R1+0xdcc], R17 ;  /* 0x000dcc1101007387 */ /* 0x000fe80000100800 */
[----:B------:R-:W-:Y:S04]  /*e1a0*/  STL [R1+0xde4], R17 ;  /* 0x000de41101007387 */ /* 0x000fe80000100800 */
[----:B------:R3:W2:Y:S04]  /*e1b0*/  @!P1 LDG.E.U16 R18, desc[UR8][R14.64] ;  /* 0x000000080e129981 */ /* 0x0006a8000c1e1500 */
[----:B------:R-:W-:Y:S04]  /*e1c0*/  STL [R1+0xde8], R17 ;  /* 0x000de81101007387 */ /* 0x000fe80000100800 */
[----:B------:R-:W4:Y:S01]  /*e1d0*/  LDL R15, [R1+0x4d4] ;  /* 0x0004d400010f7983 */ /* 0x000f220000100800 */
[----:B------:R-:W-:Y:S01]  /*e1e0*/  PRMT R19, RZ, 0x7610, R19 ;  /* 0x00007610ff137816 */ /* 0x000fe20000000013 */
[----:B---3--:R-:W-:-:S02]  /*e1f0*/  @!P0 IMAD.MOV.U32 R14, RZ, RZ, R22 ;  /* 0x000000ffff0e8224 */ /* 0x008fc400078e0016 */
[----:B--2---:R-:W-:Y:S04]  /*e200*/  STL [R1+0xd78], R18 ;  /* 0x000d781201007387 */ /* 0x004fe80000100800 */
[----:B------:R-:W-:Y:S04]  /*e210*/  STL [R1+0xd9c], R18 ;  /* 0x000d9c1201007387 */ /* 0x000fe80000100800 */
[----:B------:R-:W-:Y:S04]  /*e220*/  STL [R1+0xda0], R18 ;  /* 0x000da01201007387 */ /* 0x000fe80000100800 */
[----:B----4-:R-:W2:Y:S01]  /*e230*/  @!P0 LDG.E.U16 R19, desc[UR8][R14.64] ;  /* 0x000000080e138981 */ /* 0x010ea2000c1e1500 */
[----:B------:R-:W-:-:S03]  /*e240*/  PRMT R10, RZ, 0x7610, R10 ;  /* 0x00007610ff0a7816 */ /* 0x000fc6000000000a */
[----:B------:R-:W3:Y:S04]  /*e250*/  LDL R22, [R1+0x3d8] ;  /* 0x0003d80001167983 */ /* 0x000ee80000100800 */
[----:B------:R-:W4:Y:S04]  /*e260*/  LDL R14, [R1+0x45c] ;  /* 0x00045c00010e7983 */ /* 0x000f280000100800 */
[----:B------:R-:W4:Y:S04]  /*e270*/  LDL R15, [R1+0x460] ;  /* 0x00046000010f7983 */ /* 0x000f280000100800 */
[----:B--2---:R-:W-:Y:S04]  /*e280*/  STL [R1+0xd74], R19 ;  /* 0x000d741301007387 */ /* 0x004fe80000100800 */
[----:B------:R-:W-:Y:S01]  /*e290*/  STL [R1+0xda4], R19 ;  /* 0x000da41301007387 */ /* 0x000fe20000100800 */
[----:B----4-:R-:W-:-:S04]  /*e2a0*/  @!P1 LOP3.LUT R15, R15, R14, RZ, 0x3c, !PT ;  /* 0x0000000e0f0f9212 */ /* 0x010fc800078e3cff */
[C---:B------:R-:W-:Y:S01]  /*e2b0*/  @!P1 LOP3.LUT R14, R15.reuse, R14, RZ, 0x3c, !PT ;  /* 0x0000000e0f0e9212 */ /* 0x040fe200078e3cff */
[----:B------:R-:W-:Y:S03]  /*e2c0*/  STL [R1+0xda8], R19 ;  /* 0x000da81301007387 */ /* 0x000fe60000100800 */
[----:B------:R-:W-:Y:S01]  /*e2d0*/  @!P1 LOP3.LUT R15, R15, R14, RZ, 0x3c, !PT ;  /* 0x0000000e0f0f9212 */ /* 0x000fe200078e3cff */
[----:B------:R-:W-:Y:S04]  /*e2e0*/  STL [R1+0xdb0], R19 ;  /* 0x000db01301007387 */ /* 0x000fe80000100800 */
[----:B------:R-:W-:Y:S04]  /*e2f0*/  STL [R1+0xdb4], R19 ;  /* 0x000db41301007387 */ /* 0x000fe80000100800 */
[----:B------:R0:W2:Y:S04]  /*e300*/  @!P1 LDG.E.U16 R10, desc[UR8][R14.64] ;  /* 0x000000080e0a9981 */ /* 0x0000a8000c1e1500 */
[----:B------:R-:W0:Y:S04]  /*e310*/  LDL R14, [R1+0x454] ;  /* 0x00045400010e7983 */ /* 0x000e280000100800 */
[----:B------:R-:W0:Y:S01]  /*e320*/  LDL R15, [R1+0x458] ;  /* 0x00045800010f7983 */ /* 0x000e220000100800 */
[----:B------:R-:W-:-:S02]  /*e330*/  PRMT R13, RZ, 0x7610, R13 ;  /* 0x00007610ff0d7816 */ /* 0x000fc4000000000d */
[----:B0-----:R-:W-:-:S04]  /*e340*/  @!P0 LOP3.LUT R15, R15, R14, RZ, 0x3c, !PT ;  /* 0x0000000e0f0f8212 */ /* 0x001fc800078e3cff */
[----:B------:R-:W-:-:S04]  /*e350*/  @!P0 LOP3.LUT R14, R15, R14, RZ, 0x3c, !PT ;  /* 0x0000000e0f0e8212 */ /* 0x000fc800078e3cff */
[----:B------:R-:W-:-:S05]  /*e360*/  @!P0 LOP3.LUT R15, R15, R14, RZ, 0x3c, !PT ;  /* 0x0000000e0f0f8212 */ /* 0x000fca00078e3cff */
[----:B------:R-:W4:Y:S04]  /*e370*/  @!P0 LDG.E.U16 R13, desc[UR8][R14.64] ;  /* 0x000000080e0d8981 */ /* 0x000f28000c1e1500 */
[----:B--2---:R0:W-:Y:S04]  /*e380*/  STL [R1+0x60], R10 ;  /* 0x0000600a01007387 */ /* 0x0041e80000100800 */
[----:B0-----:R-:W2:Y:S04]  /*e390*/  LDL R10, [R1+0x360] ;  /* 0x00036000010a7983 */ /* 0x001ea80000100800 */
[----:B----4-:R0:W-:Y:S04]  /*e3a0*/  STL [R1+0x44], R13 ;  /* 0x0000440d01007387 */ /* 0x0101e80000100800 */
[----:B0-----:R-:W4:Y:S04]  /*e3b0*/  LDL.LU R13, [R1+0xe30] ;  /* 0x000e3000010d7983 */ /* 0x001f280000300800 */
[----:B------:R-:W2:Y:S04]  /*e3c0*/  LDL R14, [R1+0x3dc] ;  /* 0x0003dc00010e7983 */ /* 0x000ea80000100800 */
[----:B------:R-:W2:Y:S01]  /*e3d0*/  LDL R15, [R1+0x3e0] ;  /* 0x0003e000010f7983 */ /* 0x000ea20000100800 */
[----:B------:R-:W-:-:S02]  /*e3e0*/  PRMT R12, RZ, 0x7610, R12 ;  /* 0x00007610ff0c7816 */ /* 0x000fc4000000000c */
[----:B--2---:R-:W-:-:S04]  /*e3f0*/  @!P1 LOP3.LUT R15, R15, R14, RZ, 0x3c, !PT ;  /* 0x0000000e0f0f9212 */ /* 0x004fc800078e3cff */
[----:B------:R-:W-:-:S04]  /*e400*/  @!P1 LOP3.LUT R14, R15, R14, RZ, 0x3c, !PT ;  /* 0x0000000e0f0e9212 */ /* 0x000fc800078e3cff */
[----:B------:R-:W-:-:S05]  /*e410*/  @!P1 LOP3.LUT R15, R15, R14, RZ, 0x3c, !PT ;  /* 0x0000000e0f0f9212 */ /* 0x000fca00078e3cff */
[----:B------:R-:W2:Y:S04]  /*e420*/  @!P1 LDG.E.U16 R12, desc[UR8][R14.64] ;  /* 0x000000080e0c9981 */ /* 0x000ea8000c1e1500 */
[----:B----4-:R0:W-:Y:S04]  /*e430*/  STS.U16 [R28+UR5+0x8200], R13 ;  /* 0x0082000d1c007988 */ /* 0x0101e80008000405 */
[----:B0-----:R-:W4:Y:S04]  /*e440*/  LDL R13, [R1+0x3d4] ;  /* 0x0003d400010d7983 */ /* 0x001f280000100800 */
[----:B--2---:R0:W-:Y:S04]  /*e450*/  STL [R1+0x5c], R12 ;  /* 0x00005c0c01007387 */ /* 0x0041e80000100800 */
[----:B0-----:R-:W2:Y:S01]  /*e460*/  LDL.LU R12, [R1+0xe2c] ;  /* 0x000e2c00010c7983 */ /* 0x001ea20000300800 */
[----:B------:R-:W-:-:S03]  /*e470*/  PRMT R0, RZ, 0x7610, R0 ;  /* 0x00007610ff007816 */ /* 0x000fc60000000000 */
[----:B--2---:R3:W-:Y:S02]  /*e480*/  STS.U16 [R28+UR5+0x8400], R12 ;  /* 0x0084000c1c007988 */ /* 0x0047e40008000405 */
[----:B---3--:R-:W-:Y:S01]  /*e490*/  @!P0 IMAD.MOV.U32 R12, RZ, RZ, R22 ;  /* 0x000000ffff0c8224 */ /* 0x008fe200078e0016 */
[----:B------:R-:W-:Y:S01]  /*e4a0*/  PRMT R5, RZ, 0x7610, R5 ;  /* 0x00007610ff057816 */ /* 0x000fe20000000005 */
[----:B------:R-:W2:Y:S04]  /*e4b0*/  LDL R22, [R1+0x2d8] ;  /* 0x0002d80001167983 */ /* 0x000ea80000100800 */
[----:B----4-:R0:W3:Y:S04]  /*e4c0*/  @!P0 LDG.E.U16 R0, desc[UR8][R12.64] ;  /* 0x000000080c008981 */ /* 0x0100e8000c1e1500 */
[----:B------:R-:W4:Y:S01]  /*e4d0*/  LDL R13, [R1+0x35c] ;  /* 0x00035c00010d7983 */ /* 0x000f220000100800 */
[----:B0-----:R-:W-:-:S03]  /*e4e0*/  @!P1 IMAD.MOV.U32 R12, RZ, RZ, R10 ;  /* 0x000000ffff0c9224 */ /* 0x001fc600078e000a */
[----:B---3--:R0:W-:Y:S04]  /*e4f0*/  STL [R1+0x58], R0 ;  /* 0x0000580001007387 */ /* 0x0081e80000100800 */
[----:B0-----:R-:W3:Y:S04]  /*e500*/  LDL.LU R0, [R1+0x34] ;  /* 0x0000340001007983 */ /* 0x001ee80000300800 */
[----:B----4-:R0:W4:Y:S01]  /*e510*/  @!P1 LDG.E.U16 R5, desc[UR8][R12.64] ;  /* 0x000000080c059981 */ /* 0x010122000c1e1500 */
[----:B------:R-:W-:-:S03]  /*e520*/  PRMT R21, RZ, 0x7610, R21 ;  /* 0x00007610ff157816 */ /* 0x000fc60000000015 */
[----:B------:R-:W2:Y:S04]  /*e530*/  LDL R10, [R1+0x25c] ;  /* 0x00025c00010a7983 */ /* 0x000ea80000100800 */
[----:B------:R-:W0:Y:S04]  /*e540*/  LDL R12, [R1+0x354] ;  /* 0x00035400010c7983 */ /* 0x000e280000100800 */
[----:B------:R-:W0:Y:S02]  /*e550*/  LDL R13, [R1+0x358] ;  /* 0x00035800010d7983 */ /* 0x000e240000100800 */
[----:B0-----:R-:W-:-:S04]  /*e560*/  @!P0 LOP3.LUT R13, R13, R12, RZ, 0x3c, !PT ;  /* 0x0000000c0d0d8212 */ /* 0x001fc800078e3cff */
[----:B------:R-:W-:-:S04]  /*e570*/  @!P0 LOP3.LUT R12, R13, R12, RZ, 0x3c, !PT ;  /* 0x0000000c0d0c8212 */ /* 0x000fc800078e3cff */
[----:B------:R-:W-:-:S05]  /*e580*/  @!P0 LOP3.LUT R13, R13, R12, RZ, 0x3c, !PT ;  /* 0x0000000c0d0d8212 */ /* 0x000fca00078e3cff */
[----:B------:R-:W2:Y:S04]  /*e590*/  @!P0 LDG.E.U16 R21, desc[UR8][R12.64] ;  /* 0x000000080c158981 */ /* 0x000ea8000c1e1500 */
[----:B----4-:R0:W-:Y:S04]  /*e5a0*/  STL [R1+0x54], R5 ;  /* 0x0000540501007387 */ /* 0x0101e80000100800 */
[----:B------:R1:W-:Y:S04]  /*e5b0*/  STS.U16 [R28+UR5+0x8800], R7 ;  /* 0x008800071c007988 */ /* 0x0003e80008000405 */
[----:B------:R-:W-:Y:S04]  /*e5c0*/  STS.U16 [R28+UR5+0x8a00], R6 ;  /* 0x008a00061c007988 */ /* 0x000fe80008000405 */
[----:B0-----:R-:W4:Y:S04]  /*e5d0*/  LDL R5, [R1+0x260] ;  /* 0x0002600001057983 */ /* 0x001f280000100800 */
[----:B-1----:R-:W3:Y:S04]  /*e5e0*/  LDL R7, [R1+0x2e0] ;  /* 0x0002e00001077983 */ /* 0x002ee80000100800 */
[----:B--2---:R0:W-:Y:S04]  /*e5f0*/  STL [R1+0x50], R21 ;  /* 0x0000501501007387 */ /* 0x0041e80000100800 */
[----:B0-----:R-:W2:Y:S04]  /*e600*/  LDL.LU R21, [R1+0x30] ;  /* 0x0000300001157983 */ /* 0x001ea80000300800 */
[----:B------:R-:W3:Y:S01]  /*e610*/  LDL R6, [R1+0x2dc] ;  /* 0x0002dc0001067983 */ /* 0x000ee20000100800 */
[----:B------:R-:W-:-:S02]  /*e620*/  PRMT R29, RZ, 0x7610, R29 ;  /* 0x00007610ff1d7816 */ /* 0x000fc4000000001d */
[----:B---3--:R-:W-:-:S04]  /*e630*/  @!P1 LOP3.LUT R7, R7, R6, RZ, 0x3c, !PT ;  /* 0x0000000607079212 */ /* 0x008fc800078e3cff */
[----:B------:R-:W-:-:S04]  /*e640*/  @!P1 LOP3.LUT R6, R7, R6, RZ, 0x3c, !PT ;  /* 0x0000000607069212 */ /* 0x000fc800078e3cff */
[----:B------:R-:W-:-:S05]  /*e650*/  @!P1 LOP3.LUT R7, R7, R6, RZ, 0x3c, !PT ;  /* 0x0000000607079212 */ /* 0x000fca00078e3cff */
[----:B------:R0:W3:Y:S04]  /*e660*/  @!P1 LDG.E.U16 R29, desc[UR8][R6.64] ;  /* 0x00000008061d9981 */ /* 0x0000e8000c1e1500 */
[----:B------:R-:W2:Y:S01]  /*e670*/  LDL R7, [R1+0x2d4] ;  /* 0x0002d40001077983 */ /* 0x000ea20000100800 */
[----:B------:R-:W-:Y:S01]  /*e680*/  PRMT R27, RZ, 0x7610, R27 ;  /* 0x00007610ff1b7816 */ /* 0x000fe2000000001b */
[----:B0-----:R-:W-:-:S05]  /*e690*/  @!P0 IMAD.MOV.U32 R6, RZ, RZ, R22 ;  /* 0x000000ffff068224 */ /* 0x001fca00078e0016 */
[----:B--2---:R-:W2:Y:S04]  /*e6a0*/  @!P0 LDG.E.U16 R27, desc[UR8][R6.64] ;  /* 0x00000008061b8981 */ /* 0x004ea8000c1e1500 */
[----:B---3--:R0:W-:Y:S04]  /*e6b0*/  STL [R1+0x4c], R29 ;  /* 0x00004c1d01007387 */ /* 0x0081e80000100800 */
[----:B0-----:R-:W3:Y:S04]  /*e6c0*/  LDL.LU R29, [R1+0x2c] ;  /* 0x00002c00011d7983 */ /* 0x001ee80000300800 */
[----:B------:R-:W3:Y:S04]  /*e6d0*/  LDL R22, [R1+0x258] ;  /* 0x0002580001167983 */ /* 0x000ee80000100800 */
[----:B--2---:R0:W-:Y:S04]  /*e6e0*/  STL [R1+0x48], R27 ;  /* 0x0000481b01007387 */ /* 0x0041e80000100800 */
[----:B0-----:R-:W2:Y:S04]  /*e6f0*/  LDL.LU R27, [R1+0xe28] ;  /* 0x000e2800011b7983 */ /* 0x001ea80000300800 */
[----:B------:R-:W2:Y:S01]  /*e700*/  LDL.LU R7, [R1+0x18] ;  /* 0x0000180001077983 */ /* 0x000ea20000300800 */
[----:B----4-:R-:W-:-:S03]  /*e710*/  @!P1 IMAD.MOV.U32 R6, RZ, RZ, R5 ;  /* 0x000000ffff069224 */ /* 0x010fc600078e0005 */
[----:B------:R0:W-:Y:S02]  /*e720*/  STS.U16 [R28+UR5+0x8c00], R20 ;  /* 0x008c00141c007988 */ /* 0x0001e40008000405 */
[----:B0-----:R-:W-:Y:S02]  /*e730*/  PRMT R20, RZ, 0x7610, R20 ;  /* 0x00007610ff147816 */ /* 0x001fe40000000014 */
[----:B--2---:R0:W-:Y:S02]  /*e740*/  STS.U16 [R28+UR5+0x8e00], R7 ;  /* 0x008e00071c007988 */ /* 0x0041e40008000405 */
[----:B0-----:R-:W-:Y:S02]  /*e750*/  @!P1 IMAD.MOV.U32 R7, RZ, RZ, R10 ;  /* 0x000000ffff079224 */ /* 0x001fe400078e000a */
[----:B------:R-:W2:Y:S04]  /*e760*/  LDL.LU R10, [R1+0x28] ;  /* 0x00002800010a7983 */ /* 0x000ea80000300800 */
[----:B------:R3:W4:Y:S04]  /*e770*/  @!P1 LDG.E.U16 R20, desc[UR8][R6.64] ;  /* 0x0000000806149981 */ /* 0x000728000c1e1500 */
[----:B------:R-:W2:Y:S04]  /*e780*/  LDL.LU R5, [R1+0x24] ;  /* 0x0000240001057983 */ /* 0x000ea80000300800 */
[----:B------:R-:W2:Y:S01]  /*e790*/  LDL R7, [R1+0x254] ;  /* 0x0002540001077983 */ /* 0x000ea20000100800 */
[----:B---3--:R-:W-:-:S03]  /*e7a0*/  @!P0 IMAD.MOV.U32 R6, RZ, RZ, R22 ;  /* 0x000000ffff068224 */ /* 0x008fc600078e0016 */
[----:B------:R0:W-:Y:S04]  /*e7b0*/  STS.U16 [R28+UR5+0x8000], R16 ;  /* 0x008000101c007988 */ /* 0x0001e80008000405 */
[----:B------:R1:W-:Y:S01]  /*e7c0*/  STS.U16 [R28+UR5+0x9000], R0 ;  /* 0x009000001c007988 */ /* 0x0003e20008000405 */
[----:B0-----:R-:W-:-:S03]  /*e7d0*/  PRMT R16, RZ, 0x7610, R16 ;  /* 0x00007610ff107816 */ /* 0x001fc60000000010 */
[----:B----4-:R-:W-:Y:S04]  /*e7e0*/  STL [R1+0xd50], R20 ;  /* 0x000d501401007387 */ /* 0x010fe80000100800 */
[----:B------:R-:W-:Y:S04]  /*e7f0*/  STL [R1+0xd54], R20 ;  /* 0x000d541401007387 */ /* 0x000fe80000100800 */
[----:B------:R-:W-:Y:S04]  /*e800*/  STL [R1+0xdd0], R20 ;  /* 0x000dd01401007387 */ /* 0x000fe80000100800 */
[----:B------:R-:W-:Y:S04]  /*e810*/  STL [R1+0xdd4], R20 ;  /* 0x000dd41401007387 */ /* 0x000fe80000100800 */
[----:B------:R-:W-:Y:S04]  /*e820*/  STL [R1+0xdd8], R20 ;  /* 0x000dd81401007387 */ /* 0x000fe80000100800 */
[----:B------:R-:W-:Y:S04]  /*e830*/  STL [R1+0xddc], R20 ;  /* 0x000ddc1401007387 */ /* 0x000fe80000100800 */
[----:B-1----:R-:W3:Y:S04]  /*e840*/  LDL.LU R0, [R1+0x20] ;  /* 0x0000200001007983 */ /* 0x002ee80000300800 */
[----:B------:R-:W4:Y:S04]  /*e850*/  LDL.LU R22, [R1+0x1c] ;  /* 0x00001c0001167983 */ /* 0x000f280000300800 */
[----:B--2---:R-:W2:Y:S04]  /*e860*/  @!P0 LDG.E.U16 R16, desc[UR8][R6.64] ;  /* 0x0000000806108981 */ /* 0x004ea8000c1e1500 */
[----:B------:R-:W3:Y:S04]  /*e870*/  LDL R6, [R1+0x1dc] ;  /* 0x0001dc0001067983 */ /* 0x000ee80000100800 */
[----:B------:R-:W3:Y:S01]  /*e880*/  LDL R7, [R1+0x1e0] ;  /* 0x0001e00001077983 */ /* 0x000ee20000100800 */
[----:B------:R-:W-:-:S03]  /*e890*/  PRMT R13, RZ, 0x7610, R13 ;  /* 0x00007610ff0d7816 */ /* 0x000fc6000000000d */
[----:B------:R0:W-:Y:S04]  /*e8a0*/  STS.U16 [R28+UR5+0x9200], R21 ;  /* 0x009200151c007988 */ /* 0x0001e80008000405 */
[----:B--2---:R-:W-:Y:S01]  /*e8b0*/  STL [R1+0xd58], R16 ;  /* 0x000d581001007387 */ /* 0x004fe20000100800 */
[----:B---3--:R-:W-:-:S04]  /*e8c0*/  @!P1 LOP3.LUT R7, R7, R6, RZ, 0x3c, !PT ;  /* 0x0000000607079212 */ /* 0x008fc800078e3cff */
[----:B------:R-:W-:-:S04]  /*e8d0*/  @!P1 LOP3.LUT R6, R7, R6, RZ, 0x3c, !PT ;  /* 0x0000000607069212 */ /* 0x000fc800078e3cff */
[----:B------:R-:W-:Y:S01]  /*e8e0*/  @!P1 LOP3.LUT R7, R7, R6, RZ, 0x3c, !PT ;  /* 0x0000000607079212 */ /* 0x000fe200078e3cff */
[----:B------:R-:W-:Y:S04]  /*e8f0*/  STL [R1+0xd5c], R16 ;  /* 0x000d5c1001007387 */ /* 0x000fe80000100800 */
[----:B0-----:R-:W2:Y:S04]  /*e900*/  LDL.LU R21, [R1+0x14] ;  /* 0x0000140001157983 */ /* 0x001ea80000300800 */
[----:B------:R-:W3:Y:S04]  /*e910*/  @!P1 LDG.E.U16 R13, desc[UR8][R6.64] ;  /* 0x00000008060d9981 */ /* 0x000ee8000c1e1500 */
[----:B------:R-:W2:Y:S04]  /*e920*/  LDL R6, [R1+0x1d4] ;  /* 0x0001d40001067983 */ /* 0x000ea80000100800 */
[----:B------:R-:W2:Y:S04]  /*e930*/  LDL R7, [R1+0x1d8] ;  /* 0x0001d80001077983 */ /* 0x000ea80000100800 */
[----:B------:R0:W-:Y:S04]  /*e940*/  STS.U16 [R28+UR5+0x8600], R8 ;  /* 0x008600081c007988 */ /* 0x0001e80008000405 */
[----:B------:R1:W-:Y:S01]  /*e950*/  STS.U16 [R28+UR5+0x9400], R29 ;  /* 0x0094001d1c007988 */ /* 0x0003e20008000405 */
[----:B0-----:R-:W-:-:S03]  /*e960*/  PRMT R8, RZ, 0x7610, R8 ;  /* 0x00007610ff087816 */ /* 0x001fc60000000008 */
[----:B---3--:R-:W-:Y:S04]  /*e970*/  STL [R1+0xd60], R13 ;  /* 0x000d600d01007387 */ /* 0x008fe80000100800 */
[----:B-1----:R-:W3:Y:S01]  /*e980*/  LDL.LU R29, [R1+0xc] ;  /* 0x00000c00011d7983 */ /* 0x002ee20000300800 */
[----:B--2---:R-:W-:-:S04]  /*e990*/  @!P0 LOP3.LUT R7, R7, R6, RZ, 0x3c, !PT ;  /* 0x0000000607078212 */ /* 0x004fc800078e3cff */
[----:B------:R-:W-:-:S04]  /*e9a0*/  @!P0 LOP3.LUT R6, R7, R6, RZ, 0x3c, !PT ;  /* 0x0000000607068212 */ /* 0x000fc800078e3cff */
[----:B------:R-:W-:-:S05]  /*e9b0*/  @!P0 LOP3.LUT R7, R7, R6, RZ, 0x3c, !PT ;  /* 0x0000000607078212 */ /* 0x000fca00078e3cff */
[----:B------:R0:W2:Y:S04]  /*e9c0*/  @!P0 LDG.E.U16 R8, desc[UR8][R6.64] ;  /* 0x0000000806088981 */ /* 0x0000a8000c1e1500 */
[----:B------:R-:W0:Y:S04]  /*e9d0*/  LDL R6, [R1+0x54c] ;  /* 0x00054c0001067983 */ /* 0x000e280000100800 */
[----:B------:R-:W0:Y:S01]  /*e9e0*/  LDL R7, [R1+0x550] ;  /* 0x0005500001077983 */ /* 0x000e220000100800 */
[----:B------:R-:W-:Y:S02]  /*e9f0*/  PRMT R27, RZ, 0x7610, R27 ;  /* 0x00007610ff1b7816 */ /* 0x000fe4000000001b */
[----:B0-----:R-:W-:-:S04]  /*ea00*/  @!P1 LOP3.LUT R7, R7, R6, RZ, 0x3c, !PT ;  /* 0x0000000607079212 */ /* 0x001fc800078e3cff */
[----:B------:R-:W-:-:S04]  /*ea10*/  @!P1 LOP3.LUT R6, R7, R6, RZ, 0x3c, !PT ;  /* 0x0000000607069212 */ /* 0x000fc800078e3cff */
[----:B------:R-:W-:-:S05]  /*ea20*/  @!P1 LOP3.LUT R7, R7, R6, RZ, 0x3c, !PT ;  /* 0x0000000607079212 */ /* 0x000fca00078e3cff */
[----:B------:R-:W3:Y:S04]  /*ea30*/  @!P1 LDG.E.U16 R27, desc[UR8][R6.64] ;  /* 0x00000008061b9981 */ /* 0x000ee8000c1e1500 */
[----:B--2---:R-:W-:Y:S04]  /*ea40*/  STL [R1+0xd64], R8 ;  /* 0x000d640801007387 */ /* 0x004fe80000100800 */
[----:B------:R-:W-:Y:S04]  /*ea50*/  STL [R1+0xd68], R8 ;  /* 0x000d680801007387 */ /* 0x000fe80000100800 */
[----:B------:R-:W-:Y:S04]  /*ea60*/  STL [R1+0xd6c], R8 ;  /* 0x000d6c0801007387 */ /* 0x000fe80000100800 */
[----:B------:R0:W-:Y:S04]  /*ea70*/  STS.U16 [R28+UR5+0x9600], R10 ;  /* 0x0096000a1c007988 */ /* 0x0001e80008000405 */
[----:B0-----:R-:W2:Y:S04]  /*ea80*/  LDL.LU R10, [R1+0x8] ;  /* 0x00000800010a7983 */ /* 0x001ea80000300800 */
[----:B------:R-:W-:Y:S04]  /*ea90*/  STS.U16 [R28+UR5+0x9800], R5 ;  /* 0x009800051c007988 */ /* 0x000fe80008000405 */
[----:B---3--:R0:W-:Y:S04]  /*eaa0*/  STL [R1+0x2c], R27 ;  /* 0x00002c1b01007387 */ /* 0x0081e80000100800 */
[----:B0-----:R-:W3:Y:S04]  /*eab0*/  LDL.LU R27, [R1+0xe24] ;  /* 0x000e2400011b7983 */ /* 0x001ee80000300800 */
[----:B------:R-:W2:Y:S04]  /*eac0*/  LDL R6, [R1+0x544] ;  /* 0x0005440001067983 */ /* 0x000ea80000100800 */
[----:B------:R-:W2:Y:S04]  /*ead0*/  LDL R7, [R1+0x548] ;  /* 0x0005480001077983 */ /* 0x000ea80000100800 */
[----:B------:R-:W3:Y:S01]  /*eae0*/  LDL.LU R5, [R1+0xe20] ;  /* 0x000e200001057983 */ /* 0x000ee20000300800 */
[----:B--2---:R-:W-:-:S04]  /*eaf0*/  @!P0 LOP3.LUT R7, R7, R6, RZ, 0x3c, !PT ;  /* 0x0000000607078212 */ /* 0x004fc800078e3cff */
[C---:B------:R-:W-:Y:S02]  /*eb00*/  @!P0 LOP3.LUT R6, R7.reuse, R6, RZ, 0x3c, !PT ;  /* 0x0000000607068212 */ /* 0x040fe400078e3cff */
[----:B---3--:R-:W-:Y:S02]  /*eb10*/  PRMT R5, RZ, 0x7610, R5 ;  /* 0x00007610ff057816 */ /* 0x008fe40000000005 */
[----:B------:R-:W-:-:S05]  /*eb20*/  @!P0 LOP3.LUT R7, R7, R6, RZ, 0x3c, !PT ;  /* 0x0000000607078212 */ /* 0x000fca00078e3cff */
[----:B------:R-:W2:Y:S04]  /*eb30*/  @!P0 LDG.E.U16 R5, desc[UR8][R6.64] ;  /* 0x0000000806058981 */ /* 0x000ea8000c1e1500 */
[----:B------:R-:W-:Y:S04]  /*eb40*/  STS.U16 [R28+UR5+0x9a00], R0 ;  /* 0x009a00001c007988 */ /* 0x000fe80008000405 */
[----:B--2---:R0:W-:Y:S04]  /*eb50*/  STL [R1+0x28], R5 ;  /* 0x0000280501007387 */ /* 0x0041e80000100800 */
[----:B0-----:R-:W2:Y:S04]  /*eb60*/  LDL.LU R5, [R1+0xe1c] ;  /* 0x000e1c0001057983 */ /* 0x001ea80000300800 */
[----:B------:R-:W3:Y:S04]  /*eb70*/  LDL R6, [R1+0x4cc] ;  /* 0x0004cc0001067983 */ /* 0x000ee80000100800 */
[----:B------:R-:W3:Y:S04]  /*eb80*/  LDL R7, [R1+0x4d0] ;  /* 0x0004d00001077983 */ /* 0x000ee80000100800 */
[----:B------:R-:W2:Y:S01]  /*eb90*/  LDL.LU R0, [R1+0xe18] ;  /* 0x000e180001007983 */ /* 0x000ea20000300800 */
[----:B---3--:R-:W-:-:S04]  /*eba0*/  @!P1 LOP3.LUT R7, R7, R6, RZ, 0x3c, !PT ;  /* 0x0000000607079212 */ /* 0x008fc800078e3cff */
[C---:B------:R-:W-:Y:S02]  /*ebb0*/  @!P1 LOP3.LUT R6, R7.reuse, R6, RZ, 0x3c, !PT ;  /* 0x0000000607069212 */ /* 0x040fe400078e3cff */
[----:B--2---:R-:W-:Y:S02]  /*ebc0*/  PRMT R0, RZ, 0x7610, R0 ;  /* 0x00007610ff007816 */ /* 0x004fe40000000000 */
[----:B------:R-:W-:-:S05]  /*ebd0*/  @!P1 LOP3.LUT R7, R7, R6, RZ, 0x3c, !PT ;  /* 0x0000000607079212 */ /* 0x000fca00078e3cff */
[----:B------:R-:W2:Y:S04]  /*ebe0*/  @!P1 LDG.E.U16 R0, desc[UR8][R6.64] ;  /* 0x0000000806009981 */ /* 0x000ea8000c1e1500 */
[----:B----4-:R-:W-:Y:S04]  /*ebf0*/  STS.U16 [R28+UR5+0x9c00], R22 ;  /* 0x009c00161c007988 */ /* 0x010fe80008000405 */
[----:B--2---:R0:W-:Y:S04]  /*ec00*/  STL [R1+0x24], R0 ;  /* 0x0000240001007387 */ /* 0x0041e80000100800 */
[----:B0-----:R-:W2:Y:S04]  /*ec10*/  LDL.LU R0, [R1+0xe14] ;  /* 0x000e140001007983 */ /* 0x001ea80000300800 */
[----:B------:R-:W3:Y:S04]  /*ec20*/  LDL R6, [R1+0x4c4] ;  /* 0x0004c40001067983 */ /* 0x000ee80000100800 */
[----:B------:R-:W3:Y:S04]  /*ec30*/  LDL R7, [R1+0x4c8] ;  /* 0x0004c80001077983 */ /* 0x000ee80000100800 */
[----:B------:R-:W4:Y:S01]  /*ec40*/  LDL.LU R22, [R1+0xe10] ;  /* 0x000e100001167983 */ /* 0x000f220000300800 */
[----:B---3--:R-:W-:-:S04]  /*ec50*/  @!P0 LOP3.LUT R7, R7, R6, RZ, 0x3c, !PT ;  /* 0x0000000607078212 */ /* 0x008fc800078e3cff */
[C---:B------:R-:W-:Y:S02]  /*ec60*/  @!P0 LOP3.LUT R6, R7.reuse, R6, RZ, 0x3c, !PT ;  /* 0x0000000607068212 */ /* 0x040fe400078e3cff */
[----:B----4-:R-:W-:Y:S02]  /*ec70*/  PRMT R22, RZ, 0x7610, R22 ;  /* 0x00007610ff167816 */ /* 0x010fe40000000016 */
[----:B------:R-:W-:-:S05]  /*ec80*/  @!P0 LOP3.LUT R7, R7, R6, RZ, 0x3c, !PT ;  /* 0x0000000607078212 */ /* 0x000fca00078e3cff */
[----:B------:R-:W3:Y:S04]  /*ec90*/  @!P0 LDG.E.U16 R22, desc[UR8][R6.64] ;  /* 0x0000000806168981 */ /* 0x000ee8000c1e1500 */
[----:B---3--:R0:W-:Y:S04]  /*eca0*/  STL [R1+0x20], R22 ;  /* 0x0000201601007387 */ /* 0x0081e80000100800 */
[----:B0-----:R-:W3:Y:S04]  /*ecb0*/  LDL.LU R22, [R1+0xe0c] ;  /* 0x000e0c0001167983 */ /* 0x001ee80000300800 */
[----:B------:R-:W4:Y:S04]  /*ecc0*/  LDL R6, [R1+0x44c] ;  /* 0x00044c0001067983 */ /* 0x000f280000100800 */
[----:B------:R-:W4:Y:S01]  /*ecd0*/  LDL R7, [R1+0x450] ;  /* 0x0004500001077983 */ /* 0x000f220000100800 */
[----:B------:R-:W-:-:S03]  /*ece0*/  PRMT R19, RZ, 0x7610, R19 ;  /* 0x00007610ff137816 */ /* 0x000fc60000000013 */
[----:B------:R0:W-:Y:S04]  /*ecf0*/  STS.U16 [R28+UR5+0x9e00], R21 ;  /* 0x009e00151c007988 */ /* 0x0001e80008000405 */
[----:B0-----:R-:W2:Y:S01]  /*ed00*/  LDL.LU R21, [R1+0xe08] ;  /* 0x000e080001157983 */ /* 0x001ea20000300800 */
[----:B----4-:R-:W-:-:S04]  /*ed10*/  @!P1 LOP3.LUT R7, R7, R6, RZ, 0x3c, !PT ;  /* 0x0000000607079212 */ /* 0x010fc800078e3cff */
[----:B------:R-:W-:-:S04]  /*ed20*/  @!P1 LOP3.LUT R6, R7, R6, RZ, 0x3c, !PT ;  /* 0x0000000607069212 */ /* 0x000fc800078e3cff */
[----:B------:R-:W-:-:S05]  /*ed30*/  @!P1 LOP3.LUT R7, R7, R6, RZ, 0x3c, !PT ;  /* 0x0000000607079212 */ /* 0x000fca00078e3cff */
[----:B------:R-:W4:Y:S04]  /*ed40*/  @!P1 LDG.E.U16 R19, desc[UR8][R6.64] ;  /* 0x0000000806139981 */ /* 0x000f28000c1e1500 */
[----:B------:R-:W2:Y:S04]  /*ed50*/  LDL R6, [R1+0x444] ;  /* 0x0004440001067983 */ /* 0x000ea80000100800 */
[----:B------:R-:W2:Y:S01]  /*ed60*/  LDL R7, [R1+0x448] ;  /* 0x0004480001077983 */ /* 0x000ea20000100800 */
[----:B------:R-:W-:-:S03]  /*ed70*/  PRMT R18, RZ, 0x7610, R18 ;  /* 0x00007610ff127816 */ /* 0x000fc60000000012 */
[----:B------:R-:W-:Y:S04]  /*ed80*/  STS.U16 [R28+UR5+0xa000], R29 ;  /* 0x00a0001d1c007988 */ /* 0x000fe80008000405 */
[----:B----4-:R0:W-:Y:S04]  /*ed90*/  STL [R1+0x1c], R19 ;  /* 0x00001c1301007387 */ /* 0x0101e80000100800 */
[----:B0-----:R-:W4:Y:S01]  /*eda0*/  LDL R19, [R1+0x350] ;  /* 0x0003500001137983 */ /* 0x001f220000100800 */
[----:B--2---:R-:W-:-:S03]  /*edb0*/  @!P0 LOP3.LUT R7, R7, R6, RZ, 0x3c, !PT ;  /* 0x0000000607078212 */ /* 0x004fc600078e3cff */
[----:B------:R-:W2:Y:S01]  /*edc0*/  LDL.LU R29, [R1+0xe04] ;  /* 0x000e0400011d7983 */ /* 0x000ea20000300800 */
[----:B------:R-:W-:-:S04]  /*edd0*/  @!P0 LOP3.LUT R6, R7, R6, RZ, 0x3c, !PT ;  /* 0x0000000607068212 */ /* 0x000fc800078e3cff */
[----:B------:R-:W-:-:S05]  /*ede0*/  @!P0 LOP3.LUT R7, R7, R6, RZ, 0x3c, !PT ;  /* 0x0000000607078212 */ /* 0x000fca00078e3cff */
[----:B------:R-:W3:Y:S04]  /*edf0*/  @!P0 LDG.E.U16 R18, desc[UR8][R6.64] ;  /* 0x0000000806128981 */ /* 0x000ee8000c1e1500 */
[----:B------:R-:W4:Y:S04]  /*ee00*/  LDL R6, [R1+0x3cc] ;  /* 0x0003cc0001067983 */ /* 0x000f280000100800 */
[----:B------:R-:W4:Y:S04]  /*ee10*/  LDL R7, [R1+0x3d0] ;  /* 0x0003d00001077983 */ /* 0x000f280000100800 */
[----:B--2---:R-:W-:Y:S04]  /*ee20*/  STS.U16 [R28+UR5+0xa200], R29 ;  /* 0x00a2001d1c007988 */ /* 0x004fe80008000405 */
[----:B---3--:R0:W-:Y:S04]  /*ee30*/  STL [R1+0x18], R18 ;  /* 0x0000181201007387 */ /* 0x0081e80000100800 */
[----:B0-----:R-:W2:Y:S04]  /*ee40*/  LDL R18, [R1+0x348] ;  /* 0x0003480001127983 */ /* 0x001ea80000100800 */
[----:B------:R-:W3:Y:S01]  /*ee50*/  LDL.LU R29, [R1+0xe00] ;  /* 0x000e0000011d7983 */ /* 0x000ee20000300800 */
[----:B----4-:R-:W-:-:S04]  /*ee60*/  @!P1 LOP3.LUT R7, R7, R6, RZ, 0x3c, !PT ;  /* 0x0000000607079212 */ /* 0x010fc800078e3cff */
[----:B------:R-:W-:-:S04]  /*ee70*/  @!P1 LOP3.LUT R6, R7, R6, RZ, 0x3c, !PT ;  /* 0x0000000607069212 */ /* 0x000fc800078e3cff */
[----:B------:R-:W-:Y:S02]  /*ee80*/  @!P1 LOP3.LUT R7, R7, R6, RZ, 0x3c, !PT ;  /* 0x0000000607079212 */ /* 0x000fe400078e3cff */
[----:B---3--:R-:W-:-:S06]  /*ee90*/  PRMT R29, RZ, 0x7610, R29 ;  /* 0x00007610ff1d7816 */ /* 0x008fcc000000001d */
[----:B------:R-:W3:Y:S04]  /*eea0*/  @!P1 LDG.E.U16 R29, desc[UR8][R6.64] ;  /* 0x00000008061d9981 */ /* 0x000ee8000c1e1500 */
[----:B---3--:R0:W-:Y:S04]  /*eeb0*/  STL [R1+0x10], R29 ;  /* 0x0000101d01007387 */ /* 0x0081e80000100800 */
[----:B0-----:R-:W3:Y:S04]  /*eec0*/  LDL.LU R29, [R1+0xdfc] ;  /* 0x000dfc00011d7983 */ /* 0x001ee80000300800 */
[----:B------:R-:W4:Y:S04]  /*eed0*/  LDL R6, [R1+0x3c4] ;  /* 0x0003c40001067983 */ /* 0x000f280000100800 */
[----:B------:R-:W4:Y:S01]  /*eee0*/  LDL R7, [R1+0x3c8] ;  /* 0x0003c80001077983 */ /* 0x000f220000100800 */
[----:B---3--:R-:W-:-:S02]  /*eef0*/  PRMT R29, RZ, 0x7610, R29 ;  /* 0x00007610ff1d7816 */ /* 0x008fc4000000001d */
[----:B----4-:R-:W-:-:S04]  /*ef00*/  @!P0 LOP3.LUT R7, R7, R6, RZ, 0x3c, !PT ;  /* 0x0000000607078212 */ /* 0x010fc800078e3cff */
[----:B------:R-:W-:-:S04]  /*ef10*/  @!P0 LOP3.LUT R6, R7, R6, RZ, 0x3c, !PT ;  /* 0x0000000607068212 */ /* 0x000fc800078e3cff */
[----:B------:R-:W-:-:S05]  /*ef20*/  @!P0 LOP3.LUT R7, R7, R6, RZ, 0x3c, !PT ;  /* 0x0000000607078212 */ /* 0x000fca00078e3cff */
[----:B------:R-:W3:Y:S04]  /*ef30*/  @!P0 LDG.E.U16 R29, desc[UR8][R6.64] ;  /* 0x00000008061d8981 */ /* 0x000ee8000c1e1500 */
[----:B------:R0:W-:Y:S04]  /*ef40*/  STS.U16 [R28+UR5+0xa400], R10 ;  /* 0x00a4000a1c007988 */ /* 0x0001e80008000405 */
[----:B0-----:R-:W4:Y:S04]  /*ef50*/  LDL R10, [R1+0x2d0] ;  /* 0x0002d000010a7983 */ /* 0x001f280000100800 */
[----:B---3--:R0:W-:Y:S04]  /*ef60*/  STL [R1+0x14], R29 ;  /* 0x0000141d01007387 */ /* 0x0081e80000100800 */
[----:B0-----:R-:W3:Y:S04]  /*ef70*/  LDL.LU R29, [R1+0xdf8] ;  /* 0x000df800011d7983 */ /* 0x001ee80000300800 */
[----:B------:R-:W2:Y:S04]  /*ef80*/  LDL.LU R6, [R1+0x4] ;  /* 0x0000040001067983 */ /* 0x000ea80000300800 */
[----:B------:R-:W4:Y:S01]  /*ef90*/  LDL R7, [R1+0x34c] ;  /* 0x00034c0001077983 */ /* 0x000f220000100800 */
[----:B---3--:R-:W-:-:S03]  /*efa0*/  PRMT R29, RZ, 0x7610, R29 ;  /* 0x00007610ff1d7816 */ /* 0x008fc6000000001d */
[----:B--2---:R0:W-:Y:S02]  /*efb0*/  STS.U16 [R28+UR5+0xa600], R6 ;  /* 0x00a600061c007988 */ /* 0x0041e40008000405 */
[----:B0-----:R-:W-:Y:S02]  /*efc0*/  @!P1 IMAD.MOV.U32 R6, RZ, RZ, R19 ;  /* 0x000000ffff069224 */ /* 0x001fe400078e0013 */
[----:B------:R-:W2:Y:S04]  /*efd0*/  LDL R19, [R1+0x2c8] ;  /* 0x0002c80001137983 */ /* 0x000ea80000100800 */
[----:B----4-:R-:W3:Y:S01]  /*efe0*/  @!P1 LDG.E.U16 R29, desc[UR8][R6.64] ;  /* 0x00000008061d9981 */ /* 0x010ee2000c1e1500 */
[----:B------:R-:W-:-:S03]  /*eff0*/  PRMT R11, RZ, 0x7610, R11 ;  /* 0x00007610ff0b7816 */ /* 0x000fc6000000000b */
[----:B---3--:R0:W-:Y:S04]  /*f000*/  STL [R1+0xc], R29 ;  /* 0x00000c1d01007387 */ /* 0x0081e80000100800 */
[----:B0-----:R-:W3:Y:S04]  /*f010*/  LDL.LU R29, [R1+0xdf4] ;  /* 0x000df400011d7983 */ /* 0x001ee80000300800 */
[----:B------:R-:W4:Y:S01]  /*f020*/  LDL R7, [R1+0x344] ;  /* 0x0003440001077983 */ /* 0x000f220000100800 */
[----:B------:R-:W-:-:S03]  /*f030*/  @!P0 IMAD.MOV.U32 R6, RZ, RZ, R18 ;  /* 0x000000ffff068224 */ /* 0x000fc600078e0012 */
[----:B------:R0:W-:Y:S04]  /*f040*/  STS.U16 [R28+UR5+0xaa00], R22 ;  /* 0x00aa00161c007988 */ /* 0x0001e80008000405 */
[----:B------:R-:W2:Y:S04]  /*f050*/  LDL R18, [R1+0x24c] ;  /* 0x00024c0001127983 */ /* 0x000ea80000100800 */
[----:B----4-:R1:W4:Y:S04]  /*f060*/  @!P0 LDG.E.U16 R11, desc[UR8][R6.64] ;  /* 0x00000008060b8981 */ /* 0x010328000c1e1500 */
[----:B------:R-:W2:Y:S01]  /*f070*/  LDL R7, [R1+0x2cc] ;  /* 0x0002cc0001077983 */ /* 0x000ea20000100800 */
[----:B0-----:R-:W-:Y:S01]  /*f080*/  PRMT R22, RZ, 0x7610, R22 ;  /* 0x00007610ff167816 */ /* 0x001fe20000000016 */
[----:B-1----:R-:W-:-:S02]  /*f090*/  @!P1 IMAD.MOV.U32 R6, RZ, RZ, R10 ;  /* 0x000000ffff069224 */ /* 0x002fc400078e000a */
[----:B----4-:R0:W-:Y:S04]  /*f0a0*/  STL [R1+0x8], R11 ;  /* 0x0000080b01007387 */ /* 0x0101e80000100800 */
[----:B--2---:R1:W2:Y:S04]  /*f0b0*/  @!P1 LDG.E.U16 R22, desc[UR8][R6.64] ;  /* 0x0000000806169981 */ /* 0x0042a8000c1e1500 */
[----:B0-----:R-:W4:Y:S04]  /*f0c0*/  LDL R11, [R1+0x250] ;  /* 0x00025000010b7983 */ /* 0x001f280000100800 */
[----:B------:R-:W2:Y:S01]  /*f0d0*/  LDL R7, [R1+0x2c4] ;  /* 0x0002c40001077983 */ /* 0x000ea20000100800 */
[----:B-1----:R-:W-:-:S03]  /*f0e0*/  @!P0 IMAD.MOV.U32 R6, RZ, RZ, R19 ;  /* 0x000000ffff068224 */ /* 0x002fc600078e0013 */
[----:B------:R0:W-:Y:S01]  /*f0f0*/  STS.U16 [R28+UR5+0xa800], R21 ;  /* 0x00a800151c007988 */ /* 0x0001e20008000405 */
[----:B------:R-:W-:Y:S02]  /*f100*/  PRMT R15, RZ, 0x7610, R15 ;  /* 0x00007610ff0f7816 */ /* 0x000fe4000000000f */
[----:B0-----:R-:W-:-:S06]  /*f110*/  PRMT R21, RZ, 0x7610, R21 ;  /* 0x00007610ff157816 */ /* 0x001fcc0000000015 */
[----:B--2---:R4:W2:Y:S02]  /*f120*/  @!P0 LDG.E.U16 R21, desc[UR8][R6.64] ;  /* 0x0000000806158981 */ /* 0x0048a4000c1e1500 */
[----:B----4-:R-:W-:Y:S02]  /*f130*/  @!P1 IMAD.MOV.U32 R6, RZ, RZ, R11 ;  /* 0x000000ffff069224 */ /* 0x010fe400078e000b */
[----:B------:R-:W-:-:S05]  /*f140*/  @!P1 IMAD.MOV.U32 R7, RZ, RZ, R18 ;  /* 0x000000ffff079224 */ /* 0x000fca00078e0012 */
[----:B------:R-:W4:Y:S04]  /*f150*/  @!P1 LDG.E.U16 R15, desc[UR8][R6.64] ;  /* 0x00000008060f9981 */ /* 0x000f28000c1e1500 */
[----:B------:R-:W-:Y:S04]  /*f160*/  STL [R1+0xd14], R22 ;  /* 0x000d141601007387 */ /* 0x000fe80000100800 */
[----:B------:R0:W-:Y:S04]  /*f170*/  STS.U16 [R28+UR5+0xac00], R0 ;  /* 0x00ac00001c007988 */ /* 0x0001e80008000405 */
[----:B------:R-:W3:Y:S04]  /*f180*/  LDL R10, [R1+0x244] ;  /* 0x00024400010a7983 */ /* 0x000ee80000100800 */
[----:B------:R-:W3:Y:S04]  /*f190*/  LDL R19, [R1+0x1d0] ;  /* 0x0001d00001137983 */ /* 0x000ee80000100800 */
[----:B0-----:R-:W3:Y:S04]  /*f1a0*/  LDL R0, [R1+0x248] ;  /* 0x0002480001007983 */ /* 0x001ee80000100800 */
[----:B--2---:R-:W-:Y:S04]  /*f1b0*/  STL [R1+0xd18], R21 ;  /* 0x000d181501007387 */ /* 0x004fe80000100800 */
[----:B------:R-:W-:Y:S04]  /*f1c0*/  STL [R1+0xd70], R21 ;  /* 0x000d701501007387 */ /* 0x000fe80000100800 */
[----:B------:R-:W2:Y:S04]  /*f1d0*/  LDL R18, [R1+0x1c4] ;  /* 0x0001c40001127983 */ /* 0x000ea80000100800 */
[----:B------:R-:W2:Y:S04]  /*f1e0*/  LDL R11, [R1+0x1c8] ;  /* 0x0001c800010b7983 */ /* 0x000ea80000100800 */
[----:B----4-:R-:W-:Y:S04]  /*f1f0*/  STL [R1+0xd10], R15 ;  /* 0x000d100f01007387 */ /* 0x010fe80000100800 */
[----:B------:R0:W-:Y:S04]  /*f200*/  STL [R1+0xd1c], R15 ;  /* 0x000d1c0f01007387 */ /* 0x0001e80000100800 */
[----:B0-----:R-:W4:Y:S01]  /*f210*/  LDL R15, [R1+0x1cc] ;  /* 0x0001cc00010f7983 */ /* 0x001f220000100800 */
[----:B------:R-:W-:Y:S01]  /*f220*/  PRMT R14, RZ, 0x7610, R14 ;  /* 0x00007610ff0e7816 */ /* 0x000fe2000000000e */
[----:B---3--:R-:W-:Y:S01]  /*f230*/  @!P0 IMAD.MOV.U32 R7, RZ, RZ, R10 ;  /* 0x000000ffff078224 */ /* 0x008fe200078e000a */
[----:B------:R-:W-:Y:S01]  /*f240*/  PRMT R12, RZ, 0x7610, R12 ;  /* 0x00007610ff0c7816 */ /* 0x000fe2000000000c */
[----:B------:R-:W3:Y:S01]  /*f250*/  LDL R10, [R1+0x53c] ;  /* 0x00053c00010a7983 */ /* 0x000ee20000100800 */
[----:B------:R-:W-:-:S03]  /*f260*/  @!P0 IMAD.MOV.U32 R6, RZ, RZ, R0 ;  /* 0x000000ffff068224 */ /* 0x000fc600078e0000 */
[----:B------:R-:W2:Y:S04]  /*f270*/  LDL R0, [R1+0x540] ;  /* 0x0005400001007983 */ /* 0x000ea80000100800 */
[----:B------:R0:W2:Y:S02]  /*f280*/  @!P0 LDG.E.U16 R14, desc[UR8][R6.64] ;  /* 0x00000008060e8981 */ /* 0x0000a4000c1e1500 */
[----:B0-----:R-:W-:Y:S02]  /*f290*/  @!P1 IMAD.MOV.U32 R6, RZ, RZ, R19 ;  /* 0x000000ffff069224 */ /* 0x001fe400078e0013 */
[----:B----4-:R-:W-:-:S05]  /*f2a0*/  @!P1 IMAD.MOV.U32 R7, RZ, RZ, R15 ;  /* 0x000000ffff079224 */ /* 0x010fca00078e000f */
[----:B------:R2:W4:Y:S04]  /*f2b0*/  @!P1 LDG.E.U16 R12, desc[UR8][R6.64] ;  /* 0x00000008060c9981 */ /* 0x000528000c1e1500 */
[----:B------:R0:W-:Y:S01]  /*f2c0*/  STS.U16 [R28+UR5+0xae00], R5 ;  /* 0x00ae00051c007988 */ /* 0x0001e20008000405 */
[----:B--2---:R-:W-:Y:S02]  /*f2d0*/  @!P0 IMAD.MOV.U32 R6, RZ, RZ, R11 ;  /* 0x000000ffff068224 */ /* 0x004fe400078e000b */
[----:B------:R-:W-:Y:S01]  /*f2e0*/  @!P0 IMAD.MOV.U32 R7, RZ, RZ, R18 ;  /* 0x000000ffff078224 */ /* 0x000fe200078e0012 */
[----:B0-----:R-:W-:Y:S01]  /*f2f0*/  PRMT R5, RZ, 0x7610, R5 ;  /* 0x00007610ff057816 */ /* 0x001fe20000000005 */
[----:B------:R0:W-:Y:S04]  /*f300*/  STS.U16 [R28+UR5+0xb200], R26 ;  /* 0x00b2001a1c007988 */ /* 0x0001e80008000405 */
[----:B------:R-:W-:Y:S04]  /*f310*/  STL [R1+0xd20], R14 ;  /* 0x000d200e01007387 */ /* 0x000fe80000100800 */
[----:B------:R1:W2:Y:S01]  /*f320*/  @!P0 LDG.E.U16 R5, desc[UR8][R6.64] ;  /* 0x0000000806058981 */ /* 0x0002a2000c1e1500 */
[----:B0-----:R-:W-:-:S03]  /*f330*/  PRMT R26, RZ, 0x7610, R26 ;  /* 0x00007610ff1a7816 */ /* 0x001fc6000000001a */
[----:B------:R-:W-:Y:S01]  /*f340*/  STL [R1+0xd24], R14 ;  /* 0x000d240e01007387 */ /* 0x000fe20000100800 */
[----:B-1----:R-:W-:Y:S02]  /*f350*/  @!P1 IMAD.MOV.U32 R6, RZ, RZ, R0 ;  /* 0x000000ffff069224 */ /* 0x002fe400078e0000 */
[----:B---3--:R-:W-:-:S05]  /*f360*/  @!P1 IMAD.MOV.U32 R7, RZ, RZ, R10 ;  /* 0x000000ffff079224 */ /* 0x008fca00078e000a */
[----:B------:R-:W3:Y:S04]  /*f370*/  @!P1 LDG.E.U16 R26, desc[UR8][R6.64] ;  /* 0x00000008061a9981 */ /* 0x000ee8000c1e1500 */
[----:B----4-:R-:W-:Y:S04]  /*f380*/  STL [R1+0xd28], R12 ;  /* 0x000d280c01007387 */ /* 0x010fe80000100800 */
[----:B------:R-:W-:Y:S04]  /*f390*/  STL [R1+0xd2c], R12 ;  /* 0x000d2c0c01007387 */ /* 0x000fe80000100800 */
[----:B------:R-:W4:Y:S04]  /*f3a0*/  LDL R15, [R1+0x534] ;  /* 0x00053400010f7983 */ /* 0x000f280000100800 */
[----:B------:R-:W4:Y:S04]  /*f3b0*/  LDL R11, [R1+0x538] ;  /* 0x00053800010b7983 */ /* 0x000f280000100800 */
[----:B------:R0:W-:Y:S04]  /*f3c0*/  STS.U16 [R28+UR5+0xb400], R25 ;  /* 0x00b400191c007988 */ /* 0x0001e80008000405 */
[----:B--2---:R-:W-:Y:S04]  /*f3d0*/  STL [R1+0xd0c], R5 ;  /* 0x000d0c0501007387 */ /* 0x004fe80000100800 */
[----:B------:R-:W-:Y:S01]  /*f3e0*/  STL [R1+0xd30], R5 ;  /* 0x000d300501007387 */ /* 0x000fe20000100800 */
[----:B0-----:R-:W-:-:S03]  /*f3f0*/  PRMT R25, RZ, 0x7610, R25 ;  /* 0x00007610ff197816 */ /* 0x001fc60000000019 */
[----:B------:R-:W-:Y:S04]  /*f400*/  STL [R1+0xd34], R5 ;  /* 0x000d340501007387 */ /* 0x000fe80000100800 */
[----:B------:R-:W2:Y:S04]  /*f410*/  LDL R18, [R1+0x4b8] ;  /* 0x0004b80001127983 */ /* 0x000ea80000100800 */
[----:B------:R-:W2:Y:S04]  /*f420*/  LDL.LU R10, [R1+0xa0] ;  /* 0x0000a000010a7983 */ /* 0x000ea80000300800 */
[----:B------:R-:W2:Y:S04]  /*f430*/  LDL.LU R0, [R1+0x11c] ;  /* 0x00011c0001007983 */ /* 0x000ea80000300800 */
[----:B---3--:R-:W-:Y:S04]  /*f440*/  STL [R1+0xd08], R26 ;  /* 0x000d081a01007387 */ /* 0x008fe80000100800 */
[----:B------:R-:W-:Y:S04]  /*f450*/  STL [R1+0xd38], R26 ;  /* 0x000d381a01007387 */ /* 0x000fe80000100800 */
[----:B------:R-:W-:Y:S04]  /*f460*/  STL [R1+0xd3c], R26 ;  /* 0x000d3c1a01007387 */ /* 0x000fe80000100800 */
[----:B------:R-:W3:Y:S01]  /*f470*/  LDL R19, [R1+0x43c] ;  /* 0x00043c0001137983 */ /* 0x000ee20000100800 */
[----:B----4-:R-:W-:-:S03]  /*f480*/  @!P0 IMAD.MOV.U32 R7, RZ, RZ, R15 ;  /* 0x000000ffff078224 */ /* 0x010fc600078e000f */
[----:B------:R-:W4:Y:S01]  /*f490*/  LDL R15, [R1+0x440] ;  /* 0x00044000010f7983 */ /* 0x000f220000100800 */
[----:B------:R-:W-:-:S03]  /*f4a0*/  @!P0 IMAD.MOV.U32 R6, RZ, RZ, R11 ;  /* 0x000000ffff068224 */ /* 0x000fc600078e000b */
[----:B------:R-:W2:Y:S04]  /*f4b0*/  LDL.LU R11, [R1+0xa4] ;  /* 0x0000a400010b7983 */ /* 0x000ea80000300800 */
[----:B------:R-:W2:Y:S04]  /*f4c0*/  @!P0 LDG.E.U16 R25, desc[UR8][R6.64] ;  /* 0x0000000806198981 */ /* 0x000ea8000c1e1500 */
[----:B------:R-:W2:Y:S04]  /*f4d0*/  LDL R6, [R1+0x4bc] ;  /* 0x0004bc0001067983 */ /* 0x000ea80000100800 */
[----:B------:R-:W2:Y:S04]  /*f4e0*/  LDL R7, [R1+0x4c0] ;  /* 0x0004c00001077983 */ /* 0x000ea80000100800 */
[----:B------:R0:W-:Y:S04]  /*f4f0*/  STS.U16 [R28+UR5+0xb600], R24 ;  /* 0x00b600181c007988 */ /* 0x0001e80008000405 */
[----:B------:R1:W-:Y:S01]  /*f500*/  STS.U16 [R28+UR5+0xba00], R4 ;  /* 0x00ba00041c007988 */ /* 0x0003e20008000405 */
[----:B0-----:R-:W-:-:S03]  /*f510*/  PRMT R24, RZ, 0x7610, R24 ;  /* 0x00007610ff187816 */ /* 0x001fc60000000018 */
[----:B------:R3:W-:Y:S01]  /*f520*/  STS.U16 [R28+UR5+0xbc00], R3 ;  /* 0x00bc00031c007988 */ /* 0x0007e20008000405 */
[----:B-1----:R-:W-:-:S03]  /*f530*/  PRMT R4, RZ, 0x7610, R4 ;  /* 0x00007610ff047816 */ /* 0x002fc60000000004 */
[----:B------:R4:W-:Y:S01]  /*f540*/  STS.U16 [R28+UR5+0xbe00], R2 ;  /* 0x00be00021c007988 */ /* 0x0009e20008000405 */
[----:B---3--:R-:W-:Y:S02]  /*f550*/  @!P1 IMAD.MOV.U32 R3, RZ, RZ, R19 ;  /* 0x000000ffff039224 */ /* 0x008fe400078e0013 */
[----:B----4-:R-:W-:-:S05]  /*f560*/  @!P1 IMAD.MOV.U32 R2, RZ, RZ, R15 ;  /* 0x000000ffff029224 */ /* 0x010fca00078e000f */
[----:B------:R-:W3:Y:S04]  /*f570*/  @!P1 LDG.E.U16 R4, desc[UR8][R2.64] ;  /* 0x0000000802049981 */ /* 0x000ee8000c1e1500 */
[----:B--2---:R-:W-:Y:S01]  /*f580*/  STL [R1+0xd40], R25 ;  /* 0x000d401901007387 */ /* 0x004fe20000100800 */
[----:B------:R-:W-:-:S04]  /*f590*/  @!P1 LOP3.LUT R7, R7, R6, RZ, 0x3c, !PT ;  /* 0x0000000607079212 */ /* 0x000fc800078e3cff */
[C---:B------:R-:W-:Y:S01]  /*f5a0*/  @!P1 LOP3.LUT R6, R7.reuse, R6, RZ, 0x3c, !PT ;  /* 0x0000000607069212 */ /* 0x040fe200078e3cff */
[----:B------:R-:W-:Y:S03]  /*f5b0*/  STL [R1+0xd44], R25 ;  /* 0x000d441901007387 */ /* 0x000fe60000100800 */
[----:B------:R-:W-:Y:S01]  /*f5c0*/  @!P1 LOP3.LUT R7, R7, R6, RZ, 0x3c, !PT ;  /* 0x0000000607079212 */ /* 0x000fe200078e3cff */
[----:B------:R-:W-:Y:S04]  /*f5d0*/  STL [R1+0xd48], R25 ;  /* 0x000d481901007387 */ /* 0x000fe80000100800 */
[----:B------:R-:W-:Y:S04]  /*f5e0*/  STL [R1+0xd4c], R25 ;  /* 0x000d4c1901007387 */ /* 0x000fe80000100800 */
[----:B------:R0:W2:Y:S04]  /*f5f0*/  @!P1 LDG.E.U16 R24, desc[UR8][R6.64] ;  /* 0x0000000806189981 */ /* 0x0000a8000c1e1500 */
[----:B------:R-:W4:Y:S01]  /*f600*/  LDL R7, [R1+0x4b4] ;  /* 0x0004b40001077983 */ /* 0x000f220000100800 */
[----:B0-----:R-:W-:-:S03]  /*f610*/  @!P0 IMAD.MOV.U32 R6, RZ, RZ, R18 ;  /* 0x000000ffff068224 */ /* 0x001fc600078e0012 */
[----:B------:R-:W2:Y:S04]  /*f620*/  LDL.LU R18, [R1+0xf8] ;  /* 0x0000f80001127983 */ /* 0x000ea80000300800 */
[----:B------:R-:W-:Y:S04]  /*f630*/  STL [R1+0x88c], R28 ;  /* 0x00088c1c01007387 */ /* 0x000fe80000100800 */
[----:B------:R-:W2:Y:S04]  /*f640*/  LDL R2, [R1+0x434] ;  /* 0x0004340001027983 */ /* 0x000ea80000100800 */
[----:B------:R-:W2:Y:S04]  /*f650*/  LDL R3, [R1+0x438] ;  /* 0x0004380001037983 */ /* 0x000ea80000100800 */
[----:B------:R0:W-:Y:S04]  /*f660*/  STS.U16 [R28+UR5+0xb000], R27 ;  /* 0x00b0001b1c007988 */ /* 0x0001e80008000405 */
[----:B------:R-:W-:Y:S04]  /*f670*/  STS.U16 [R28+UR5+0xb800], R23 ;  /* 0x00b800171c007988 */ /* 0x000fe80008000405 */
[----:B------:R-:W3:Y:S01]  /*f680*/  LDL R19, [R1+0x33c] ;  /* 0x00033c0001137983 */ /* 0x000ee20000100800 */
[----:B0-----:R-:W-:-:S03]  /*f690*/  PRMT R27, RZ, 0x7610, R27 ;  /* 0x00007610ff1b7816 */ /* 0x001fc6000000001b */
[----:B------:R-:W3:Y:S04]  /*f6a0*/  LDL R15, [R1+0x340] ;  /* 0x00034000010f7983 */ /* 0x000ee80000100800 */
[----:B------:R0:W-:Y:S04]  /*f6b0*/  STS.U16 [R29+UR5+0x8100], R10 ;  /* 0x0081000a1d007988 */ /* 0x0001e80008000405 */
[----:B0-----:R-:W3:Y:S01]  /*f6c0*/  LDL.LU R10, [R1+0x100] ;  /* 0x00010000010a7983 */ /* 0x001ee20000300800 */
[----:B--2---:R-:W-:-:S04]  /*f6d0*/  @!P0 LOP3.LUT R3, R3, R2, RZ, 0x3c, !PT ;  /* 0x0000000203038212 */ /* 0x004fc800078e3cff */
[----:B------:R-:W-:-:S04]  /*f6e0*/  @!P0 LOP3.LUT R2, R3, R2, RZ, 0x3c, !PT ;  /* 0x0000000203028212 */ /* 0x000fc800078e3cff */
[----:B------:R-:W-:-:S05]  /*f6f0*/  @!P0 LOP3.LUT R3, R3, R2, RZ, 0x3c, !PT ;  /* 0x0000000203038212 */ /* 0x000fca00078e3cff */
[----:B------:R0:W2:Y:S04]  /*f700*/  @!P0 LDG.E.U16 R27, desc[UR8][R2.64] ;  /* 0x00000008021b8981 */ /* 0x0000a8000c1e1500 */
[----:B------:R-:W0:Y:S04]  /*f710*/  LDL R2, [R1+0x3bc] ;  /* 0x0003bc0001027983 */ /* 0x000e280000100800 */
[----:B------:R-:W0:Y:S01]  /*f720*/  LDL R3, [R1+0x3c0] ;  /* 0x0003c00001037983 */ /* 0x000e220000100800 */
[----:B------:R-:W-:-:S03]  /*f730*/  PRMT R28, RZ, 0x7610, R28 ;  /* 0x00007610ff1c7816 */ /* 0x000fc6000000001c */
[----:B------:R1:W-:Y:S04]  /*f740*/  STS.U16 [R29+UR5+0x8300], R0 ;  /* 0x008300001d007988 */ /* 0x0003e80008000405 */
[----:B-1----:R-:W2:Y:S01]  /*f750*/  LDL.LU R0, [R1+0xdf0] ;  /* 0x000df00001007983 */ /* 0x002ea20000300800 */
[----:B0-----:R-:W-:-:S04]  /*f760*/  @!P1 LOP3.LUT R3, R3, R2, RZ, 0x3c, !PT ;  /* 0x0000000203039212 */ /* 0x001fc800078e3cff */
[----:B------:R-:W-:-:S04]  /*f770*/  @!P1 LOP3.LUT R2, R3, R2, RZ, 0x3c, !PT ;  /* 0x0000000203029212 */ /* 0x000fc800078e3cff */
[----:B------:R-:W-:-:S05]  /*f780*/  @!P1 LOP3.LUT R3, R3, R2, RZ, 0x3c, !PT ;  /* 0x0000000203039212 */ /* 0x000fca00078e3cff */
[----:B------:R0:W3:Y:S04]  /*f790*/  @!P1 LDG.E.U16 R28, desc[UR8][R2.64] ;  /* 0x00000008021c9981 */ /* 0x0000e8000c1e1500 */
[----:B------:R-:W0:Y:S04]  /*f7a0*/  LDL R2, [R1+0x3b4] ;  /* 0x0003b40001027983 */ /* 0x000e280000100800 */
[----:B------:R-:W0:Y:S01]  /*f7b0*/  LDL R3, [R1+0x3b8] ;  /* 0x0003b80001037983 */ /* 0x000e220000100800 */
[----:B--2---:R-:W-:Y:S02]  /*f7c0*/  PRMT R0, RZ, 0x7610, R0 ;  /* 0x00007610ff007816 */ /* 0x004fe40000000000 */
[----:B0-----:R-:W-:-:S04]  /*f7d0*/  @!P0 LOP3.LUT R3, R3, R2, RZ, 0x3c, !PT ;  /* 0x0000000203038212 */ /* 0x001fc800078e3cff */
[----:B------:R-:W-:-:S04]  /*f7e0*/  @!P0 LOP3.LUT R2, R3, R2, RZ, 0x3c, !PT ;  /* 0x0000000203028212 */ /* 0x000fc800078e3cff */
[----:B------:R-:W-:-:S05]  /*f7f0*/  @!P0 LOP3.LUT R3, R3, R2, RZ, 0x3c, !PT ;  /* 0x0000000203038212 */ /* 0x000fca00078e3cff */
[----:B------:R-:W2:Y:S04]  /*f800*/  @!P0 LDG.E.U16 R0, desc[UR8][R2.64] ;  /* 0x0000000802008981 */ /* 0x000ea8000c1e1500 */
[----:B------:R0:W-:Y:S04]  /*f810*/  STS.U16 [R29+UR5+0x8500], R11 ;  /* 0x0085000b1d007988 */ /* 0x0001e80008000405 */
[----:B0-----:R-:W3:Y:S04]  /*f820*/  LDL.LU R11, [R1+0x10c] ;  /* 0x00010c00010b7983 */ /* 0x001ee80000300800 */
[----:B--2---:R0:W-:Y:S04]  /*f830*/  STL [R1+0xa4], R0 ;  /* 0x0000a40001007387 */ /* 0x0041e80000100800 */
[----:B0-----:R-:W2:Y:S04]  /*f840*/  LDL.LU R0, [R1+0xdec] ;  /* 0x000dec0001007983 */ /* 0x001ea80000300800 */
[----:B------:R-:W2:Y:S01]  /*f850*/  LDL.LU R3, [R1+0xac] ;  /* 0x0000ac0001037983 */ /* 0x000ea20000300800 */
[----:B------:R-:W-:Y:S01]  /*f860*/  PRMT R9, RZ, 0x7610, R9 ;  /* 0x00007610ff097816 */ /* 0x000fe20000000009 */
[----:B---3--:R-:W-:-:S02]  /*f870*/  @!P1 IMAD.MOV.U32 R2, RZ, RZ, R15 ;  /* 0x000000ffff029224 */ /* 0x008fc400078e000f */
[----:B------:R-:W3:Y:S04]  /*f880*/  LDL.LU R15, [R1+0x110] ;  /* 0x00011000010f7983 */ /* 0x000ee80000300800 */
[----:B--2---:R0:W-:Y:S02]  /*f890*/  STS.U16 [R29+UR5+0x8700], R3 ;  /* 0x008700031d007988 */ /* 0x0041e40008000405 */
[----:B0-----:R-:W-:-:S05]  /*f8a0*/  @!P1 IMAD.MOV.U32 R3, RZ, RZ, R19 ;  /* 0x000000ffff039224 */ /* 0x001fca00078e0013 */
        /* <DEDUP_REMOVED lines=8> */
[----:B------:R0:W-:Y:S04]  /*f930*/  STS.U16 [R29+UR5+0x8900], R0 ;  /* 0x008900001d007988 */ /* 0x0001e80008000405 */
[----:B--2---:R1:W-:Y:S04]  /*f940*/  STL [R1+0xac], R9 ;  /* 0x0000ac0901007387 */ /* 0x0043e80000100800 */
[----:B0-----:R-:W2:Y:S04]  /*f950*/  LDL R0, [R1+0x240] ;  /* 0x0002400001007983 */ /* 0x001ea80000100800 */
[----:B-1----:R-:W2:Y:S04]  /*f960*/  LDL R9, [R1+0x23c] ;  /* 0x00023c0001097983 */ /* 0x002ea80000100800 */
[----:B------:R-:W2:Y:S04]  /*f970*/  LDL.LU R19, [R1+0x118] ;  /* 0x0001180001137983 */ /* 0x000ea80000300800 */
[----:B---3--:R0:W-:Y:S04]  /*f980*/  STL [R1+0xf0], R17 ;  /* 0x0000f01101007387 */ /* 0x0081e80000100800 */
[----:B0-----:R-:W3:Y:S04]  /*f990*/  LDL.LU R17, [R1+0xde8] ;  /* 0x000de80001117983 */ /* 0x001ee80000300800 */
[----:B------:R-:W2:Y:S04]  /*f9a0*/  LDL R2, [R1+0x2bc] ;  /* 0x0002bc0001027983 */ /* 0x000ea80000100800 */
[----:B------:R-:W2:Y:S01]  /*f9b0*/  LDL R3, [R1+0x2c0] ;  /* 0x0002c00001037983 */ /* 0x000ea20000100800 */
[----:B---3--:R-:W-:-:S02]  /*f9c0*/  PRMT R17, RZ, 0x7610, R17 ;  /* 0x00007610ff117816 */ /* 0x008fc40000000011 */
[----:B--2---:R-:W-:-:S04]  /*f9d0*/  @!P1 LOP3.LUT R3, R3, R2, RZ, 0x3c, !PT ;  /* 0x0000000203039212 */ /* 0x004fc800078e3cff */
[----:B------:R-:W-:-:S04]  /*f9e0*/  @!P1 LOP3.LUT R2, R3, R2, RZ, 0x3c, !PT ;  /* 0x0000000203029212 */ /* 0x000fc800078e3cff */
[----:B------:R-:W-:-:S05]  /*f9f0*/  @!P1 LOP3.LUT R3, R3, R2, RZ, 0x3c, !PT ;  /* 0x0000000203039212 */ /* 0x000fca00078e3cff */
[----:B------:R-:W2:Y:S04]  /*fa00*/  @!P1 LDG.E.U16 R17, desc[UR8][R2.64] ;  /* 0x0000000802119981 */ /* 0x000ea8000c1e1500 */
[----:B------:R0:W-:Y:S04]  /*fa10*/  STS.U16 [R29+UR5+0x8b00], R18 ;  /* 0x008b00121d007988 */ /* 0x0001e80008000405 */
[----:B0-----:R-:W3:Y:S04]  /*fa20*/  LDL.LU R18, [R1+0x114] ;  /* 0x0001140001127983 */ /* 0x001ee80000300800 */
[----:B--2---:R0:W-:Y:S04]  /*fa30*/  STL [R1+0xf8], R17 ;  /* 0x0000f81101007387 */ /* 0x0041e80000100800 */
[----:B0-----:R-:W2:Y:S04]  /*fa40*/  LDL.LU R17, [R1+0xde4] ;  /* 0x000de40001117983 */ /* 0x001ea80000300800 */
[----:B------:R-:W3:Y:S04]  /*fa50*/  LDL R2, [R1+0x2b4] ;  /* 0x0002b40001027983 */ /* 0x000ee80000100800 */
[----:B------:R-:W3:Y:S04]  /*fa60*/  LDL R3, [R1+0x2b8] ;  /* 0x0002b80001037983 */ /* 0x000ee80000100800 */
[----:B------:R0:W-:Y:S04]  /*fa70*/  STS.U16 [R29+UR5+0x8d00], R10 ;  /* 0x008d000a1d007988 */ /* 0x0001e80008000405 */
[----:B0-----:R-:W4:Y:S01]  /*fa80*/  LDL.LU R10, [R1+0xde0] ;  /* 0x000de000010a7983 */ /* 0x001f220000300800 */
[----:B--2---:R-:W-:-:S02]  /*fa90*/  PRMT R17, RZ, 0x7610, R17 ;  /* 0x00007610ff117816 */ /* 0x004fc40000000011 */
[----:B---3--:R-:W-:-:S04]  /*faa0*/  @!P0 LOP3.LUT R3, R3, R2, RZ, 0x3c, !PT ;  /* 0x0000000203038212 */ /* 0x008fc800078e3cff */
[----:B------:R-:W-:-:S04]  /*fab0*/  @!P0 LOP3.LUT R2, R3, R2, RZ, 0x3c, !PT ;  /* 0x0000000203028212 */ /* 0x000fc800078e3cff */
[----:B------:R-:W-:-:S05]  /*fac0*/  @!P0 LOP3.LUT R3, R3, R2, RZ, 0x3c, !PT ;  /* 0x0000000203038212 */ /* 0x000fca00078e3cff */
[----:B------:R0:W2:Y:S04]  /*fad0*/  @!P0 LDG.E.U16 R17, desc[UR8][R2.64] ;  /* 0x0000000802118981 */ /* 0x0000a8000c1e1500 */
[----:B------:R-:W3:Y:S01]  /*fae0*/  LDL.LU R3, [R1+0x104] ;  /* 0x0001040001037983 */ /* 0x000ee20000300800 */
[----:B----4-:R-:W-:Y:S01]  /*faf0*/  PRMT R10, RZ, 0x7610, R10 ;  /* 0x00007610ff0a7816 */ /* 0x010fe2000000000a */
[----:B0-----:R-:W-:Y:S02]  /*fb00*/  @!P1 IMAD.MOV.U32 R2, RZ, RZ, R0 ;  /* 0x000000ffff029224 */ /* 0x001fe400078e0000 */
[----:B--2---:R0:W-:Y:S04]  /*fb10*/  STL [R1+0x100], R17 ;  /* 0x0001001101007387 */ /* 0x0041e80000100800 */
[----:B---3--:R1:W-:Y:S04]  /*fb20*/  STS.U16 [R29+UR5+0x8f00], R3 ;  /* 0x008f00031d007988 */ /* 0x0083e80008000405 */
[----:B0-----:R-:W2:Y:S01]  /*fb30*/  LDL.LU R17, [R1+0xfc] ;  /* 0x0000fc0001117983 */ /* 0x001ea20000300800 */
[----:B-1----:R-:W-:-:S03]  /*fb40*/  @!P1 IMAD.MOV.U32 R3, RZ, RZ, R9 ;  /* 0x000000ffff039224 */ /* 0x002fc600078e0009 */
[----:B------:R-:W3:Y:S04]  /*fb50*/  LDL R9, [R1+0x1b8] ;  /* 0x0001b80001097983 */ /* 0x000ee80000100800 */
[----:B------:R-:W4:Y:S04]  /*fb60*/  LDL.LU R0, [R1+0x530] ;  /* 0x0005300001007983 */ /* 0x000f280000300800 */
[----:B------:R0:W2:Y:S04]  /*fb70*/  @!P1 LDG.E.U16 R10, desc[UR8][R2.64] ;  /* 0x00000008020a9981 */ /* 0x0000a8000c1e1500 */
[----:B------:R-:W0:Y:S04]  /*fb80*/  LDL R2, [R1+0x234] ;  /* 0x0002340001027983 */ /* 0x000e280000100800 */
[----:B------:R-:W0:Y:S01]  /*fb90*/  LDL R3, [R1+0x238] ;  /* 0x0002380001037983 */ /* 0x000e220000100800 */
[----:B------:R-:W-:-:S02]  /*fba0*/  PRMT R20, RZ, 0x7610, R20 ;  /* 0x00007610ff147816 */ /* 0x000fc40000000014 */
[----:B0-----:R-:W-:-:S04]  /*fbb0*/  @!P0 LOP3.LUT R3, R3, R2, RZ, 0x3c, !PT ;  /* 0x0000000203038212 */ /* 0x001fc800078e3cff */
[----:B------:R-:W-:-:S04]  /*fbc0*/  @!P0 LOP3.LUT R2, R3, R2, RZ, 0x3c, !PT ;  /* 0x0000000203028212 */ /* 0x000fc800078e3cff */
[----:B------:R-:W-:-:S05]  /*fbd0*/  @!P0 LOP3.LUT R3, R3, R2, RZ, 0x3c, !PT ;  /* 0x0000000203038212 */ /* 0x000fca00078e3cff */
[----:B------:R-:W3:Y:S04]  /*fbe0*/  @!P0 LDG.E.U16 R20, desc[UR8][R2.64] ;  /* 0x0000000802148981 */ /* 0x000ee8000c1e1500 */
[----:B------:R0:W-:Y:S04]  /*fbf0*/  STS.U16 [R29+UR5+0x9100], R11 ;  /* 0x0091000b1d007988 */ /* 0x0001e80008000405 */
[----:B0-----:R-:W4:Y:S04]  /*fc00*/  LDL R11, [R1+0x52c] ;  /* 0x00052c00010b7983 */ /* 0x001f280000100800 */
[----:B--2---:R0:W-:Y:S04]  /*fc10*/  STL [R1+0x104], R10 ;  /* 0x0001040a01007387 */ /* 0x0041e80000100800 */
[----:B0-----:R-:W2:Y:S04]  /*fc20*/  LDL.LU R10, [R1+0x108] ;  /* 0x00010800010a7983 */ /* 0x001ea80000300800 */
        /* <DEDUP_REMOVED lines=13> */
[----:B------:R-:W3:Y:S01]  /*fd00*/  LDL R3, [R1+0x1b4] ;  /* 0x0001b40001037983 */ /* 0x000ee20000100800 */
[----:B------:R-:W-:Y:S01]  /*fd10*/  @!P0 IMAD.MOV.U32 R2, RZ, RZ, R9 ;  /* 0x000000ffff028224 */ /* 0x000fe200078e0009 */
[----:B--2---:R-:W-:-:S06]  /*fd20*/  PRMT R20, RZ, 0x7610, R20 ;  /* 0x00007610ff147816 */ /* 0x004fcc0000000014 */
[----:B---3--:R-:W2:Y:S04]  /*fd30*/  @!P0 LDG.E.U16 R20, desc[UR8][R2.64] ;  /* 0x0000000802148981 */ /* 0x008ea8000c1e1500 */
[----:B------:R0:W-:Y:S04]  /*fd40*/  STS.U16 [R29+UR5+0x9500], R19 ;  /* 0x009500131d007988 */ /* 0x0001e80008000405 */
[----:B0-----:R-:W3:Y:S04]  /*fd50*/  LDL R19, [R1+0x4b0] ;  /* 0x0004b00001137983 */ /* 0x001ee80000100800 */
[----:B------:R-:W3:Y:S04]  /*fd60*/  LDL.LU R9, [R1+0x8c] ;  /* 0x00008c0001097983 */ /* 0x000ee80000300800 */
[----:B--2---:R0:W-:Y:S04]  /*fd70*/  STL [R1+0x118], R20 ;  /* 0x0001181401007387 */ /* 0x0041e80000100800 */
[----:B0-----:R-:W2:Y:S01]  /*fd80*/  LDL.LU R20, [R1+0xdd4] ;  /* 0x000dd40001147983 */ /* 0x001ea20000300800 */
[----:B----4-:R-:W-:-:S02]  /*fd90*/  @!P1 IMAD.MOV.U32 R2, RZ, RZ, R0 ;  /* 0x000000ffff029224 */ /* 0x010fc400078e0000 */
[----:B------:R-:W-:Y:S01]  /*fda0*/  @!P1 IMAD.MOV.U32 R3, RZ, RZ, R11 ;  /* 0x000000ffff039224 */ /* 0x000fe200078e000b */
[----:B--2---:R-:W-:-:S06]  /*fdb0*/  PRMT R20, RZ, 0x7610, R20 ;  /* 0x00007610ff147816 */ /* 0x004fcc0000000014 */
[----:B------:R-:W2:Y:S04]  /*fdc0*/  @!P1 LDG.E.U16 R20, desc[UR8][R2.64] ;  /* 0x0000000802149981 */ /* 0x000ea8000c1e1500 */
[----:B------:R0:W-:Y:S04]  /*fdd0*/  STS.U16 [R29+UR5+0x9700], R18 ;  /* 0x009700121d007988 */ /* 0x0001e80008000405 */
[----:B0-----:R-:W4:Y:S04]  /*fde0*/  LDL.LU R18, [R1+0x88] ;  /* 0x0000880001127983 */ /* 0x001f280000300800 */
[----:B------:R-:W3:Y:S04]  /*fdf0*/  LDL.LU R11, [R1+0x84] ;  /* 0x00008400010b7983 */ /* 0x000ee80000300800 */
[----:B------:R-:W-:Y:S04]  /*fe00*/  STL [R1+0x934], R0 ;  /* 0x0009340001007387 */ /* 0x000fe80000100800 */
[----:B------:R-:W-:Y:S04]  /*fe10*/  STS.U16 [R29+UR5+0x9900], R17 ;  /* 0x009900111d007988 */ /* 0x000fe80008000405 */
[----:B--2---:R0:W-:Y:S04]  /*fe20*/  STL [R1+0x120], R20 ;  /* 0x0001201401007387 */ /* 0x0041e80000100800 */
[----:B0-----:R-:W2:Y:S04]  /*fe30*/  LDL.LU R20, [R1+0xdd0] ;  /* 0x000dd00001147983 */ /* 0x001ea80000300800 */
        /* <DEDUP_REMOVED lines=8> */
[----:B--2---:R0:W-:Y:S04]  /*fec0*/  STL [R1+0x124], R17 ;  /* 0x0001241101007387 */ /* 0x0041e80000100800 */
[----:B0-----:R-:W2:Y:S04]  /*fed0*/  LDL.LU R17, [R1+0xdc8] ;  /* 0x000dc80001117983 */ /* 0x001ea80000300800 */
[----:B------:R-:W3:Y:S04]  /*fee0*/  LDL.LU R2, [R1+0xf4] ;  /* 0x0000f40001027983 */ /* 0x000ee80000300800 */
[----:B------:R-:W4:Y:S01]  /*fef0*/  LDL R3, [R1+0x4ac] ;  /* 0x0004ac0001037983 */ /* 0x000f220000100800 */
[----:B--2---:R-:W-:-:S03]  /*ff00*/  PRMT R17, RZ, 0x7610, R17 ;  /* 0x00007610ff117816 */ /* 0x004fc60000000011 */
[----:B---3--:R0:W-:Y:S02]  /*ff10*/  STS.U16 [R29+UR5+0x9b00], R2 ;  /* 0x009b00021d007988 */ /* 0x0081e40008000405 */
[----:B0-----:R-:W-:Y:S02]  /*ff20*/  @!P1 IMAD.MOV.U32 R2, RZ, RZ, R19 ;  /* 0x000000ffff029224 */ /* 0x001fe400078e0013 */
[----:B------:R-:W2:Y:S04]  /*ff30*/  LDL.LU R19, [R1+0x80] ;  /* 0x0000800001137983 */ /* 0x000ea80000300800 */
[----:B----4-:R-:W3:Y:S04]  /*ff40*/  @!P1 LDG.E.U16 R17, desc[UR8][R2.64] ;  /* 0x0000000802119981 */ /* 0x010ee8000c1e1500 */
        /* <DEDUP_REMOVED lines=10> */
[----:B------:R0:W4:Y:S04]  /*fff0*/  @!P0 LDG.E.U16 R12, desc[UR8][R2.64] ;  /* 0x00000008020c8981 */ /* 0x000128000c1e1500 */
[----:B------:R-:W0:Y:S04]  /*10000*/  LDL R2, [R1+0x42c] ;  /* 0x00042c0001027983 */ /* 0x000e280000100800 */
[----:B------:R-:W0:Y:S01]  /*10010*/  LDL R3, [R1+0x430] ;  /* 0x0004300001037983 */ /* 0x000e220000100800 */
[----:B---3--:R-:W-:Y:S02]  /*10020*/  PRMT R17, RZ, 0x7610, R17 ;  /* 0x00007610ff117816 */ /* 0x008fe40000000011 */
[----:B0-----:R-:W-:-:S04]  /*10030*/  @!P1 LOP3.LUT R3, R3, R2, RZ, 0x3c, !PT ;  /* 0x0000000203039212 */ /* 0x001fc800078e3cff */
[----:B------:R-:W-:-:S04]  /*10040*/  @!P1 LOP3.LUT R2, R3, R2, RZ, 0x3c, !PT ;  /* 0x0000000203029212 */ /* 0x000fc800078e3cff */
[----:B------:R-:W-:-:S05]  /*10050*/  @!P1 LOP3.LUT R3, R3, R2, RZ, 0x3c, !PT ;  /* 0x0000000203039212 */ /* 0x000fca00078e3cff */
[----:B------:R-:W3:Y:S04]  /*10060*/  @!P1 LDG.E.U16 R17, desc[UR8][R2.64] ;  /* 0x0000000802119981 */ /* 0x000ee8000c1e1500 */
[----:B------:R0:W-:Y:S04]  /*10070*/  STS.U16 [R29+UR5+0x9f00], R15 ;  /* 0x009f000f1d007988 */ /* 0x0001e80008000405 */
[----:B0-----:R-:W2:Y:S04]  /*10080*/  LDL R15, [R1+0x3a4] ;  /* 0x0003a400010f7983 */ /* 0x001ea80000100800 */
[----:B----4-:R0:W-:Y:S04]  /*10090*/  STL [R1+0x130], R12 ;  /* 0x0001300c01007387 */ /* 0x0101e80000100800 */
[----:B0-----:R-:W4:Y:S04]  /*100a0*/  LDL R12, [R1+0x3a8] ;  /* 0x0003a800010c7983 */ /* 0x001f280000100800 */
        /* <DEDUP_REMOVED lines=13> */
[----:B------:R-:W3:Y:S04]  /*10180*/  LDL R2, [R1+0x3ac] ;  /* 0x0003ac0001027983 */ /* 0x000ee80000100800 */
[----:B------:R-:W3:Y:S01]  /*10190*/  LDL R3, [R1+0x3b0] ;  /* 0x0003b00001037983 */ /* 0x000ee20000100800 */
[----:B------:R-:W-:-:S02]  /*101a0*/  PRMT R17, RZ, 0x7610, R17 ;  /* 0x00007610ff117816 */ /* 0x000fc40000000011 */
[----:B---3--:R-:W-:-:S04]  /*101b0*/  @!P1 LOP3.LUT R3, R3, R2, RZ, 0x3c, !PT ;  /* 0x0000000203039212 */ /* 0x008fc800078e3cff */
[----:B------:R-:W-:-:S04]  /*101c0*/  @!P1 LOP3.LUT R2, R3, R2, RZ, 0x3c, !PT ;  /* 0x0000000203029212 */ /* 0x000fc800078e3cff */
[----:B------:R-:W-:Y:S02]  /*101d0*/  @!P1 LOP3.LUT R3, R3, R2, RZ, 0x3c, !PT ;  /* 0x0000000203039212 */ /* 0x000fe400078e3cff */
[----:B--2---:R-:W-:-:S03]  /*101e0*/  PRMT R9, RZ, 0x7610, R9 ;  /* 0x00007610ff097816 */ /* 0x004fc60000000009 */
[----:B------:R4:W2:Y:S02]  /*101f0*/  @!P1 LDG.E.U16 R17, desc[UR8][R2.64] ;  /* 0x0000000802119981 */ /* 0x0008a4000c1e1500 */
[----:B----4-:R-:W-:Y:S02]  /*10200*/  @!P0 IMAD.MOV.U32 R2, RZ, RZ, R12 ;  /* 0x000000ffff028224 */ /* 0x010fe400078e000c */
[----:B------:R-:W-:-:S05]  /*10210*/  @!P0 IMAD.MOV.U32 R3, RZ, RZ, R15 ;  /* 0x000000ffff038224 */ /* 0x000fca00078e000f */
[----:B------:R-:W3:Y:S04]  /*10220*/  @!P0 LDG.E.U16 R9, desc[UR8][R2.64] ;  /* 0x0000000802098981 */ /* 0x000ee8000c1e1500 */
[----:B------:R0:W-:Y:S04]  /*10230*/  STS.U16 [R29+UR5+0xa300], R18 ;  /* 0x00a300121d007988 */ /* 0x0001e80008000405 */
[----:B------:R1:W-:Y:S04]  /*10240*/  STS.U16 [R29+UR5+0xa500], R11 ;  /* 0x00a5000b1d007988 */ /* 0x0003e80008000405 */
[----:B0-----:R-:W4:Y:S04]  /*10250*/  LDL.LU R18, [R1+0x70] ;  /* 0x0000700001127983 */ /* 0x001f280000300800 */
[----:B-1----:R-:W4:Y:S04]  /*10260*/  LDL R11, [R1+0x2b0] ;  /* 0x0002b000010b7983 */ /* 0x002f280000100800 */
[----:B------:R-:W-:Y:S04]  /*10270*/  STS.U16 [R29+UR5+0xa700], R19 ;  /* 0x00a700131d007988 */ /* 0x000fe80008000405 */
[----:B--2---:R0:W-:Y:S04]  /*10280*/  STL [R1+0x148], R17 ;  /* 0x0001481101007387 */ /* 0x0041e80000100800 */
[----:B0-----:R-:W2:Y:S04]  /*10290*/  LDL.LU R17, [R1+0x6c] ;  /* 0x00006c0001117983 */ /* 0x001ea80000300800 */
[----:B------:R-:W2:Y:S04]  /*102a0*/  LDL R2, [R1+0x32c] ;  /* 0x00032c0001027983 */ /* 0x000ea80000100800 */
[----:B------:R-:W2:Y:S04]  /*102b0*/  LDL R3, [R1+0x330] ;  /* 0x0003300001037983 */ /* 0x000ea80000100800 */
[----:B------:R-:W4:Y:S04]  /*102c0*/  LDL R15, [R1+0x2a4] ;  /* 0x0002a400010f7983 */ /* 0x000f280000100800 */
[----:B------:R-:W4:Y:S04]  /*102d0*/  LDL R12, [R1+0x2a8] ;  /* 0x0002a800010c7983 */ /* 0x000f280000100800 */
[----:B---3--:R0:W-:Y:S04]  /*102e0*/  STL [R1+0x144], R9 ;  /* 0x0001440901007387 */ /* 0x0081e80000100800 */
[----:B0-----:R-:W3:Y:S04]  /*102f0*/  LDL.LU R9, [R1+0x68] ;  /* 0x0000680001097983 */ /* 0x001ee80000300800 */
[----:B------:R-:W3:Y:S01]  /*10300*/  LDL.LU R19, [R1+0xdb4] ;  /* 0x000db40001137983 */ /* 0x000ee20000300800 */
[----:B--2---:R-:W-:-:S04]  /*10310*/  @!P1 LOP3.LUT R3, R3, R2, RZ, 0x3c, !PT ;  /* 0x0000000203039212 */ /* 0x004fc800078e3cff */
[----:B------:R-:W-:-:S04]  /*10320*/  @!P1 LOP3.LUT R2, R3, R2, RZ, 0x3c, !PT ;  /* 0x0000000203029212 */ /* 0x000fc800078e3cff */
[----:B------:R-:W-:Y:S02]  /*10330*/  @!P1 LOP3.LUT R3, R3, R2, RZ, 0x3c, !PT ;  /* 0x0000000203039212 */ /* 0x000fe400078e3cff */
[----:B---3--:R-:W-:-:S06]  /*10340*/  PRMT R19, RZ, 0x7610, R19 ;  /* 0x00007610ff137816 */ /* 0x008fcc0000000013 */
        /* <DEDUP_REMOVED lines=11> */
[----:B------:R4:W2:Y:S04]  /*10400*/  @!P0 LDG.E.U16 R10, desc[UR8][R2.64] ;  /* 0x00000008020a8981 */ /* 0x0008a8000c1e1500 */
[----:B------:R-:W3:Y:S04]  /*10410*/  LDL.LU R2, [R1+0x78] ;  /* 0x0000780001027983 */ /* 0x000ee80000300800 */
[----:B------:R-:W2:Y:S01]  /*10420*/  LDL R3, [R1+0x2ac] ;  /* 0x0002ac0001037983 */ /* 0x000ea20000100800 */
[----:B------:R-:W-:-:S03]  /*10430*/  PRMT R19, RZ, 0x7610, R19 ;  /* 0x00007610ff137816 */ /* 0x000fc60000000013 */
[----:B---3--:R4:W-:Y:S02]  /*10440*/  STS.U16 [R29+UR5+0xab00], R2 ;  /* 0x00ab00021d007988 */ /* 0x0089e40008000405 */
[----:B----4-:R-:W-:-:S05]  /*10450*/  @!P1 IMAD.MOV.U32 R2, RZ, RZ, R11 ;  /* 0x000000ffff029224 */ /* 0x010fca00078e000b */
[----:B--2---:R-:W2:Y:S04]  /*10460*/  @!P1 LDG.E.U16 R19, desc[UR8][R2.64] ;  /* 0x0000000802139981 */ /* 0x004ea8000c1e1500 */
[----:B------:R0:W-:Y:S04]  /*10470*/  STL [R1+0x13c], R10 ;  /* 0x00013c0a01007387 */ /* 0x0001e80000100800 */
[----:B0-----:R-:W3:Y:S04]  /*10480*/  LDL.LU R10, [R1+0x40] ;  /* 0x00004000010a7983 */ /* 0x001ee80000300800 */
[----:B------:R-:W4:Y:S04]  /*10490*/  LDL.LU R11, [R1+0x3c] ;  /* 0x00003c00010b7983 */ /* 0x000f280000300800 */
[----:B--2---:R0:W-:Y:S04]  /*104a0*/  STL [R1+0x134], R19 ;  /* 0x0001341301007387 */ /* 0x0041e80000100800 */
[----:B0-----:R-:W2:Y:S04]  /*104b0*/  LDL.LU R19, [R1+0xda8] ;  /* 0x000da80001137983 */ /* 0x001ea80000300800 */
[----:B------:R-:W3:Y:S01]  /*104c0*/  LDL.LU R3, [R1+0x74] ;  /* 0x0000740001037983 */ /* 0x000ee20000300800 */
[----:B------:R-:W-:-:S03]  /*104d0*/  @!P0 IMAD.MOV.U32 R2, RZ, RZ, R12 ;  /* 0x000000ffff028224 */ /* 0x000fc600078e000c */
[----:B------:R-:W4:Y:S01]  /*104e0*/  LDL R12, [R1+0x1a8] ;  /* 0x0001a800010c7983 */ /* 0x000f220000100800 */
[----:B--2---:R-:W-:-:S03]  /*104f0*/  PRMT R19, RZ, 0x7610, R19 ;  /* 0x00007610ff137816 */ /* 0x004fc60000000013 */
[----:B---3--:R0:W-:Y:S02]  /*10500*/  STS.U16 [R29+UR5+0xad00], R3 ;  /* 0x00ad00031d007988 */ /* 0x0081e40008000405 */
[----:B0-----:R-:W-:Y:S02]  /*10510*/  @!P0 IMAD.MOV.U32 R3, RZ, RZ, R15 ;  /* 0x000000ffff038224 */ /* 0x001fe400078e000f */
[----:B------:R-:W2:Y:S04]  /*10520*/  LDL R15, [R1+0x1a4] ;  /* 0x0001a400010f7983 */ /* 0x000ea80000100800 */
[----:B------:R-:W3:Y:S04]  /*10530*/  @!P0 LDG.E.U16 R19, desc[UR8][R2.64] ;  /* 0x0000000802138981 */ /* 0x000ee8000c1e1500 */
        /* <DEDUP_REMOVED lines=22> */
[----:B--2---:R0:W-:Y:S04]  /*106a0*/  STL [R1+0x114], R17 ;  /* 0x0001141101007387 */ /* 0x0041e80000100800 */
[----:B0-----:R-:W2:Y:S04]  /*106b0*/  LDL.LU R17, [R1+0xd94] ;  /* 0x000d940001117983 */ /* 0x001ea80000300800 */
[----:B------:R-:W3:Y:S04]  /*106c0*/  LDL R2, [R1+0x1ac] ;  /* 0x0001ac0001027983 */ /* 0x000ee80000100800 */
[----:B------:R-:W3:Y:S01]  /*106d0*/  LDL R3, [R1+0x1b0] ;  /* 0x0001b00001037983 */ /* 0x000ee20000100800 */
[----:B------:R-:W-:-:S03]  /*106e0*/  PRMT R22, RZ, 0x7610, R22 ;  /* 0x00007610ff167816 */ /* 0x000fc60000000016 */
[----:B------:R0:W-:Y:S04]  /*106f0*/  STS.U16 [R29+UR5+0xb300], R9 ;  /* 0x00b300091d007988 */ /* 0x0001e80008000405 */
[----:B0-----:R-:W2:Y:S01]  /*10700*/  LDL.LU R9, [R1+0xd90] ;  /* 0x000d900001097983 */ /* 0x001ea20000300800 */
[----:B---3--:R-:W-:-:S04]  /*10710*/  @!P1 LOP3.LUT R3, R3, R2, RZ, 0x3c, !PT ;  /* 0x0000000203039212 */ /* 0x008fc800078e3cff */
[----:B------:R-:W-:-:S04]  /*10720*/  @!P1 LOP3.LUT R2, R3, R2, RZ, 0x3c, !PT ;  /* 0x0000000203029212 */ /* 0x000fc800078e3cff */
[----:B------:R-:W-:-:S05]  /*10730*/  @!P1 LOP3.LUT R3, R3, R2, RZ, 0x3c, !PT ;  /* 0x0000000203039212 */ /* 0x000fca00078e3cff */
[----:B------:R4:W3:Y:S04]  /*10740*/  @!P1 LDG.E.U16 R22, desc[UR8][R2.64] ;  /* 0x0000000802169981 */ /* 0x0008e8000c1e1500 */
[----:B------:R-:W3:Y:S01]  /*10750*/  LDL.LU R3, [R1+0x64] ;  /* 0x0000640001037983 */ /* 0x000ee20000300800 */
[----:B--2---:R-:W-:Y:S01]  /*10760*/  PRMT R9, RZ, 0x7610, R9 ;  /* 0x00007610ff097816 */ /* 0x004fe20000000009 */
[----:B----4-:R-:W-:Y:S02]  /*10770*/  @!P0 IMAD.MOV.U32 R2, RZ, RZ, R12 ;  /* 0x000000ffff028224 */ /* 0x010fe400078e000c */
[----:B---3--:R0:W-:Y:S02]  /*10780*/  STS.U16 [R29+UR5+0xb500], R3 ;  /* 0x00b500031d007988 */ /* 0x0081e40008000405 */
[----:B0-----:R-:W-:-:S05]  /*10790*/  @!P0 IMAD.MOV.U32 R3, RZ, RZ, R15 ;  /* 0x000000ffff038224 */ /* 0x001fca00078e000f */
[----:B------:R-:W2:Y:S04]  /*107a0*/  @!P0 LDG.E.U16 R9, desc[UR8][R2.64] ;  /* 0x0000000802098981 */ /* 0x000ea8000c1e1500 */
[----:B------:R0:W-:Y:S04]  /*107b0*/  STL [R1+0x108], R22 ;  /* 0x0001081601007387 */ /* 0x0001e80000100800 */
[----:B------:R-:W3:Y:S04]  /*107c0*/  LDL R15, [R1+0x494] ;  /* 0x00049400010f7983 */ /* 0x000ee80000100800 */
[----:B------:R-:W4:Y:S04]  /*107d0*/  LDL R12, [R1+0x498] ;  /* 0x00049800010c7983 */ /* 0x000f280000100800 */
[----:B0-----:R-:W3:Y:S04]  /*107e0*/  LDL R22, [R1+0x4a0] ;  /* 0x0004a00001167983 */ /* 0x001ee80000100800 */
        /* <DEDUP_REMOVED lines=24> */
[----:B------:R-:W3:Y:S04]  /*10970*/  LDL.LU R2, [R1+0x38] ;  /* 0x0000380001027983 */ /* 0x000ee80000300800 */
[----:B------:R-:W2:Y:S01]  /*10980*/  LDL R3, [R1+0x49c] ;  /* 0x00049c0001037983 */ /* 0x000ea20000100800 */
[----:B------:R-:W-:-:S03]  /*10990*/  PRMT R20, RZ, 0x7610, R20 ;  /* 0x00007610ff147816 */ /* 0x000fc60000000014 */
[----:B---3--:R0:W-:Y:S02]  /*109a0*/  STS.U16 [R29+UR5+0xbb00], R2 ;  /* 0x00bb00021d007988 */ /* 0x0081e40008000405 */
[----:B0-----:R-:W-:-:S05]  /*109b0*/  @!P1 IMAD.MOV.U32 R2, RZ, RZ, R22 ;  /* 0x000000ffff029224 */ /* 0x001fca00078e0016 */
[----:B--2---:R4:W2:Y:S01]  /*109c0*/  @!P1 LDG.E.U16 R20, desc[UR8][R2.64] ;  /* 0x0000000802149981 */ /* 0x0048a2000c1e1500 */
[----:B------:R-:W-:Y:S01]  /*109d0*/  PRMT R8, RZ, 0x7610, R8 ;  /* 0x00007610ff087816 */ /* 0x000fe20000000008 */
[----:B----4-:R-:W-:Y:S02]  /*109e0*/  @!P0 IMAD.MOV.U32 R2, RZ, RZ, R12 ;  /* 0x000000ffff028224 */ /* 0x010fe400078e000c */
[----:B------:R-:W-:-:S05]  /*109f0*/  @!P0 IMAD.MOV.U32 R3, RZ, RZ, R15 ;  /* 0x000000ffff038224 */ /* 0x000fca00078e000f */
[----:B------:R-:W3:Y:S04]  /*10a00*/  @!P0 LDG.E.U16 R8, desc[UR8][R2.64] ;  /* 0x0000000802088981 */ /* 0x000ee8000c1e1500 */
[----:B--2---:R0:W-:Y:S04]  /*10a10*/  STL [R1+0x8c], R20 ;  /* 0x00008c1401007387 */ /* 0x0041e80000100800 */
[----:B------:R-:W2:Y:S04]  /*10a20*/  LDL R2, [R1+0x41c] ;  /* 0x00041c0001027983 */ /* 0x000ea80000100800 */
[----:B------:R-:W2:Y:S01]  /*10a30*/  LDL R3, [R1+0x420] ;  /* 0x0004200001037983 */ /* 0x000ea20000100800 */
[----:B0-----:R-:W0:Y:S01]  /*10a40*/  S2R R20, SR_TID.X ;  /* 0x0000000000147919 */ /* 0x001e220000002100 */
[----:B------:R-:W-:-:S02]  /*10a50*/  PRMT R13, RZ, 0x7610, R13 ;  /* 0x00007610ff0d7816 */ /* 0x000fc4000000000d */
[----:B------:R-:W4:Y:S01]  /*10a60*/  LDL R22, [R1+0x39c] ;  /* 0x00039c0001167983 */ /* 0x000f220000100800 */
[----:B0-----:R-:W-:-:S03]  /*10a70*/  LOP3.LUT R15, R20, 0x7f, RZ, 0xc0, !PT ;  /* 0x0000007f140f7812 */ /* 0x001fc600078ec0ff */
[----:B------:R-:W4:Y:S04]  /*10a80*/  LDL R20, [R1+0x3a0] ;  /* 0x0003a00001147983 */ /* 0x000f280000100800 */
[----:B---3--:R0:W-:Y:S04]  /*10a90*/  STL [R1+0x88], R8 ;  /* 0x0000880801007387 */ /* 0x0081e80000100800 */
[----:B0-----:R-:W3:Y:S04]  /*10aa0*/  LDL.LU R8, [R1+0x60] ;  /* 0x0000600001087983 */ /* 0x001ee80000300800 */
[----:B------:R-:W3:Y:S04]  /*10ab0*/  LDL.LU R12, [R1+0x44] ;  /* 0x00004400010c7983 */ /* 0x000ee80000300800 */
[----:B------:R-:W-:Y:S01]  /*10ac0*/  STL [R1+0x890], R29 ;  /* 0x0008901d01007387 */ /* 0x000fe20000100800 */
[----:B--2---:R-:W-:-:S04]  /*10ad0*/  @!P1 LOP3.LUT R3, R3, R2, RZ, 0x3c, !PT ;  /* 0x0000000203039212 */ /* 0x004fc800078e3cff */
[----:B------:R-:W-:-:S04]  /*10ae0*/  @!P1 LOP3.LUT R2, R3, R2, RZ, 0x3c, !PT ;  /* 0x0000000203029212 */ /* 0x000fc800078e3cff */
[----:B------:R-:W-:-:S05]  /*10af0*/  @!P1 LOP3.LUT R3, R3, R2, RZ, 0x3c, !PT ;  /* 0x0000000203039212 */ /* 0x000fca00078e3cff */
[----:B------:R0:W2:Y:S04]  /*10b00*/  @!P1 LDG.E.U16 R13, desc[UR8][R2.64] ;  /* 0x00000008020d9981 */ /* 0x0000a8000c1e1500 */
[----:B------:R-:W0:Y:S04]  /*10b10*/  LDL R2, [R1+0x414] ;  /* 0x0004140001027983 */ /* 0x000e280000100800 */
[----:B------:R-:W0:Y:S01]  /*10b20*/  LDL R3, [R1+0x418] ;  /* 0x0004180001037983 */ /* 0x000e220000100800 */
[----:B------:R-:W-:Y:S02]  /*10b30*/  PRMT R16, RZ, 0x7610, R16 ;  /* 0x00007610ff107816 */ /* 0x000fe40000000010 */
[----:B------:R-:W-:-:S02]  /*10b40*/  PRMT R18, RZ, 0x7610, R18 ;  /* 0x00007610ff127816 */ /* 0x000fc40000000012 */
[----:B0-----:R-:W-:-:S04]  /*10b50*/  @!P0 LOP3.LUT R3, R3, R2, RZ, 0x3c, !PT ;  /* 0x0000000203038212 */ /* 0x001fc800078e3cff */
[----:B------:R-:W-:-:S04]  /*10b60*/  @!P0 LOP3.LUT R2, R3, R2, RZ, 0x3c, !PT ;  /* 0x0000000203028212 */ /* 0x000fc800078e3cff */
[----:B------:R-:W-:-:S05]  /*10b70*/  @!P0 LOP3.LUT R3, R3, R2, RZ, 0x3c, !PT ;  /* 0x0000000203038212 */ /* 0x000fca00078e3cff */
[----:B------:R4:W3:Y:S02]  /*10b80*/  @!P0 LDG.E.U16 R16, desc[UR8][R2.64] ;  /* 0x0000000802108981 */ /* 0x0008e4000c1e1500 */
[----:B----4-:R-:W-:Y:S02]  /*10b90*/  @!P1 IMAD.MOV.U32 R2, RZ, RZ, R20 ;  /* 0x000000ffff029224 */ /* 0x010fe400078e0014 */
[----:B------:R-:W-:-:S05]  /*10ba0*/  @!P1 IMAD.MOV.U32 R3, RZ, RZ, R22 ;  /* 0x000000ffff039224 */ /* 0x000fca00078e0016 */
[----:B------:R-:W4:Y:S04]  /*10bb0*/  @!P1 LDG.E.U16 R18, desc[UR8][R2.64] ;  /* 0x0000000802129981 */ /* 0x000f28000c1e1500 */
[----:B--2---:R0:W-:Y:S04]  /*10bc0*/  STL [R1+0x84], R13 ;  /* 0x0000840d01007387 */ /* 0x0041e80000100800 */
[----:B0-----:R-:W2:Y:S04]  /*10bd0*/  LDL.LU R13, [R1+0x5c] ;  /* 0x00005c00010d7983 */ /* 0x001ea80000300800 */
[----:B---3--:R0:W-:Y:S04]  /*10be0*/  STL [R1+0x80], R16 ;  /* 0x0000801001007387 */ /* 0x0081e80000100800 */
[----:B0-----:R-:W3:Y:S04]  /*10bf0*/  LDL.LU R16, [R1+0x58] ;  /* 0x0000580001107983 */ /* 0x001ee80000300800 */
[----:B------:R-:W-:Y:S04]  /*10c00*/  STL [R1+0xd04], R17 ;  /* 0x000d041101007387 */ /* 0x000fe80000100800 */
[----:B------:R-:W2:Y:S04]  /*10c10*/  LDL R22, [R1+0x2a0] ;  /* 0x0002a00001167983 */ /* 0x000ea80000100800 */
[----:B------:R-:W2:Y:S04]  /*10c20*/  LDL.LU R20, [R1+0x54] ;  /* 0x0000540001147983 */ /* 0x000ea80000300800 */
        /* <DEDUP_REMOVED lines=18> */
[----:B------:R-:W-:Y:S04]  /*10d50*/  STS.U16 [R29+UR5+0xbd00], R11 ;  /* 0x00bd000b1d007988 */ /* 0x000fe80008000405 */
[----:B------:R0:W-:Y:S02]  /*10d60*/  STS.U16 [R29+UR5+0xbf00], R10 ;  /* 0x00bf000a1d007988 */ /* 0x0001e40008000405 */
[----:B0-----:R-:W-:-:S05]  /*10d70*/  IMAD.SHL.U32 R29, R15, 0x2, RZ ;  /* 0x000000020f1d7824 */ /* 0x001fca00078e00ff */
[----:B------:R-:W-:Y:S04]  /*10d80*/  STS.U16 [R29+UR5], R9 ;  /* 0x000000091d007988 */ /* 0x000fe80008000405 */
[----:B------:R-:W-:Y:S04]  /*10d90*/  STS.U16 [R29+UR5+0x100], R17 ;  /* 0x000100111d007988 */ /* 0x000fe80008000405 */
[----:B----4-:R-:W-:Y:S04]  /*10da0*/  STS.U16 [R29+UR5+0x1000], R18 ;  /* 0x001000121d007988 */ /* 0x010fe80008000405 */
[----:B------:R-:W-:Y:S04]  /*10db0*/  STS.U16 [R29+UR5+0x1100], R19 ;  /* 0x001100131d007988 */ /* 0x000fe80008000405 */
[----:B------:R-:W-:Y:S04]  /*10dc0*/  STS.U16 [R29+UR5+0x2000], R8 ;  /* 0x002000081d007988 */ /* 0x000fe80008000405 */
[----:B--2---:R0:W-:Y:S04]  /*10dd0*/  STL [R1+0x74], R21 ;  /* 0x0000741501007387 */ /* 0x0041e80000100800 */
[----:B0-----:R-:W2:Y:S04]  /*10de0*/  LDL.LU R21, [R1+0xd70] ;  /* 0x000d700001157983 */ /* 0x001ea80000300800 */
[----:B------:R-:W4:Y:S04]  /*10df0*/  LDL R2, [R1+0x314] ;  /* 0x0003140001027983 */ /* 0x000f280000100800 */
[----:B------:R-:W4:Y:S04]  /*10e00*/  LDL R3, [R1+0x318] ;  /* 0x0003180001037983 */ /* 0x000f280000100800 */
[----:B------:R-:W2:Y:S01]  /*10e10*/  LDL.LU R8, [R1+0xd6c] ;  /* 0x000d6c0001087983 */ /* 0x000ea20000300800 */
[----:B----4-:R-:W-:-:S04]  /*10e20*/  @!P0 LOP3.LUT R3, R3, R2, RZ, 0x3c, !PT ;  /* 0x0000000203038212 */ /* 0x010fc800078e3cff */
[C---:B------:R-:W-:Y:S02]  /*10e30*/  @!P0 LOP3.LUT R2, R3.reuse, R2, RZ, 0x3c, !PT ;  /* 0x0000000203028212 */ /* 0x040fe400078e3cff */
[----:B--2---:R-:W-:Y:S02]  /*10e40*/  PRMT R8, RZ, 0x7610, R8 ;  /* 0x00007610ff087816 */ /* 0x004fe40000000008 */
[----:B------:R-:W-:-:S05]  /*10e50*/  @!P0 LOP3.LUT R3, R3, R2, RZ, 0x3c, !PT ;  /* 0x0000000203038212 */ /* 0x000fca00078e3cff */
[----:B------:R-:W2:Y:S04]  /*10e60*/  @!P0 LDG.E.U16 R8, desc[UR8][R2.64] ;  /* 0x0000000802088981 */ /* 0x000ea8000c1e1500 */
[----:B--2---:R0:W-:Y:S04]  /*10e70*/  STL [R1+0x70], R8 ;  /* 0x0000700801007387 */ /* 0x0041e80000100800 */
[----:B0-----:R-:W2:Y:S04]  /*10e80*/  LDL.LU R8, [R1+0xd68] ;  /* 0x000d680001087983 */ /* 0x001ea80000300800 */
[----:B------:R-:W4:Y:S01]  /*10e90*/  LDL R3, [R1+0x29c] ;  /* 0x00029c0001037983 */ /* 0x000f220000100800 */
[----:B------:R-:W-:Y:S01]  /*10ea0*/  @!P1 IMAD.MOV.U32 R2, RZ, RZ, R22 ;  /* 0x000000ffff029224 */ /* 0x000fe200078e0016 */
[----:B--2---:R-:W-:-:S06]  /*10eb0*/  PRMT R8, RZ, 0x7610, R8 ;  /* 0x00007610ff087816 */ /* 0x004fcc0000000008 */
[----:B----4-:R-:W2:Y:S04]  /*10ec0*/  @!P1 LDG.E.U16 R8, desc[UR8][R2.64] ;  /* 0x0000000802089981 */ /* 0x010ea8000c1e1500 */
[----:B------:R0:W-:Y:S04]  /*10ed0*/  STS.U16 [R29+UR5+0x2100], R12 ;  /* 0x0021000c1d007988 */ /* 0x0001e80008000405 */
[----:B0-----:R-:W4:Y:S04]  /*10ee0*/  LDL.LU R12, [R1+0x48] ;  /* 0x00004800010c7983 */ /* 0x001f280000300800 */
        /* <DEDUP_REMOVED lines=10> */
[----:B------:R0:W-:Y:S04]  /*10f90*/  STS.U16 [R29+UR5+0x3000], R13 ;  /* 0x0030000d1d007988 */ /* 0x0001e80008000405 */
[----:B0-----:R-:W4:Y:S04]  /*10fa0*/  LDL.LU R13, [R1+0xd60] ;  /* 0x000d6000010d7983 */ /* 0x001f280000300800 */
[----:B------:R-:W4:Y:S04]  /*10fb0*/  LDL R2, [R1+0x21c] ;  /* 0x00021c0001027983 */ /* 0x000f280000100800 */
[----:B------:R-:W4:Y:S04]  /*10fc0*/  LDL R3, [R1+0x220] ;  /* 0x0002200001037983 */ /* 0x000f280000100800 */
[----:B---3--:R-:W-:Y:S04]  /*10fd0*/  STS.U16 [R29+UR5+0x3100], R16 ;  /* 0x003100101d007988 */ /* 0x008fe80008000405 */
[----:B--2---:R0:W-:Y:S04]  /*10fe0*/  STL [R1+0x40], R5 ;  /* 0x0000400501007387 */ /* 0x0041e80000100800 */
[----:B0-----:R-:W2:Y:S04]  /*10ff0*/  LDL R5, [R1+0x198] ;  /* 0x0001980001057983 */ /* 0x001ea80000100800 */
[----:B------:R-:W3:Y:S01]  /*11000*/  LDL.LU R16, [R1+0xd5c] ;  /* 0x000d5c0001107983 */ /* 0x000ee20000300800 */
[----:B----4-:R-:W-:-:S04]  /*11010*/  @!P1 LOP3.LUT R3, R3, R2, RZ, 0x3c, !PT ;  /* 0x0000000203039212 */ /* 0x010fc800078e3cff */
[----:B------:R-:W-:-:S04]  /*11020*/  @!P1 LOP3.LUT R2, R3, R2, RZ, 0x3c, !PT ;  /* 0x0000000203029212 */ /* 0x000fc800078e3cff */
[----:B------:R-:W-:Y:S02]  /*11030*/  @!P1 LOP3.LUT R3, R3, R2, RZ, 0x3c, !PT ;  /* 0x0000000203039212 */ /* 0x000fe400078e3cff */
[----:B---3--:R-:W-:-:S06]  /*11040*/  PRMT R16, RZ, 0x7610, R16 ;  /* 0x00007610ff107816 */ /* 0x008fcc0000000010 */
[----:B------:R-:W3:Y:S04]  /*11050*/  @!P1 LDG.E.U16 R16, desc[UR8][R2.64] ;  /* 0x0000000802109981 */ /* 0x000ee8000c1e1500 */
[----:B------:R-:W-:Y:S04]  /*11060*/  STS.U16 [R29+UR5+0x4000], R20 ;  /* 0x004000141d007988 */ /* 0x000fe80008000405 */
[----:B---3--:R0:W-:Y:S04]  /*11070*/  STL [R1+0x4], R16 ;  /* 0x0000041001007387 */ /* 0x0081e80000100800 */
[----:B0-----:R-:W3:Y:S04]  /*11080*/  LDL.LU R16, [R1+0xd58] ;  /* 0x000d580001107983 */ /* 0x001ee80000300800 */
        /* <DEDUP_REMOVED lines=8> */
[----:B--2---:R0:W-:Y:S04]  /*11110*/  STL [R1], R20 ;  /* 0x0000001401007387 */ /* 0x0041e80000100800 */
[----:B0-----:R-:W2:Y:S04]  /*11120*/  LDL.LU R20, [R1+0xd50] ;  /* 0x000d500001147983 */ /* 0x001ea80000300800 */
[----:B------:R-:W4:Y:S04]  /*11130*/  LDL.LU R2, [R1+0x50] ;  /* 0x0000500001027983 */ /* 0x000f280000300800 */
[----:B------:R-:W2:Y:S01]  /*11140*/  LDL R3, [R1+0x19c] ;  /* 0x00019c0001037983 */ /* 0x000ea20000100800 */
[----:B------:R-:W-:-:S03]  /*11150*/  PRMT R11, RZ, 0x7610, R11 ;  /* 0x00007610ff0b7816 */ /* 0x000fc6000000000b */
[----:B----4-:R0:W-:Y:S02]  /*11160*/  STS.U16 [R29+UR5+0x4100], R2 ;  /* 0x004100021d007988 */ /* 0x0101e40008000405 */
[----:B0-----:R-:W-:Y:S02]  /*11170*/  @!P1 IMAD.MOV.U32 R2, RZ, RZ, R22 ;  /* 0x000000ffff029224 */ /* 0x001fe400078e0016 */
[----:B------:R-:W4:Y:S04]  /*11180*/  LDL R22, [R1+0x508] ;  /* 0x0005080001167983 */ /* 0x000f280000100800 */
[----:B--2---:R-:W2:Y:S04]  /*11190*/  @!P1 LDG.E.U16 R11, desc[UR8][R2.64] ;  /* 0x00000008020b9981 */ /* 0x004ea8000c1e1500 */
[----:B------:R-:W3:Y:S04]  /*111a0*/  LDL.LU R2, [R1+0x4c] ;  /* 0x00004c0001027983 */ /* 0x000ee80000300800 */
[----:B------:R-:W4:Y:S01]  /*111b0*/  LDL R3, [R1+0x194] ;  /* 0x0001940001037983 */ /* 0x000f220000100800 */
[----:B------:R-:W-:-:S03]  /*111c0*/  PRMT R10, RZ, 0x7610, R10 ;  /* 0x00007610ff0a7816 */ /* 0x000fc6000000000a */
[----:B--2---:R-:W-:Y:S04]  /*111d0*/  STL [R1+0xcf4], R11 ;  /* 0x000cf40b01007387 */ /* 0x004fe80000100800 */
[----:B---3--:R0:W-:Y:S02]  /*111e0*/  STS.U16 [R29+UR5+0x5000], R2 ;  /* 0x005000021d007988 */ /* 0x0081e40008000405 */
[----:B0-----:R-:W-:-:S05]  /*111f0*/  @!P0 IMAD.MOV.U32 R2, RZ, RZ, R5 ;  /* 0x000000ffff028224 */ /* 0x001fca00078e0005 */
[----:B----4-:R-:W2:Y:S04]  /*11200*/  @!P0 LDG.E.U16 R10, desc[UR8][R2.64] ;  /* 0x00000008020a8981 */ /* 0x010ea8000c1e1500 */
[----:B------:R-:W3:Y:S04]  /*11210*/  LDL R2, [R1+0x50c] ;  /* 0x00050c0001027983 */ /* 0x000ee80000100800 */
[----:B------:R-:W3:Y:S01]  /*11220*/  LDL R3, [R1+0x510] ;  /* 0x0005100001037983 */ /* 0x000ee20000100800 */
[----:B------:R-:W-:-:S03]  /*11230*/  PRMT R21, RZ, 0x7610, R21 ;  /* 0x00007610ff157816 */ /* 0x000fc60000000015 */
[----:B--2---:R0:W-:Y:S01]  /*11240*/  STL [R1+0xcf8], R10 ;  /* 0x000cf80a01007387 */ /* 0x0041e20000100800 */
[----:B---3--:R-:W-:-:S04]  /*11250*/  @!P1 LOP3.LUT R3, R3, R2, RZ, 0x3c, !PT ;  /* 0x0000000203039212 */ /* 0x008fc800078e3cff */
[----:B------:R-:W-:-:S04]  /*11260*/  @!P1 LOP3.LUT R2, R3, R2, RZ, 0x3c, !PT ;  /* 0x0000000203029212 */ /* 0x000fc800078e3cff */
[----:B------:R-:W-:Y:S01]  /*11270*/  @!P1 LOP3.LUT R3, R3, R2, RZ, 0x3c, !PT ;  /* 0x0000000203039212 */ /* 0x000fe200078e3cff */
[----:B0-----:R-:W-:Y:S02]  /*11280*/  IMAD.SHL.U32 R10, R15, 0x2, RZ ;  /* 0x000000020f0a7824 */ /* 0x001fe400078e00ff */
[----:B------:R-:W2:Y:S04]  /*11290*/  LDL.LU R15, [R1+0x2c] ;  /* 0x00002c00010f7983 */ /* 0x000ea80000300800 */
[----:B------:R0:W3:Y:S01]  /*112a0*/  @!P1 LDG.E.U16 R21, desc[UR8][R2.64] ;  /* 0x0000000802159981 */ /* 0x0000e2000c1e1500 */
[----:B------:R-:W-:-:S03]  /*112b0*/  PRMT R14, RZ, 0x7610, R14 ;  /* 0x00007610ff0e7816 */ /* 0x000fc6000000000e */
[----:B------:R1:W-:Y:S04]  /*112c0*/  STS.U16 [R10+UR5+0x5100], R12 ;  /* 0x0051000c0a007988 */ /* 0x0003e80008000405 */
[----:B------:R-:W4:Y:S04]  /*112d0*/  LDL R5, [R1+0x488] ;  /* 0x0004880001057983 */ /* 0x000f280000100800 */
[----:B------:R-:W2:Y:S01]  /*112e0*/  LDL R3, [R1+0x504] ;  /* 0x0005040001037983 */ /* 0x000ea20000100800 */
[----:B0-----:R-:W-:-:S03]  /*112f0*/  @!P0 IMAD.MOV.U32 R2, RZ, RZ, R22 ;  /* 0x000000ffff028224 */ /* 0x001fc600078e0016 */
[----:B-1----:R-:W4:Y:S04]  /*11300*/  LDL R12, [R1+0x484] ;  /* 0x00048400010c7983 */ /* 0x002f280000100800 */
[----:B---3--:R0:W-:Y:S04]  /*11310*/  STL [R1+0x6c], R21 ;  /* 0x00006c1501007387 */ /* 0x0081e80000100800 */
[----:B0-----:R-:W3:Y:S04]  /*11320*/  LDL.LU R21, [R1+0x28] ;  /* 0x0000280001157983 */ /* 0x001ee80000300800 */
[----:B--2---:R0:W2:Y:S04]  /*11330*/  @!P0 LDG.E.U16 R14, desc[UR8][R2.64] ;  /* 0x00000008020e8981 */ /* 0x0040a8000c1e1500 */
[----:B------:R-:W0:Y:S04]  /*11340*/  LDL R2, [R1+0x48c] ;  /* 0x00048c0001027983 */ /* 0x000e280000100800 */
[----:B------:R-:W0:Y:S01]  /*11350*/  LDL R3, [R1+0x490] ;  /* 0x0004900001037983 */ /* 0x000e220000100800 */
[----:B------:R-:W-:-:S02]  /*11360*/  PRMT R26, RZ, 0x7610, R26 ;  /* 0x00007610ff1a7816 */ /* 0x000fc4000000001a */
[----:B0-----:R-:W-:-:S04]  /*11370*/  @!P1 LOP3.LUT R3, R3, R2, RZ, 0x3c, !PT ;  /* 0x0000000203039212 */ /* 0x001fc800078e3cff */
[----:B------:R-:W-:-:S04]  /*11380*/  @!P1 LOP3.LUT R2, R3, R2, RZ, 0x3c, !PT ;  /* 0x0000000203029212 */ /* 0x000fc800078e3cff */
[----:B------:R-:W-:-:S05]  /*11390*/  @!P1 LOP3.LUT R3, R3, R2, RZ, 0x3c, !PT ;  /* 0x0000000203039212 */ /* 0x000fca00078e3cff */
[----:B------:R4:W3:Y:S01]  /*113a0*/  @!P1 LDG.E.U16 R26, desc[UR8][R2.64] ;  /* 0x00000008021a9981 */ /* 0x0008e2000c1e1500 */
[----:B------:R-:W-:-:S03]  /*113b0*/  PRMT R0, RZ, 0x7610, R0 ;  /* 0x00007610ff007816 */ /* 0x000fc60000000000 */
[----:B--2---:R0:W-:Y:S01]  /*113c0*/  STL [R1+0x68], R14 ;  /* 0x0000680e01007387 */ /* 0x0041e20000100800 */
[----:B----4-:R-:W-:Y:S02]  /*113d0*/  @!P0 IMAD.MOV.U32 R2, RZ, RZ, R5 ;  /* 0x000000ffff028224 */ /* 0x010fe400078e0005 */
[----:B------:R-:W-:Y:S01]  /*113e0*/  @!P0 IMAD.MOV.U32 R3, RZ, RZ, R12 ;  /* 0x000000ffff038224 */ /* 0x000fe200078e000c */
[----:B0-----:R-:W2:Y:S04]  /*113f0*/  LDL R14, [R1+0x410] ;  /* 0x00041000010e7983 */ /* 0x001ea80000100800 */
[----:B------:R-:W4:Y:S04]  /*11400*/  LDL.LU R22, [R1+0x24] ;  /* 0x0000240001167983 */ /* 0x000f280000300800 */
[----:B------:R2:W2:Y:S04]  /*11410*/  @!P0 LDG.E.U16 R0, desc[UR8][R2.64] ;  /* 0x0000000802008981 */ /* 0x0004a8000c1e1500 */
[----:B---3--:R0:W-:Y:S04]  /*11420*/  STL [R1+0x64], R26 ;  /* 0x0000641a01007387 */ /* 0x0081e80000100800 */
[----:B0-----:R-:W3:Y:S04]  /*11430*/  LDL.LU R26, [R1+0x20] ;  /* 0x00002000011a7983 */ /* 0x001ee80000300800 */
[----:B------:R-:W3:Y:S04]  /*11440*/  LDL.LU R5, [R1+0x1c] ;  /* 0x00001c0001057983 */ /* 0x000ee80000300800 */
[----:B------:R-:W3:Y:S04]  /*11450*/  LDL.LU R12, [R1+0x18] ;  /* 0x00001800010c7983 */ /* 0x000ee80000300800 */
[----:B------:R-:W3:Y:S01]  /*11460*/  LDL R3, [R1+0x40c] ;  /* 0x00040c0001037983 */ /* 0x000ee20000100800 */
[----:B------:R-:W-:Y:S01]  /*11470*/  PRMT R25, RZ, 0x7610, R25 ;  /* 0x00007610ff197816 */ /* 0x000fe20000000019 */
[----:B--2---:R-:W-:-:S05]  /*11480*/  @!P1 IMAD.MOV.U32 R2, RZ, RZ, R14 ;  /* 0x000000ffff029224 */ /* 0x004fca00078e000e */
[----:B---3--:R-:W2:Y:S04]  /*11490*/  @!P1 LDG.E.U16 R25, desc[UR8][R2.64] ;  /* 0x0000000802199981 */ /* 0x008ea8000c1e1500 */
[----:B------:R-:W-:Y:S04]  /*114a0*/  STL [R1+0xcfc], R0 ;  /* 0x000cfc0001007387 */ /* 0x000fe80000100800 */
[----:B------:R-:W3:Y:S04]  /*114b0*/  LDL.LU R14, [R1+0x10] ;  /* 0x00001000010e7983 */ /* 0x000ee80000300800 */
[----:B--2---:R0:W-:Y:S04]  /*114c0*/  STL [R1+0x5c], R25 ;  /* 0x00005c1901007387 */ /* 0x0041e80000100800 */
[----:B0-----:R-:W2:Y:S04]  /*114d0*/  LDL.LU R25, [R1+0xd4c] ;  /* 0x000d4c0001197983 */ /* 0x001ea80000300800 */
[----:B------:R-:W3:Y:S04]  /*114e0*/  LDL R2, [R1+0x404] ;  /* 0x0004040001027983 */ /* 0x000ee80000100800 */
[----:B------:R-:W3:Y:S01]  /*114f0*/  LDL R3, [R1+0x408] ;  /* 0x0004080001037983 */ /* 0x000ee20000100800 */
[----:B--2---:R-:W-:-:S02]  /*11500*/  PRMT R25, RZ, 0x7610, R25 ;  /* 0x00007610ff197816 */ /* 0x004fc40000000019 */
[----:B---3--:R-:W-:-:S04]  /*11510*/  @!P0 LOP3.LUT R3, R3, R2, RZ, 0x3c, !PT ;  /* 0x0000000203038212 */ /* 0x008fc800078e3cff */
[----:B------:R-:W-:-:S04]  /*11520*/  @!P0 LOP3.LUT R2, R3, R2, RZ, 0x3c, !PT ;  /* 0x0000000203028212 */ /* 0x000fc800078e3cff */
[----:B------:R-:W-:-:S05]  /*11530*/  @!P0 LOP3.LUT R3, R3, R2, RZ, 0x3c, !PT ;  /* 0x0000000203038212 */ /* 0x000fca00078e3cff */
[----:B------:R-:W2:Y:S01]  /*11540*/  @!P0 LDG.E.U16 R25, desc[UR8][R2.64] ;  /* 0x0000000802198981 */ /* 0x000ea2000c1e1500 */
[----:B------:R-:W-:-:S03]  /*11550*/  LOP3.LUT R29, R29, 0x10, RZ, 0x3c, !PT ;  /* 0x000000101d1d7812 */ /* 0x000fc600078e3cff */
[----:B------:R-:W-:Y:S04]  /*11560*/  STS.U16 [R10+UR5+0x6000], R20 ;  /* 0x006000140a007988 */ /* 0x000fe80008000405 */
[----:B------:R-:W-:Y:S04]  /*11570*/  STS.U16 [R10+UR5+0x6100], R16 ;  /* 0x006100100a007988 */ /* 0x000fe80008000405 */
[----:B------:R-:W-:Y:S04]  /*11580*/  STS.U16 [R10+UR5+0x7000], R13 ;  /* 0x0070000d0a007988 */ /* 0x000fe80008000405 */
[----:B------:R-:W-:Y:S04]  /*11590*/  STS.U16 [R10+UR5+0x7100], R8 ;  /* 0x007100080a007988 */ /* 0x000fe80008000405 */
[----:B------:R0:W-:Y:S04]  /*115a0*/  STS.U16 [R29+UR5+0x200], R15 ;  /* 0x0002000f1d007988 */ /* 0x0001e80008000405 */
[----:B0-----:R-:W3:Y:S04]  /*115b0*/  LDL.LU R15, [R1+0x14] ;  /* 0x00001400010f7983 */ /* 0x001ee80000300800 */
        /* <DEDUP_REMOVED lines=20> */
[----:B----4-:R0:W-:Y:S04]  /*11700*/  STS.U16 [R29+UR5+0x1200], R22 ;  /* 0x001200161d007988 */ /* 0x0101e80008000405 */
[----:B0-----:R-:W3:Y:S04]  /*11710*/  LDL.LU R22, [R1+0x8] ;  /* 0x0000080001167983 */ /* 0x001ee80000300800 */
        /* <DEDUP_REMOVED lines=58> */
[----:B------:R0:W-:Y:S04]  /*11ac0*/  STS.U16 [R29+UR5+0x4200], R21 ;  /* 0x004200151d007988 */ /* 0x0001e80008000405 */
[----:B----4-:R-:W-:Y:S04]  /*11ad0*/  STL [R1+0xcd8], R9 ;  /* 0x000cd80901007387 */ /* 0x010fe80000100800 */
[----:B0-----:R-:W4:Y:S01]  /*11ae0*/  LDL.LU R21, [R1+0xd18] ;  /* 0x000d180001157983 */ /* 0x001f220000300800 */
[----:B--2---:R-:W-:-:S04]  /*11af0*/  @!P0 LOP3.LUT R3, R3, R2, RZ, 0x3c, !PT ;  /* 0x0000000203038212 */ /* 0x004fc800078e3cff */
[----:B------:R-:W-:-:S04]  /*11b00*/  @!P0 LOP3.LUT R2, R3, R2, RZ, 0x3c, !PT ;  /* 0x0000000203028212 */ /* 0x000fc800078e3cff */
[----:B------:R-:W-:-:S05]  /*11b10*/  @!P0 LOP3.LUT R3, R3, R2, RZ, 0x3c, !PT ;  /* 0x0000000203038212 */ /* 0x000fca00078e3cff */
[----:B------:R-:W2:Y:S04]  /*11b20*/  @!P0 LDG.E.U16 R8, desc[UR8][R2.64] ;  /* 0x0000000802088981 */ /* 0x000ea8000c1e1500 */
[----:B------:R-:W4:Y:S04]  /*11b30*/  LDL R2, [R1+0x18c] ;  /* 0x00018c0001027983 */ /* 0x000f280000100800 */
[----:B------:R-:W4:Y:S01]  /*11b40*/  LDL R3, [R1+0x190] ;  /* 0x0001900001037983 */ /* 0x000f220000100800 */
[----:B------:R-:W-:-:S06]  /*11b50*/  PRMT R23, RZ, 0x7610, R23 ;  /* 0x00007610ff177816 */ /* 0x000fcc0000000017 */
[----:B------:R0:W4:Y:S04]  /*11b60*/  @!P0 LDG.E.U16 R23, desc[UR8][R6.64] ;  /* 0x0000000806178981 */ /* 0x000128000c1e1500 */
[----:B---3--:R1:W-:Y:S01]  /*11b70*/  STS.U16 [R29+UR5+0x4300], R22 ;  /* 0x004300161d007988 */ /* 0x0083e20008000405 */
[----:B0-----:R-:W-:-:S03]  /*11b80*/  PRMT R7, RZ, 0x7610, R7 ;  /* 0x00007610ff077816 */ /* 0x001fc60000000007 */
[----:B--2---:R-:W-:Y:S04]  /*11b90*/  STL [R1+0xcdc], R8 ;  /* 0x000cdc0801007387 */ /* 0x004fe80000100800 */
[----:B-1----:R-:W2:Y:S01]  /*11ba0*/  LDL.LU R22, [R1+0xd14] ;  /* 0x000d140001167983 */ /* 0x002ea20000300800 */
[----:B----4-:R-:W-:-:S04]  /*11bb0*/  @!P1 LOP3.LUT R3, R3, R2, RZ, 0x3c, !PT ;  /* 0x0000000203039212 */ /* 0x010fc800078e3cff */
[----:B------:R-:W-:-:S04]  /*11bc0*/  @!P1 LOP3.LUT R2, R3, R2, RZ, 0x3c, !PT ;  /* 0x0000000203029212 */ /* 0x000fc800078e3cff */
[----:B------:R-:W-:-:S05]  /*11bd0*/  @!P1 LOP3.LUT R3, R3, R2, RZ, 0x3c, !PT ;  /* 0x0000000203039212 */ /* 0x000fca00078e3cff */
[----:B------:R-:W3:Y:S04]  /*11be0*/  @!P1 LDG.E.U16 R7, desc[UR8][R2.64] ;  /* 0x0000000802079981 */ /* 0x000ee8000c1e1500 */
[----:B------:R-:W4:Y:S04]  /*11bf0*/  LDL R2, [R1+0x184] ;  /* 0x0001840001027983 */ /* 0x000f280000100800 */
[----:B------:R-:W4:Y:S01]  /*11c00*/  LDL R3, [R1+0x188] ;  /* 0x0001880001037983 */ /* 0x000f220000100800 */
[----:B------:R-:W-:-:S03]  /*11c10*/  PRMT R6, RZ, 0x7610, R6 ;  /* 0x00007610ff067816 */ /* 0x000fc60000000006 */
[----:B---3--:R-:W-:Y:S01]  /*11c20*/  STL [R1+0xce0], R7 ;  /* 0x000ce00701007387 */ /* 0x008fe20000100800 */
[----:B----4-:R-:W-:-:S04]  /*11c30*/  @!P0 LOP3.LUT R3, R3, R2, RZ, 0x3c, !PT ;  /* 0x0000000203038212 */ /* 0x010fc800078e3cff */
[----:B------:R-:W-:-:S04]  /*11c40*/  @!P0 LOP3.LUT R2, R3, R2, RZ, 0x3c, !PT ;  /* 0x0000000203028212 */ /* 0x000fc800078e3cff */
[----:B------:R-:W-:-:S05]  /*11c50*/  @!P0 LOP3.LUT R3, R3, R2, RZ, 0x3c, !PT ;  /* 0x0000000203038212 */ /* 0x000fca00078e3cff */
[----:B------:R0:W3:Y:S04]  /*11c60*/  @!P0 LDG.E.U16 R6, desc[UR8][R2.64] ;  /* 0x0000000802068981 */ /* 0x0000e8000c1e1500 */
[----:B------:R-:W0:Y:S04]  /*11c70*/  LDL R2, [R1+0x4fc] ;  /* 0x0004fc0001027983 */ /* 0x000e280000100800 */
[----:B------:R-:W0:Y:S01]  /*11c80*/  LDL R3, [R1+0x500] ;  /* 0x0005000001037983 */ /* 0x000e220000100800 */
[----:B------:R-:W-:Y:S02]  /*11c90*/  PRMT R15, RZ, 0x7610, R15 ;  /* 0x00007610ff0f7816 */ /* 0x000fe4000000000f */
[----:B0-----:R-:W-:-:S04]  /*11ca0*/  @!P1 LOP3.LUT R3, R3, R2, RZ, 0x3c, !PT ;  /* 0x0000000203039212 */ /* 0x001fc800078e3cff */
[----:B------:R-:W-:-:S04]  /*11cb0*/  @!P1 LOP3.LUT R2, R3, R2, RZ, 0x3c, !PT ;  /* 0x0000000203029212 */ /* 0x000fc800078e3cff */
[----:B------:R-:W-:-:S05]  /*11cc0*/  @!P1 LOP3.LUT R3, R3, R2, RZ, 0x3c, !PT ;  /* 0x0000000203039212 */ /* 0x000fca00078e3cff */
[----:B------:R-:W4:Y:S04]  /*11cd0*/  @!P1 LDG.E.U16 R15, desc[UR8][R2.64] ;  /* 0x00000008020f9981 */ /* 0x000f28000c1e1500 */
[----:B---3--:R-:W-:Y:S04]  /*11ce0*/  STL [R1+0xce4], R6 ;  /* 0x000ce40601007387 */ /* 0x008fe80000100800 */
[----:B----4-:R0:W-:Y:S04]  /*11cf0*/  STL [R1+0x38], R15 ;  /* 0x0000380f01007387 */ /* 0x0101e80000100800 */
[----:B0-----:R-:W3:Y:S04]  /*11d00*/  LDL.LU R15, [R1+0xd10] ;  /* 0x000d1000010f7983 */ /* 0x001ee80000300800 */
[----:B------:R-:W4:Y:S04]  /*11d10*/  LDL R2, [R1+0x4f4] ;  /* 0x0004f40001027983 */ /* 0x000f280000100800 */
[----:B------:R-:W4:Y:S01]  /*11d20*/  LDL R3, [R1+0x4f8] ;  /* 0x0004f80001037983 */ /* 0x000f220000100800 */
[----:B------:R-:W-:-:S02]  /*11d30*/  PRMT R9, RZ, 0x7610, R9 ;  /* 0x00007610ff097816 */ /* 0x000fc40000000009 */
[----:B----4-:R-:W-:-:S04]  /*11d40*/  @!P0 LOP3.LUT R3, R3, R2, RZ, 0x3c, !PT ;  /* 0x0000000203038212 */ /* 0x010fc800078e3cff */
[----:B------:R-:W-:-:S04]  /*11d50*/  @!P0 LOP3.LUT R2, R3, R2, RZ, 0x3c, !PT ;  /* 0x0000000203028212 */ /* 0x000fc800078e3cff */
[----:B------:R-:W-:-:S05]  /*11d60*/  @!P0 LOP3.LUT R3, R3, R2, RZ, 0x3c, !PT ;  /* 0x0000000203038212 */ /* 0x000fca00078e3cff */
[----:B------:R-:W4:Y:S04]  /*11d70*/  @!P0 LDG.E.U16 R9, desc[UR8][R2.64] ;  /* 0x0000000802098981 */ /* 0x000f28000c1e1500 */
[----:B------:R-:W4:Y:S04]  /*11d80*/  LDL R2, [R1+0x47c] ;  /* 0x00047c0001027983 */ /* 0x000f280000100800 */
[----:B------:R-:W4:Y:S01]  /*11d90*/  LDL R3, [R1+0x480] ;  /* 0x0004800001037983 */ /* 0x000f220000100800 */
[----:B------:R-:W-:-:S03]  /*11da0*/  PRMT R7, RZ, 0x7610, R7 ;  /* 0x00007610ff077816 */ /* 0x000fc60000000007 */
[----:B--2---:R-:W-:Y:S04]  /*11db0*/  STS.U16 [R29+UR5+0x5200], R22 ;  /* 0x005200161d007988 */ /* 0x004fe80008000405 */
[----:B------:R-:W-:Y:S04]  /*11dc0*/  STS.U16 [R29+UR5+0x5300], R21 ;  /* 0x005300151d007988 */ /* 0x000fe80008000405 */
[----:B---3--:R0:W-:Y:S04]  /*11dd0*/  STS.U16 [R29+UR5+0x6200], R15 ;  /* 0x0062000f1d007988 */ /* 0x0081e80008000405 */
[----:B0-----:R-:W2:Y:S04]  /*11de0*/  LDL R15, [R1+0x478] ;  /* 0x00047800010f7983 */ /* 0x001ea80000100800 */
[----:B----4-:R0:W-:Y:S01]  /*11df0*/  STL [R1+0x34], R9 ;  /* 0x0000340901007387 */ /* 0x0101e20000100800 */
[----:B------:R-:W-:-:S02]  /*11e00*/  @!P1 LOP3.LUT R3, R3, R2, RZ, 0x3c, !PT ;  /* 0x0000000203039212 */ /* 0x000fc400078e3cff */
[----:B------:R-:W-:Y:S01]  /*11e10*/  PRMT R5, RZ, 0x7610, R5 ;  /* 0x00007610ff057816 */ /* 0x000fe20000000005 */
[----:B------:R1:W-:Y:S01]  /*11e20*/  STS.U16 [R29+UR5+0x6300], R14 ;  /* 0x0063000e1d007988 */ /* 0x0003e20008000405 */
[----:B------:R-:W-:-:S03]  /*11e30*/  @!P1 LOP3.LUT R2, R3, R2, RZ, 0x3c, !PT ;  /* 0x0000000203029212 */ /* 0x000fc600078e3cff */
[----:B0-----:R-:W3:Y:S01]  /*11e40*/  LDL R9, [R1+0x3f8] ;  /* 0x0003f80001097983 */ /* 0x001ee20000100800 */
[----:B------:R-:W-:-:S05]  /*11e50*/  @!P1 LOP3.LUT R3, R3, R2, RZ, 0x3c, !PT ;  /* 0x0000000203039212 */ /* 0x000fca00078e3cff */
[----:B------:R2:W4:Y:S04]  /*11e60*/  @!P1 LDG.E.U16 R7, desc[UR8][R2.64] ;  /* 0x0000000802079981 */ /* 0x000528000c1e1500 */
[----:B-1----:R-:W3:Y:S04]  /*11e70*/  LDL R14, [R1+0x3f4] ;  /* 0x0003f400010e7983 */ /* 0x002ee80000100800 */
[----:B------:R-:W3:Y:S01]  /*11e80*/  LDL R3, [R1+0x474] ;  /* 0x0004740001037983 */ /* 0x000ee20000100800 */
[----:B--2---:R-:W-:-:S05]  /*11e90*/  @!P0 IMAD.MOV.U32 R2, RZ, RZ, R15 ;  /* 0x000000ffff028224 */ /* 0x004fca00078e000f */
[----:B---3--:R-:W2:Y:S04]  /*11ea0*/  @!P0 LDG.E.U16 R5, desc[UR8][R2.64] ;  /* 0x0000000802058981 */ /* 0x008ea8000c1e1500 */
[----:B----4-:R-:W-:Y:S04]  /*11eb0*/  STL [R1+0x30], R7 ;  /* 0x0000300701007387 */ /* 0x010fe80000100800 */
        /* <DEDUP_REMOVED lines=9> */
[----:B------:R0:W4:Y:S01]  /*11f50*/  @!P1 LDG.E.U16 R26, desc[UR8][R2.64] ;  /* 0x00000008021a9981 */ /* 0x000122000c1e1500 */
[----:B------:R-:W-:-:S03]  /*11f60*/  PRMT R8, RZ, 0x7610, R8 ;  /* 0x00007610ff087816 */ /* 0x000fc60000000008 */
[----:B------:R-:W-:Y:S01]  /*11f70*/  STS.U16 [R29+UR5+0x7200], R12 ;  /* 0x0072000c1d007988 */ /* 0x000fe20008000405 */
[----:B0-----:R-:W-:Y:S02]  /*11f80*/  @!P0 IMAD.MOV.U32 R2, RZ, RZ, R9 ;  /* 0x000000ffff028224 */ /* 0x001fe400078e0009 */
[----:B------:R-:W-:Y:S01]  /*11f90*/  @!P0 IMAD.MOV.U32 R3, RZ, RZ, R14 ;  /* 0x000000ffff038224 */ /* 0x000fe200078e000e */
[----:B--2---:R0:W-:Y:S04]  /*11fa0*/  STS.U16 [R29+UR5+0x7300], R5 ;  /* 0x007300051d007988 */ /* 0x0041e80008000405 */
[----:B------:R3:W2:Y:S04]  /*11fb0*/  @!P0 LDG.E.U16 R8, desc[UR8][R2.64] ;  /* 0x0000000802088981 */ /* 0x0006a8000c1e1500 */
[----:B0-----:R-:W2:Y:S04]  /*11fc0*/  LDL.LU R29, [R1+0x17c] ;  /* 0x00017c00011d7983 */ /* 0x001ea80000300800 */
[----:B----4-:R0:W-:Y:S04]  /*11fd0*/  STL [R1+0x28], R26 ;  /* 0x0000281a01007387 */ /* 0x0101e80000100800 */
[----:B0-----:R-:W4:Y:S04]  /*11fe0*/  LDL.LU R26, [R1+0xd08] ;  /* 0x000d0800011a7983 */ /* 0x001f280000300800 */
[----:B------:R-:W4:Y:S01]  /*11ff0*/  LDL R3, [R1+0x37c] ;  /* 0x00037c0001037983 */ /* 0x000f220000100800 */
[----:B------:R-:W-:Y:S01]  /*12000*/  PRMT R13, RZ, 0x7610, R13 ;  /* 0x00007610ff0d7816 */ /* 0x000fe2000000000d */
[----:B---3--:R-:W-:-:S02]  /*12010*/  @!P1 IMAD.MOV.U32 R2, RZ, RZ, R15 ;  /* 0x000000ffff029224 */ /* 0x008fc400078e000f */
[----:B------:R-:W3:Y:S04]  /*12020*/  LDL R14, [R1+0x300] ;  /* 0x00030000010e7983 */ /* 0x000ee80000100800 */
[----:B------:R-:W3:Y:S04]  /*12030*/  LDL R9, [R1+0x2f4] ;  /* 0x0002f40001097983 */ /* 0x000ee80000100800 */
[----:B--2---:R0:W-:Y:S04]  /*12040*/  STL [R1+0x24], R8 ;  /* 0x0000240801007387 */ /* 0x0041e80000100800 */
[----:B0-----:R-:W2:Y:S04]  /*12050*/  LDL R8, [R1+0x2f8] ;  /* 0x0002f80001087983 */ /* 0x001ea80000100800 */
[----:B------:R-:W2:Y:S04]  /*12060*/  LDL.LU R15, [R1+0xa4] ;  /* 0x0000a400010f7983 */ /* 0x000ea80000300800 */
[----:B----4-:R-:W4:Y:S04]  /*12070*/  @!P1 LDG.E.U16 R13, desc[UR8][R2.64] ;  /* 0x00000008020d9981 */ /* 0x010f28000c1e1500 */
[----:B------:R-:W2:Y:S04]  /*12080*/  LDL R2, [R1+0x374] ;  /* 0x0003740001027983 */ /* 0x000ea80000100800 */
[----:B------:R-:W2:Y:S01]  /*12090*/  LDL R3, [R1+0x378] ;  /* 0x0003780001037983 */ /* 0x000ea20000100800 */
[----:B------:R-:W-:-:S03]  /*120a0*/  PRMT R11, RZ, 0x7610, R11 ;  /* 0x00007610ff0b7816 */ /* 0x000fc6000000000b */
[----:B----4-:R0:W-:Y:S04]  /*120b0*/  STL [R1+0x20], R13 ;  /* 0x0000200d01007387 */ /* 0x0101e80000100800 */
[----:B0-----:R-:W4:Y:S01]  /*120c0*/  LDL.LU R13, [R1+0xac] ;  /* 0x0000ac00010d7983 */ /* 0x001f220000300800 */
[----:B--2---:R-:W-:-:S04]  /*120d0*/  @!P0 LOP3.LUT R3, R3, R2, RZ, 0x3c, !PT ;  /* 0x0000000203038212 */ /* 0x004fc800078e3cff */
[----:B------:R-:W-:-:S04]  /*120e0*/  @!P0 LOP3.LUT R2, R3, R2, RZ, 0x3c, !PT ;  /* 0x0000000203028212 */ /* 0x000fc800078e3cff */
[----:B------:R-:W-:-:S05]  /*120f0*/  @!P0 LOP3.LUT R3, R3, R2, RZ, 0x3c, !PT ;  /* 0x0000000203038212 */ /* 0x000fca00078e3cff */
[----:B------:R3:W2:Y:S04]  /*12100*/  @!P0 LDG.E.U16 R11, desc[UR8][R2.64] ;  /* 0x00000008020b8981 */ /* 0x0006a8000c1e1500 */
[----:B------:R-:W2:Y:S01]  /*12110*/  LDL R3, [R1+0x2fc] ;  /* 0x0002fc0001037983 */ /* 0x000ea20000100800 */
[----:B------:R-:W-:Y:S01]  /*12120*/  PRMT R12, RZ, 0x7610, R12 ;  /* 0x00007610ff0c7816 */ /* 0x000fe2000000000c */
[----:B---3--:R-:W-:Y:S01]  /*12130*/  @!P1 IMAD.MOV.U32 R2, RZ, RZ, R14 ;  /* 0x000000ffff029224 */ /* 0x008fe200078e000e */
[----:B------:R-:W-:-:S04]  /*12140*/  PRMT R6, RZ, 0x7610, R6 ;  /* 0x00007610ff067816 */ /* 0x000fc80000000006 */
[----:B--2---:R0:W2:Y:S04]  /*12150*/  @!P1 LDG.E.U16 R12, desc[UR8][R2.64] ;  /* 0x00000008020c9981 */ /* 0x0040a8000c1e1500 */
[----:B------:R1:W-:Y:S01]  /*12160*/  STL [R1+0x1c], R11 ;  /* 0x00001c0b01007387 */ /* 0x0003e20000100800 */
[----:B0-----:R-:W-:Y:S02]  /*12170*/  @!P0 IMAD.MOV.U32 R2, RZ, RZ, R8 ;  /* 0x000000ffff028224 */ /* 0x001fe400078e0008 */
[----:B------:R-:W-:Y:S01]  /*12180*/  @!P0 IMAD.MOV.U32 R3, RZ, RZ, R9 ;  /* 0x000000ffff038224 */ /* 0x000fe200078e0009 */
[----:B-1----:R-:W3:Y:S04]  /*12190*/  LDL.LU R11, [R1+0xf0] ;  /* 0x0000f000010b7983 */ /* 0x002ee80000300800 */
[----:B------:R-:W3:Y:S04]  /*121a0*/  LDL R14, [R1+0x1fc] ;  /* 0x0001fc00010e7983 */ /* 0x000ee80000100800 */
[----:B------:R-:W3:Y:S04]  /*121b0*/  @!P0 LDG.E.U16 R6, desc[UR8][R2.64] ;  /* 0x0000000802068981 */ /* 0x000ee8000c1e1500 */
[----:B--2---:R0:W-:Y:S04]  /*121c0*/  STL [R1+0x18], R12 ;  /* 0x0000180c01007387 */ /* 0x0041e80000100800 */
[----:B------:R-:W2:Y:S04]  /*121d0*/  LDL R2, [R1+0x27c] ;  /* 0x00027c0001027983 */ /* 0x000ea80000100800 */
[----:B------:R-:W2:Y:S01]  /*121e0*/  LDL R3, [R1+0x280] ;  /* 0x0002800001037983 */ /* 0x000ea20000100800 */
[----:B------:R-:W-:-:S03]  /*121f0*/  PRMT R0, RZ, 0x7610, R0 ;  /* 0x00007610ff007816 */ /* 0x000fc60000000000 */
[----:B0-----:R-:W4:Y:S04]  /*12200*/  LDL R12, [R1+0x200] ;  /* 0x00020000010c7983 */ /* 0x001f280000100800 */
[----:B------:R-:W4:Y:S04]  /*12210*/  LDL R9, [R1+0x1f4] ;  /* 0x0001f40001097983 */ /* 0x000f280000100800 */
[----:B---3--:R0:W-:Y:S04]  /*12220*/  STL [R1+0x14], R6 ;  /* 0x0000140601007387 */ /* 0x0081e80000100800 */
[----:B0-----:R-:W3:Y:S04]  /*12230*/  LDL R6, [R1+0x1f8] ;  /* 0x0001f80001067983 */ /* 0x001ee80000100800 */
[----:B------:R-:W3:Y:S01]  /*12240*/  LDL.LU R8, [R1+0xf8] ;  /* 0x0000f80001087983 */ /* 0x000ee20000300800 */
[----:B--2---:R-:W-:-:S04]  /*12250*/  @!P1 LOP3.LUT R3, R3, R2, RZ, 0x3c, !PT ;  /* 0x0000000203039212 */ /* 0x004fc800078e3cff */
[----:B------:R-:W-:-:S04]  /*12260*/  @!P1 LOP3.LUT R2, R3, R2, RZ, 0x3c, !PT ;  /* 0x0000000203029212 */ /* 0x000fc800078e3cff */
[----:B------:R-:W-:-:S05]  /*12270*/  @!P1 LOP3.LUT R3, R3, R2, RZ, 0x3c, !PT ;  /* 0x0000000203039212 */ /* 0x000fca00078e3cff */
[----:B------:R0:W2:Y:S04]  /*12280*/  @!P1 LDG.E.U16 R0, desc[UR8][R2.64] ;  /* 0x0000000802009981 */ /* 0x0000a8000c1e1500 */
[----:B------:R-:W0:Y:S04]  /*12290*/  LDL R2, [R1+0x274] ;  /* 0x0002740001027983 */ /* 0x000e280000100800 */
[----:B------:R-:W0:Y:S01]  /*122a0*/  LDL R3, [R1+0x278] ;  /* 0x0002780001037983 */ /* 0x000e220000100800 */
[----:B------:R-:W1:Y:S01]  /*122b0*/  S2R R7, SR_TID.X ;  /* 0x0000000000077919 */ /* 0x000e620000002100 */
[----:B------:R-:W-:-:S02]  /*122c0*/  PRMT R17, RZ, 0x7610, R17 ;  /* 0x00007610ff117816 */ /* 0x000fc40000000011 */
[----:B------:R-:W-:Y:S02]  /*122d0*/  PRMT R5, RZ, 0x7610, R5 ;  /* 0x00007610ff057816 */ /* 0x000fe40000000005 */
[----:B-1----:R-:W-:-:S05]  /*122e0*/  LOP3.LUT R7, R7, 0x7f, RZ, 0xc0, !PT ;  /* 0x0000007f07077812 */ /* 0x002fca00078ec0ff */
[----:B------:R-:W-:-:S05]  /*122f0*/  IMAD.SHL.U32 R7, R7, 0x2, RZ ;  /* 0x0000000207077824 */ /* 0x000fca00078e00ff */
[----:B------:R-:W-:-:S05]  /*12300*/  LOP3.LUT R7, R7, 0x20, RZ, 0x3c, !PT ;  /* 0x0000002007077812 */ /* 0x000fca00078e3cff */
[----:B------:R-:W-:Y:S04]  /*12310*/  STS.U16 [R7+UR5+0x400], R26 ;  /* 0x0004001a07007988 */ /* 0x000fe80008000405 */
[----:B------:R-:W-:Y:S04]  /*12320*/  STS.U16 [R7+UR5+0x500], R25 ;  /* 0x0005001907007988 */ /* 0x000fe80008000405 */
[----:B------:R-:W-:Y:S04]  /*12330*/  STS.U16 [R7+UR5+0x1400], R24 ;  /* 0x0014001807007988 */ /* 0x000fe80008000405 */
[----:B------:R-:W-:Y:S04]  /*12340*/  STS.U16 [R7+UR5+0x1500], R23 ;  /* 0x0015001707007988 */ /* 0x000fe80008000405 */
[----:B------:R1:W-:Y:S02]  /*12350*/  STS.U16 [R7+UR5+0x2400], R4 ;  /* 0x0024000407007988 */ /* 0x0003e40008000405 */
[----:B-1----:R-:W-:-:S02]  /*12360*/  PRMT R4, RZ, 0x7610, R4 ;  /* 0x00007610ff047816 */ /* 0x002fc40000000004 */
[----:B0-----:R-:W-:-:S04]  /*12370*/  @!P0 LOP3.LUT R3, R3, R2, RZ, 0x3c, !PT ;  /* 0x0000000203038212 */ /* 0x001fc800078e3cff */
[----:B------:R-:W-:-:S04]  /*12380*/  @!P0 LOP3.LUT R2, R3, R2, RZ, 0x3c, !PT ;  /* 0x0000000203028212 */ /* 0x000fc800078e3cff */
[----:B------:R-:W-:-:S05]  /*12390*/  @!P0 LOP3.LUT R3, R3, R2, RZ, 0x3c, !PT ;  /* 0x0000000203038212 */ /* 0x000fca00078e3cff */
[----:B------:R4:W3:Y:S04]  /*123a0*/  @!P0 LDG.E.U16 R17, desc[UR8][R2.64] ;  /* 0x0000000802118981 */ /* 0x0008e8000c1e1500 */
[----:B--2---:R0:W-:Y:S01]  /*123b0*/  STL [R1+0xc], R0 ;  /* 0x00000c0001007387 */ /* 0x0041e20000100800 */
[----:B----4-:R-:W-:Y:S02]  /*123c0*/  @!P1 IMAD.MOV.U32 R2, RZ, RZ, R12 ;  /* 0x000000ffff029224 */ /* 0x010fe400078e000c */
[----:B------:R-:W-:Y:S01]  /*123d0*/  @!P1 IMAD.MOV.U32 R3, RZ, RZ, R14 ;  /* 0x000000ffff039224 */ /* 0x000fe200078e000e */
[----:B0-----:R-:W2:Y:S04]  /*123e0*/  LDL R0, [R1+0x180] ;  /* 0x0001800001007983 */ /* 0x001ea80000100800 */
[----:B------:R3:W4:Y:S02]  /*123f0*/  @!P1 LDG.E.U16 R5, desc[UR8][R2.64] ;  /* 0x0000000802059981 */ /* 0x000724000c1e1500 */
[----:B---3--:R-:W-:-:S02]  /*12400*/  @!P0 IMAD.MOV.U32 R2, RZ, RZ, R6 ;  /* 0x000000ffff028224 */ /* 0x008fc400078e0006 */
[----:B------:R-:W-:-:S05]  /*12410*/  @!P0 IMAD.MOV.U32 R3, RZ, RZ, R9 ;  /* 0x000000ffff038224 */ /* 0x000fca00078e0009 */
[----:B------:R0:W3:Y:S04]  /*12420*/  @!P0 LDG.E.U16 R4, desc[UR8][R2.64] ;  /* 0x0000000802048981 */ /* 0x0000e8000c1e1500 */
[----:B------:R-:W-:Y:S04]  /*12430*/  STS.U16 [R7+UR5+0x2500], R27 ;  /* 0x0025001b07007988 */ /* 0x000fe80008000405 */
[----:B------:R1:W-:Y:S01]  /*12440*/  STS.U16 [R7+UR5+0x3400], R28 ;  /* 0x0034001c07007988 */ /* 0x0003e20008000405 */
[----:B0-----:R-:W-:-:S03]  /*12450*/  PRMT R3, RZ, 0x7610, R3 ;  /* 0x00007610ff037816 */ /* 0x001fc60000000003 */
[----:B------:R-:W-:Y:S04]  /*12460*/  STS.U16 [R7+UR5+0x3500], R15 ;  /* 0x0035000f07007988 */ /* 0x000fe80008000405 */
[----:B------:R0:W-:Y:S04]  /*12470*/  STS.U16 [R7+UR5+0x4400], R13 ;  /* 0x0044000d07007988 */ /* 0x0001e80008000405 */
[----:B-1----:R-:W3:Y:S01]  /*12480*/  LDL.LU R28, [R1+0x174] ;  /* 0x00017400011c7983 */ /* 0x002ee20000300800 */
[----:B0-----:R-:W-:-:S03]  /*12490*/  @!P1 IMAD.MOV.U32 R13, RZ, RZ, R29 ;  /* 0x000000ffff0d9224 */ /* 0x001fc600078e001d */
[----:B------:R-:W-:Y:S04]  /*124a0*/  STS.U16 [R7+UR5+0x4500], R11 ;  /* 0x0045000b07007988 */ /* 0x000fe80008000405 */
[----:B------:R0:W-:Y:S04]  /*124b0*/  STL [R1+0x8], R17 ;  /* 0x0000081101007387 */ /* 0x0001e80000100800 */
[----:B0-----:R-:W3:Y:S01]  /*124c0*/  LDL.LU R17, [R1+0xd04] ;  /* 0x000d040001117983 */ /* 0x001ee20000300800 */
[----:B--2---:R-:W-:-:S03]  /*124d0*/  @!P1 IMAD.MOV.U32 R12, RZ, RZ, R0 ;  /* 0x000000ffff0c9224 */ /* 0x004fc600078e0000 */
[----:B------:R-:W2:Y:S04]  /*124e0*/  LDL.LU R15, [R1+0x100] ;  /* 0x00010000010f7983 */ /* 0x000ea80000300800 */
[----:B----4-:R-:W-:Y:S04]  /*124f0*/  STL [R1+0xcc0], R5 ;  /* 0x000cc00501007387 */ /* 0x010fe80000100800 */
[----:B------:R-:W4:Y:S04]  /*12500*/  LDL.LU R9, [R1+0x104] ;  /* 0x0001040001097983 */ /* 0x000f280000300800 */
[----:B------:R0:W2:Y:S04]  /*12510*/  @!P1 LDG.E.U16 R3, desc[UR8][R12.64] ;  /* 0x000000080c039981 */ /* 0x0000a8000c1e1500 */
[----:B---3--:R-:W-:Y:S04]  /*12520*/  STL [R1+0xcc4], R4 ;  /* 0x000cc40401007387 */ /* 0x008fe80000100800 */
[----:B------:R-:W3:Y:S04]  /*12530*/  LDL R14, [R1+0x4ec] ;  /* 0x0004ec00010e7983 */ /* 0x000ee80000100800 */
[----:B------:R-:W3:Y:S04]  /*12540*/  LDL R0, [R1+0x4f0] ;  /* 0x0004f00001007983 */ /* 0x000ee80000100800 */
[----:B------:R-:W3:Y:S04]  /*12550*/  LDL.LU R11, [R1+0x10c] ;  /* 0x00010c00010b7983 */ /* 0x000ee80000300800 */
[----:B------:R1:W-:Y:S04]  /*12560*/  STL [R1+0x894], R29 ;  /* 0x0008941d01007387 */ /* 0x0003e80000100800 */
[----:B-1----:R-:W3:Y:S04]  /*12570*/  LDL.LU R29, [R1+0x178] ;  /* 0x00017800011d7983 */ /* 0x002ee80000300800 */
[----:B------:R-:W-:Y:S01]  /*12580*/  STS.U16 [R7+UR5+0x5400], R8 ;  /* 0x0054000807007988 */ /* 0x000fe20008000405 */
[----:B------:R-:W-:Y:S01]  /*12590*/  PRMT R2, RZ, 0x7610, R2 ;  /* 0x00007610ff027816 */ /* 0x000fe20000000002 */
[----:B0-----:R-:W-:-:S02]  /*125a0*/  @!P0 IMAD.MOV.U32 R13, RZ, RZ, R28 ;  /* 0x000000ffff0d8224 */ /* 0x001fc400078e001c */
[----:B--2---:R0:W-:Y:S04]  /*125b0*/  STL [R1+0xcc8], R3 ;  /* 0x000cc80301007387 */ /* 0x0041e80000100800 */
[----:B------:R-:W2:Y:S04]  /*125c0*/  LDL R5, [R1+0x4e8] ;  /* 0x0004e80001057983 */ /* 0x000ea80000100800 */
[----:B------:R-:W4:Y:S04]  /*125d0*/  LDL R4, [R1+0x46c] ;  /* 0x00046c0001047983 */ /* 0x000f280000100800 */
[----:B0-----:R-:W4:Y:S04]  /*125e0*/  LDL R3, [R1+0x470] ;  /* 0x0004700001037983 */ /* 0x001f280000100800 */
[----:B------:R-:W4:Y:S04]  /*125f0*/  LDL.LU R6, [R1+0x110] ;  /* 0x0001100001067983 */ /* 0x000f280000300800 */
[----:B------:R-:W4:Y:S01]  /*12600*/  LDL.LU R8, [R1+0x118] ;  /* 0x0001180001087983 */ /* 0x000f220000300800 */
[----:B---3--:R-:W-:-:S03]  /*12610*/  @!P0 IMAD.MOV.U32 R12, RZ, RZ, R29 ;  /* 0x000000ffff0c8224 */ /* 0x008fc600078e001d */
[----:B------:R0:W-:Y:S04]  /*12620*/  STL [R1+0x89c], R29 ;  /* 0x00089c1d01007387 */ /* 0x0001e80000100800 */
[----:B------:R1:W3:Y:S04]  /*12630*/  @!P0 LDG.E.U16 R2, desc[UR8][R12.64] ;  /* 0x000000080c028981 */ /* 0x0002e8000c1e1500 */
[----:B0-----:R-:W3:Y:S01]  /*12640*/  LDL.LU R29, [R1+0x4e4] ;  /* 0x0004e400011d7983 */ /* 0x001ee20000300800 */
[----:B------:R-:W-:Y:S01]  /*12650*/  PRMT R26, RZ, 0x7610, R26 ;  /* 0x00007610ff1a7816 */ /* 0x000fe2000000001a */
[----:B-1----:R-:W-:-:S02]  /*12660*/  @!P1 IMAD.MOV.U32 R12, RZ, RZ, R0 ;  /* 0x000000ffff0c9224 */ /* 0x002fc400078e0000 */
[----:B------:R-:W-:Y:S01]  /*12670*/  @!P1 IMAD.MOV.U32 R13, RZ, RZ, R14 ;  /* 0x000000ffff0d9224 */ /* 0x000fe200078e000e */
[----:B------:R-:W-:-:S04]  /*12680*/  PRMT R24, RZ, 0x7610, R24 ;  /* 0x00007610ff187816 */ /* 0x000fc80000000018 */
[----:B------:R2:W4:Y:S01]  /*12690*/  @!P1 LDG.E.U16 R26, desc[UR8][R12.64] ;  /* 0x000000080c1a9981 */ /* 0x000522000c1e1500 */
[----:B------:R-:W-:-:S03]  /*126a0*/  PRMT R20, RZ, 0x7610, R20 ;  /* 0x00007610ff147816 */ /* 0x000fc60000000014 */
[----:B------:R-:W-:Y:S01]  /*126b0*/  STL [R1+0x898], R28 ;  /* 0x0008981c01007387 */ /* 0x000fe20000100800 */
[----:B--2---:R-:W-:Y:S02]  /*126c0*/  @!P0 IMAD.MOV.U32 R12, RZ, RZ, R5 ;  /* 0x000000ffff0c8224 */ /* 0x004fe400078e0005 */
[----:B---3--:R-:W-:-:S05]  /*126d0*/  @!P0 IMAD.MOV.U32 R13, RZ, RZ, R29 ;  /* 0x000000ffff0d8224 */ /* 0x008fca00078e001d */
[----:B------:R4:W2:Y:S04]  /*126e0*/  @!P0 LDG.E.U16 R24, desc[UR8][R12.64] ;  /* 0x000000080c188981 */ /* 0x0008a8000c1e1500 */
[----:B------:R0:W-:Y:S04]  /*126f0*/  STL [R1+0xccc], R2 ;  /* 0x000ccc0201007387 */ /* 0x0001e80000100800 */
[----:B------:R-:W3:Y:S01]  /*12700*/  LDL R0, [R1+0x468] ;  /* 0x0004680001007983 */ /* 0x000ee20000100800 */
[----:B----4-:R-:W-:Y:S02]  /*12710*/  @!P1 IMAD.MOV.U32 R12, RZ, RZ, R3 ;  /* 0x000000ffff0c9224 */ /* 0x010fe400078e0003 */
[----:B------:R-:W-:Y:S01]  /*12720*/  @!P1 IMAD.MOV.U32 R13, RZ, RZ, R4 ;  /* 0x000000ffff0d9224 */ /* 0x000fe200078e0004 */
[----:B0-----:R-:W4:Y:S04]  /*12730*/  LDL R2, [R1+0x464] ;  /* 0x0004640001027983 */ /* 0x001f280000100800 */
[----:B------:R3:W4:Y:S04]  /*12740*/  @!P1 LDG.E.U16 R20, desc[UR8][R12.64] ;  /* 0x000000080c149981 */ /* 0x000728000c1e1500 */
[----:B------:R-:W-:Y:S04]  /*12750*/  STS.U16 [R7+UR5+0x5500], R15 ;  /* 0x0055000f07007988 */ /* 0x000fe80008000405 */
[----:B------:R-:W-:Y:S04]  /*12760*/  STL [R1+0xcd0], R26 ;  /* 0x000cd01a01007387 */ /* 0x000fe80000100800 */
[----:B------:R0:W-:Y:S04]  /*12770*/  STS.U16 [R7+UR5+0x6400], R9 ;  /* 0x0064000907007988 */ /* 0x0001e80008000405 */
[----:B0-----:R-:W4:Y:S04]  /*12780*/  LDL.LU R9, [R1+0x120] ;  /* 0x0001200001097983 */ /* 0x001f280000300800 */
[----:B------:R-:W-:Y:S04]  /*12790*/  STL [R1+0x920], R29 ;  /* 0x0009201d01007387 */ /* 0x000fe80000100800 */
[----:B------:R0:W-:Y:S01]  /*127a0*/  STS.U16 [R7+UR5+0x6500], R11 ;  /* 0x0065000b07007988 */ /* 0x0001e20008000405 */
[----:B------:R-:W-:-:S03]  /*127b0*/  PRMT R18, RZ, 0x7610, R18 ;  /* 0x00007610ff127816 */ /* 0x000fc60000000012 */
[----:B--2---:R-:W-:Y:S04]  /*127c0*/  STL [R1+0xcd4], R24 ;  /* 0x000cd41801007387 */ /* 0x004fe80000100800 */
[----:B------:R-:W2:Y:S04]  /*127d0*/  LDL R4, [R1+0x3ec] ;  /* 0x0003ec0001047983 */ /* 0x000ea80000100800 */
[----:B------:R-:W2:Y:S01]  /*127e0*/  LDL R3, [R1+0x3f0] ;  /* 0x0003f00001037983 */ /* 0x000ea20000100800 */
[----:B---3--:R-:W-:-:S03]  /*127f0*/  @!P0 IMAD.MOV.U32 R12, RZ, RZ, R0 ;  /* 0x000000ffff0c8224 */ /* 0x008fc600078e0000 */
[----:B0-----:R-:W3:Y:S01]  /*12800*/  LDL.LU R11, [R1+0x124] ;  /* 0x00012400010b7983 */ /* 0x001ee20000300800 */
[----:B----4-:R-:W-:-:S03]  /*12810*/  @!P0 IMAD.MOV.U32 R13, RZ, RZ, R2 ;  /* 0x000000ffff0d8224 */ /* 0x010fc600078e0002 */
[----:B------:R-:W-:Y:S04]  /*12820*/  STL [R1+0xce8], R20 ;  /* 0x000ce81401007387 */ /* 0x000fe80000100800 */
[----:B------:R-:W4:Y:S04]  /*12830*/  LDL R2, [R1+0x3e4] ;  /* 0x0003e40001027983 */ /* 0x000f280000100800 */
[----:B------:R-:W3:Y:S04]  /*12840*/  LDL R0, [R1+0x3e8] ;  /* 0x0003e80001007983 */ /* 0x000ee80000100800 */
[----:B------:R2:W3:Y:S01]  /*12850*/  @!P0 LDG.E.U16 R18, desc[UR8][R12.64] ;  /* 0x000000080c128981 */ /* 0x0004e2000c1e1500 */
[----:B------:R-:W-:-:S03]  /*12860*/  PRMT R16, RZ, 0x7610, R16 ;  /* 0x00007610ff107816 */ /* 0x000fc60000000010 */
[----:B------:R0:W-:Y:S04]  /*12870*/  STS.U16 [R7+UR5+0x7400], R6 ;  /* 0x0074000607007988 */ /* 0x0001e80008000405 */
[----:B------:R-:W3:Y:S04]  /*12880*/  LDL.LU R26, [R1+0x12c] ;  /* 0x00012c00011a7983 */ /* 0x000ee80000300800 */
[----:B------:R1:W-:Y:S04]  /*12890*/  STS.U16 [R7+UR5+0x7500], R8 ;  /* 0x0075000807007988 */ /* 0x0003e80008000405 */
[----:B0-----:R-:W3:Y:S01]  /*128a0*/  LDL.LU R6, [R1+0x130] ;  /* 0x0001300001067983 */ /* 0x001ee20000300800 */
[----:B--2---:R-:W-:-:S02]  /*128b0*/  @!P1 IMAD.MOV.U32 R13, RZ, RZ, R4 ;  /* 0x000000ffff0d9224 */ /* 0x004fc400078e0004 */
[----:B------:R-:W-:-:S05]  /*128c0*/  @!P1 IMAD.MOV.U32 R12, RZ, RZ, R3 ;  /* 0x000000ffff0c9224 */ /* 0x000fca00078e0003 */
[----:B------:R0:W2:Y:S01]  /*128d0*/  @!P1 LDG.E.U16 R16, desc[UR8][R12.64] ;  /* 0x000000080c109981 */ /* 0x0000a2000c1e1500 */
[----:B----4-:R-:W-:Y:S01]  /*128e0*/  @!P0 IMAD.MOV.U32 R15, RZ, RZ, R2 ;  /* 0x000000ffff0f8224 */ /* 0x010fe200078e0002 */
[----:B0-----:R-:W-:Y:S01]  /*128f0*/  PRMT R12, RZ, 0x7610, R12 ;  /* 0x00007610ff0c7816 */ /* 0x001fe2000000000c */
[----:B---3--:R-:W-:-:S05]  /*12900*/  @!P0 IMAD.MOV.U32 R14, RZ, RZ, R0 ;  /* 0x000000ffff0e8224 */ /* 0x008fca00078e0000 */
[----:B------:R-:W3:Y:S04]  /*12910*/  @!P0 LDG.E.U16 R12, desc[UR8][R14.64] ;  /* 0x000000080e0c8981 */ /* 0x000ee8000c1e1500 */
[----:B------:R0:W-:Y:S04]  /*12920*/  STL [R1+0xcec], R18 ;  /* 0x000cec1201007387 */ /* 0x0001e80000100800 */
[----:B-1----:R-:W4:Y:S04]  /*12930*/  LDL.LU R7, [R1+0x138] ;  /* 0x0001380001077983 */ /* 0x002f280000300800 */
[----:B------:R-:W3:Y:S04]  /*12940*/  LDL.LU R8, [R1+0x14c] ;  /* 0x00014c0001087983 */ /* 0x000ee80000300800 */
[----:B------:R-:W4:Y:S04]  /*12950*/  LDL R3, [R1+0x370] ;  /* 0x0003700001037983 */ /* 0x000f280000100800 */
[----:B------:R-:W4:Y:S01]  /*12960*/  LDL R20, [R1+0x36c] ;  /* 0x00036c0001147983 */ /* 0x000f220000100800 */
[----:B------:R-:W-:-:S05]  /*12970*/  LOP3.LUT R10, R10, 0x30, RZ, 0x3c, !PT ;  /* 0x000000300a0a7812 */ /* 0x000fca00078e3cff */
[----:B------:R-:W-:Y:S04]  /*12980*/  STS.U16 [R10+UR5+0x600], R9 ;  /* 0x000600090a007988 */ /* 0x000fe80008000405 */
[----:B------:R-:W-:Y:S04]  /*12990*/  STS.U16 [R10+UR5+0x700], R11 ;  /* 0x0007000b0a007988 */ /* 0x000fe80008000405 */
[----:B--2---:R1:W-:Y:S04]  /*129a0*/  STL [R1+0xcf0], R16 ;  /* 0x000cf01001007387 */ /* 0x0043e80000100800 */
[----:B0-----:R-:W2:Y:S04]  /*129b0*/  LDL R18, [R1+0x364] ;  /* 0x0003640001127983 */ /* 0x001ea80000100800 */
[----:B-1----:R-:W2:Y:S04]  /*129c0*/  LDL R16, [R1+0x368] ;  /* 0x0003680001107983 */ /* 0x002ea80000100800 */
[----:B------:R-:W2:Y:S04]  /*129d0*/  LDL.LU R9, [R1+0x148] ;  /* 0x0001480001097983 */ /* 0x000ea80000300800 */
[----:B------:R-:W2:Y:S04]  /*129e0*/  LDL R2, [R1+0x2ec] ;  /* 0x0002ec0001027983 */ /* 0x000ea80000100800 */
[----:B------:R-:W2:Y:S04]  /*129f0*/  LDL R0, [R1+0x2f0] ;  /* 0x0002f00001007983 */ /* 0x000ea80000100800 */
[----:B------:R-:W2:Y:S04]  /*12a00*/  LDL R4, [R1+0x2e8] ;  /* 0x0002e80001047983 */ /* 0x000ea80000100800 */
[----:B---3--:R-:W-:Y:S04]  /*12a10*/  STL [R1+0xd00], R12 ;  /* 0x000d000c01007387 */ /* 0x008fe80000100800 */
[----:B------:R-:W3:Y:S01]  /*12a20*/  LDL R5, [R1+0x2e4] ;  /* 0x0002e40001057983 */ /* 0x000ee20000100800 */
[----:B----4-:R-:W-:-:S03]  /*12a30*/  @!P1 IMAD.MOV.U32 R14, RZ, RZ, R3 ;  /* 0x000000ffff0e9224 */ /* 0x010fc600078e0003 */
[----:B------:R-:W4:Y:S04]  /*12a40*/  LDL.LU R11, [R1+0x144] ;  /* 0x00014400010b7983 */ /* 0x000f280000300800 */
[----:B------:R-:W3:Y:S04]  /*12a50*/  LDL.LU R28, [R1+0x26c] ;  /* 0x00026c00011c7983 */ /* 0x000ee80000300800 */
[----:B------:R-:W3:Y:S01]  /*12a60*/  LDL R3, [R1+0x270] ;  /* 0x0002700001037983 */ /* 0x000ee20000100800 */
[----:B------:R-:W-:Y:S01]  /*12a70*/  PRMT R13, RZ, 0x7610, R13 ;  /* 0x00007610ff0d7816 */ /* 0x000fe2000000000d */
[----:B------:R-:W-:Y:S01]  /*12a80*/  @!P1 IMAD.MOV.U32 R15, RZ, RZ, R20 ;  /* 0x000000ffff0f9224 */ /* 0x000fe200078e0014 */
[----:B------:R-:W-:-:S04]  /*12a90*/  PRMT R17, RZ, 0x7610, R17 ;  /* 0x00007610ff117816 */ /* 0x000fc80000000011 */
[----:B------:R2:W4:Y:S01]  /*12aa0*/  @!P1 LDG.E.U16 R13, desc[UR8][R14.64] ;  /* 0x000000080e0d9981 */ /* 0x000522000c1e1500 */
[----:B------:R-:W-:Y:S02]  /*12ab0*/  PRMT R19, RZ, 0x7610, R19 ;  /* 0x00007610ff137816 */ /* 0x000fe40000000013 */
[----:B------:R-:W-:Y:S01]  /*12ac0*/  PRMT R21, RZ, 0x7610, R21 ;  /* 0x00007610ff157816 */ /* 0x000fe20000000015 */
[----:B------:R-:W-:Y:S04]  /*12ad0*/  STS.U16 [R10+UR5+0x1600], R26 ;  /* 0x0016001a0a007988 */ /* 0x000fe80008000405 */
[----:B------:R-:W-:Y:S04]  /*12ae0*/  STS.U16 [R10+UR5+0x1700], R6 ;  /* 0x001700060a007988 */ /* 0x000fe80008000405 */
[----:B------:R0:W-:Y:S01]  /*12af0*/  STS.U16 [R10+UR5+0x2600], R7 ;  /* 0x002600070a007988 */ /* 0x0001e20008000405 */
[----:B--2---:R-:W-:-:S02]  /*12b00*/  @!P0 IMAD.MOV.U32 R15, RZ, RZ, R18 ;  /* 0x000000ffff0f8224 */ /* 0x004fc400078e0012 */
[----:B------:R-:W-:-:S05]  /*12b10*/  @!P0 IMAD.MOV.U32 R14, RZ, RZ, R16 ;  /* 0x000000ffff0e8224 */ /* 0x000fca00078e0010 */
[----:B------:R1:W2:Y:S02]  /*12b20*/  @!P0 LDG.E.U16 R17, desc[UR8][R14.64] ;  /* 0x000000080e118981 */ /* 0x0002a4000c1e1500 */
[----:B-1----:R-:W-:Y:S02]  /*12b30*/  @!P1 IMAD.MOV.U32 R14, RZ, RZ, R0 ;  /* 0x000000ffff0e9224 */ /* 0x002fe400078e0000 */
[----:B------:R-:W-:Y:S01]  /*12b40*/  @!P1 IMAD.MOV.U32 R15, RZ, RZ, R2 ;  /* 0x000000ffff0f9224 */ /* 0x000fe200078e0002 */
[----:B------:R-:W2:Y:S04]  /*12b50*/  LDL R0, [R1+0x268] ;  /* 0x0002680001007983 */ /* 0x000ea80000100800 */
[----:B------:R-:W2:Y:S04]  /*12b60*/  LDL R2, [R1+0x264] ;  /* 0x0002640001027983 */ /* 0x000ea80000100800 */
[----:B------:R1:W2:Y:S02]  /*12b70*/  @!P1 LDG.E.U16 R19, desc[UR8][R14.64] ;  /* 0x000000080e139981 */ /* 0x0002a4000c1e1500 */
[----:B-1----:R-:W-:-:S02]  /*12b80*/  @!P0 IMAD.MOV.U32 R14, RZ, RZ, R4 ;  /* 0x000000ffff0e8224 */ /* 0x002fc400078e0004 */
[----:B---3--:R-:W-:Y:S01]  /*12b90*/  @!P0 IMAD.MOV.U32 R15, RZ, RZ, R5 ;  /* 0x000000ffff0f8224 */ /* 0x008fe200078e0005 */
[----:B------:R-:W3:Y:S04]  /*12ba0*/  LDL.LU R4, [R1+0x13c] ;  /* 0x00013c0001047983 */ /* 0x000ee80000300800 */
[----:B------:R1:W3:Y:S02]  /*12bb0*/  @!P0 LDG.E.U16 R21, desc[UR8][R14.64] ;  /* 0x000000080e158981 */ /* 0x0002e4000c1e1500 */
[----:B-1----:R-:W-:Y:S02]  /*12bc0*/  @!P1 IMAD.MOV.U32 R14, RZ, RZ, R3 ;  /* 0x000000ffff0e9224 */ /* 0x002fe400078e0003 */
[----:B------:R-:W3:Y:S04]  /*12bd0*/  LDL.LU R3, [R1+0x134] ;  /* 0x0001340001037983 */ /* 0x000ee80000300800 */
[----:B------:R-:W-:Y:S04]  /*12be0*/  STL [R1+0x8e0], R28 ;  /* 0x0008e01c01007387 */ /* 0x000fe80000100800 */
[----:B0-----:R-:W3:Y:S04]  /*12bf0*/  LDL R7, [R1+0x1ec] ;  /* 0x0001ec0001077983 */ /* 0x001ee80000100800 */
[----:B------:R-:W3:Y:S01]  /*12c00*/  LDL R6, [R1+0x1f0] ;  /* 0x0001f00001067983 */ /* 0x000ee20000100800 */
[----:B------:R-:W-:Y:S01]  /*12c10*/  PRMT R22, RZ, 0x7610, R22 ;  /* 0x00007610ff167816 */ /* 0x000fe20000000016 */
[----:B------:R-:W-:Y:S01]  /*12c20*/  @!P1 IMAD.MOV.U32 R15, RZ, RZ, R28 ;  /* 0x000000ffff0f9224 */ /* 0x000fe200078e001c */
[----:B------:R-:W-:-:S04]  /*12c30*/  PRMT R23, RZ, 0x7610, R23 ;  /* 0x00007610ff177816 */ /* 0x000fc80000000017 */
[----:B------:R2:W3:Y:S04]  /*12c40*/  @!P1 LDG.E.U16 R22, desc[UR8][R14.64] ;  /* 0x000000080e169981 */ /* 0x0004e8000c1e1500 */
[----:B------:R-:W-:Y:S04]  /*12c50*/  STS.U16 [R10+UR5+0x2700], R8 ;  /* 0x002700080a007988 */ /* 0x000fe80008000405 */
[----:B------:R-:W-:Y:S04]  /*12c60*/  STS.U16 [R10+UR5+0x3600], R9 ;  /* 0x003600090a007988 */ /* 0x000fe80008000405 */
[----:B----4-:R0:W-:Y:S01]  /*12c70*/  STS.U16 [R10+UR5+0x3700], R11 ;  /* 0x0037000b0a007988 */ /* 0x0101e20008000405 */
[----:B------:R-:W-:Y:S01]  /*12c80*/  PRMT R25, RZ, 0x7610, R25 ;  /* 0x00007610ff197816 */ /* 0x000fe20000000019 */
[----:B--2---:R-:W-:-:S02]  /*12c90*/  @!P0 IMAD.MOV.U32 R14, RZ, RZ, R0 ;  /* 0x000000ffff0e8224 */ /* 0x004fc400078e0000 */
[----:B------:R-:W-:Y:S02]  /*12ca0*/  @!P0 IMAD.MOV.U32 R15, RZ, RZ, R2 ;  /* 0x000000ffff0f8224 */ /* 0x000fe400078e0002 */
[----:B------:R-:W2:Y:S04]  /*12cb0*/  LDL.LU R2, [R1+0x128] ;  /* 0x0001280001027983 */ /* 0x000ea80000300800 */
[----:B------:R-:W4:Y:S04]  /*12cc0*/  LDL.LU R5, [R1+0x11c] ;  /* 0x00011c0001057983 */ /* 0x000f280000300800 */
[----:B------:R-:W2:Y:S04]  /*12cd0*/  LDL R26, [R1+0x1e4] ;  /* 0x0001e400011a7983 */ /* 0x000ea80000100800 */
[----:B------:R-:W2:Y:S04]  /*12ce0*/  LDL R24, [R1+0x1e8] ;  /* 0x0001e80001187983 */ /* 0x000ea80000100800 */
[----:B------:R-:W4:Y:S04]  /*12cf0*/  LDL.LU R12, [R1+0x114] ;  /* 0x00011400010c7983 */ /* 0x000f280000300800 */
[----:B------:R-:W4:Y:S04]  /*12d00*/  LDL.LU R0, [R1+0x108] ;  /* 0x0001080001007983 */ /* 0x000f280000300800 */
[----:B0-----:R-:W4:Y:S04]  /*12d10*/  LDL.LU R11, [R1+0xfc] ;  /* 0x0000fc00010b7983 */ /* 0x001f280000300800 */
[----:B------:R-:W4:Y:S04]  /*12d20*/  LDL.LU R28, [R1+0xf4] ;  /* 0x0000f400011c7983 */ /* 0x000f280000300800 */
[----:B------:R-:W4:Y:S04]  /*12d30*/  LDL.LU R16, [R1+0xa8] ;  /* 0x0000a80001107983 */ /* 0x000f280000300800 */
[----:B------:R3:W4:Y:S04]  /*12d40*/  @!P0 LDG.E.U16 R23, desc[UR8][R14.64] ;  /* 0x000000080e178981 */ /* 0x000728000c1e1500 */
[----:B------:R-:W4:Y:S04]  /*12d50*/  LDL.LU R18, [R1+0x8c] ;  /* 0x00008c0001127983 */ /* 0x000f280000300800 */
[----:B------:R-:W4:Y:S01]  /*12d60*/  LDL.LU R20, [R1+0x88] ;  /* 0x0000880001147983 */ /* 0x000f220000300800 */
[----:B---3--:R-:W-:-:S02]  /*12d70*/  @!P1 IMAD.MOV.U32 R14, RZ, RZ, R6 ;  /* 0x000000ffff0e9224 */ /* 0x008fc400078e0006 */
[----:B------:R-:W-:Y:S01]  /*12d80*/  @!P1 IMAD.MOV.U32 R15, RZ, RZ, R7 ;  /* 0x000000ffff0f9224 */ /* 0x000fe200078e0007 */
[----:B------:R-:W3:Y:S04]  /*12d90*/  LDL.LU R29, [R1+0x84] ;  /* 0x00008400011d7983 */ /* 0x000ee80000300800 */
[----:B------:R-:W3:Y:S04]  /*12da0*/  LDL.LU R6, [R1+0x80] ;  /* 0x0000800001067983 */ /* 0x000ee80000300800 */
[----:B------:R-:W3:Y:S04]  /*12db0*/  LDL.LU R7, [R1+0x7c] ;  /* 0x00007c0001077983 */ /* 0x000ee80000300800 */
[----:B------:R-:W3:Y:S04]  /*12dc0*/  LDL.LU R8, [R1+0x78] ;  /* 0x0000780001087983 */ /* 0x000ee80000300800 */
[----:B------:R-:W3:Y:S04]  /*12dd0*/  LDL.LU R9, [R1+0x74] ;  /* 0x0000740001097983 */ /* 0x000ee80000300800 */
[----:B------:R2:W3:Y:S04]  /*12de0*/  @!P1 LDG.E.U16 R25, desc[UR8][R14.64] ;  /* 0x000000080e199981 */ /* 0x0004e8000c1e1500 */
[----:B------:R-:W3:Y:S01]  /*12df0*/  LDL.LU R15, [R1+0x140] ;  /* 0x00014000010f7983 */ /* 0x000ee20000300800 */
[----:B------:R-:W-:Y:S01]  /*12e00*/  PRMT R27, RZ, 0x7610, R27 ;  /* 0x00007610ff1b7816 */ /* 0x000fe2000000001b */
[----:B--2---:R-:W-:-:S02]  /*12e10*/  @!P0 IMAD.MOV.U32 R14, RZ, RZ, R24 ;  /* 0x000000ffff0e8224 */ /* 0x004fc400078e0018 */
[----:B---3--:R-:W-:Y:S04]  /*12e20*/  STS.U16 [R10+UR5+0x4600], R15 ;  /* 0x0046000f0a007988 */ /* 0x008fe80008000405 */
[----:B------:R0:W-:Y:S02]  /*12e30*/  STS.U16 [R10+UR5+0x4700], R4 ;  /* 0x004700040a007988 */ /* 0x0001e40008000405 */
[----:B0-----:R-:W0:Y:S01]  /*12e40*/  S2R R4, SR_TID.X ;  /* 0x0000000000047919 */ /* 0x001e220000002100 */
[----:B------:R-:W-:Y:S01]  /*12e50*/  @!P0 IMAD.MOV.U32 R15, RZ, RZ, R26 ;  /* 0x000000ffff0f8224 */ /* 0x000fe200078e001a */
[----:B------:R0:W-:Y:S04]  /*12e60*/  STS.U16 [R10+UR5+0x5600], R3 ;  /* 0x005600030a007988 */ /* 0x0001e80008000405 */
[----:B------:R-:W2:Y:S04]  /*12e70*/  @!P0 LDG.E.U16 R27, desc[UR8][R14.64] ;  /* 0x000000080e1b8981 */ /* 0x000ea8000c1e1500 */
[----:B------:R1:W-:Y:S04]  /*12e80*/  STS.U16 [R10+UR5+0x5700], R2 ;  /* 0x005700020a007988 */ /* 0x0003e80008000405 */
[----:B------:R-:W3:Y:S04]  /*12e90*/  LDL.LU R14, [R1+0x70] ;  /* 0x00007000010e7983 */ /* 0x000ee80000300800 */
[----:B------:R-:W2:Y:S04]  /*12ea0*/  LDL.LU R15, [R1+0x44] ;  /* 0x00004400010f7983 */ /* 0x000ea80000300800 */
[----:B------:R-:W2:Y:S04]  /*12eb0*/  LDL.LU R24, [R1+0x40] ;  /* 0x0000400001187983 */ /* 0x000ea80000300800 */
[----:B------:R-:W2:Y:S01]  /*12ec0*/  LDL.LU R26, [R1+0x4] ;  /* 0x00000400011a7983 */ /* 0x000ea20000300800 */
[----:B0-----:R-:W-:-:S03]  /*12ed0*/  LOP3.LUT R3, R4, 0x7f, RZ, 0xc0, !PT ;  /* 0x0000007f04037812 */ /* 0x001fc600078ec0ff */
[----:B------:R-:W2:Y:S02]  /*12ee0*/  LDL.LU R4, [R1] ;  /* 0x0000000001047983 */ /* 0x000ea40000300800 */
[----:B------:R-:W-:Y:S02]  /*12ef0*/  IMAD.SHL.U32 R3, R3, 0x2, RZ ;  /* 0x0000000203037824 */ /* 0x000fe400078e00ff */
[----:B----4-:R0:W-:Y:S04]  /*12f00*/  STS.U16 [R10+UR5+0x6600], R5 ;  /* 0x006600050a007988 */ /* 0x0101e80008000405 */
[----:B------:R4:W-:Y:S01]  /*12f10*/  STS.U16 [R10+UR5+0x6700], R12 ;  /* 0x0067000c0a007988 */ /* 0x0009e20008000405 */
[----:B-1----:R-:W-:-:S03]  /*12f20*/  LOP3.LUT R2, R3, 0x40, RZ, 0x3c, !PT ;  /* 0x0000004003027812 */ /* 0x002fc600078e3cff */
[----:B------:R1:W-:Y:S04]  /*12f30*/  STS.U16 [R10+UR5+0x7600], R0 ;  /* 0x007600000a007988 */ /* 0x0003e80008000405 */
[----:B0-----:R-:W2:Y:S04]  /*12f40*/  LDL.LU R5, [R1+0x6c] ;  /* 0x00006c0001057983 */ /* 0x001ea80000300800 */
[----:B----4-:R-:W4:Y:S04]  /*12f50*/  LDL.LU R12, [R1+0xd00] ;  /* 0x000d0000010c7983 */ /* 0x010f280000300800 */
[----:B-1----:R-:W4:Y:S04]  /*12f60*/  LDL.LU R0, [R1+0xcfc] ;  /* 0x000cfc0001007983 */ /* 0x002f280000300800 */
[----:B------:R0:W-:Y:S04]  /*12f70*/  STS.U16 [R10+UR5+0x7700], R11 ;  /* 0x0077000b0a007988 */ /* 0x0001e80008000405 */
[----:B------:R1:W-:Y:S04]  /*12f80*/  STS.U16 [R2+UR5+0x800], R28 ;  /* 0x0008001c02007988 */ /* 0x0003e80008000405 */
[----:B0-----:R-:W4:Y:S04]  /*12f90*/  LDL.LU R10, [R1+0xcf8] ;  /* 0x000cf800010a7983 */ /* 0x001f280000300800 */
[----:B------:R-:W4:Y:S04]  /*12fa0*/  LDL.LU R11, [R1+0xcf4] ;  /* 0x000cf400010b7983 */ /* 0x000f280000300800 */
[----:B------:R-:W-:Y:S04]  /*12fb0*/  STS.U16 [R2+UR5+0x900], R16 ;  /* 0x0009001002007988 */ /* 0x000fe80008000405 */
[----:B------:R-:W-:Y:S04]  /*12fc0*/  STS.U16 [R2+UR5+0x1800], R18 ;  /* 0x0018001202007988 */ /* 0x000fe80008000405 */
[----:B------:R-:W-:Y:S04]  /*12fd0*/  STS.U16 [R2+UR5+0x1900], R20 ;  /* 0x0019001402007988 */ /* 0x000fe80008000405 */
[----:B------:R0:W-:Y:S04]  /*12fe0*/  STS.U16 [R2+UR5+0x2800], R29 ;  /* 0x0028001d02007988 */ /* 0x0001e80008000405 */
[----:B-1----:R-:W4:Y:S04]  /*12ff0*/  LDL.LU R28, [R1+0x68] ;  /* 0x00006800011c7983 */ /* 0x002f280000300800 */
[----:B0-----:R-:W4:Y:S04]  /*13000*/  LDL.LU R29, [R1+0x64] ;  /* 0x00006400011d7983 */ /* 0x001f280000300800 */
[----:B------:R-:W4:Y:S04]  /*13010*/  LDL.LU R16, [R1+0x5c] ;  /* 0x00005c0001107983 */ /* 0x000f280000300800 */
[----:B------:R-:W4:Y:S04]  /*13020*/  LDL.LU R18, [R1+0x58] ;  /* 0x0000580001127983 */ /* 0x000f280000300800 */
[----:B------:R0:W-:Y:S04]  /*13030*/  STS.U16 [R2+UR5+0x2900], R6 ;  /* 0x0029000602007988 */ /* 0x0001e80008000405 */
[----:B------:R-:W4:Y:S04]  /*13040*/  LDL.LU R20, [R1+0x54] ;  /* 0x0000540001147983 */ /* 0x000f280000300800 */
[----:B------:R1:W-:Y:S04]  /*13050*/  STS.U16 [R2+UR5+0x3800], R7 ;  /* 0x0038000702007988 */ /* 0x0003e80008000405 */
[----:B0-----:R-:W4:Y:S04]  /*13060*/  LDL.LU R6, [R1+0x50] ;  /* 0x0000500001067983 */ /* 0x001f280000300800 */
[----:B------:R0:W-:Y:S04]  /*13070*/  STS.U16 [R2+UR5+0x3900], R8 ;  /* 0x0039000802007988 */ /* 0x0001e80008000405 */
[----:B-1----:R-:W4:Y:S04]  /*13080*/  LDL.LU R7, [R1+0x4c] ;  /* 0x00004c0001077983 */ /* 0x002f280000300800 */
[----:B------:R1:W-:Y:S04]  /*13090*/  STS.U16 [R2+UR5+0x4800], R9 ;  /* 0x0048000902007988 */ /* 0x0003e80008000405 */
[----:B0-----:R-:W4:Y:S04]  /*130a0*/  LDL.LU R8, [R1+0x48] ;  /* 0x0000480001087983 */ /* 0x001f280000300800 */
[----:B-1----:R-:W4:Y:S04]  /*130b0*/  LDL.LU R9, [R1+0x3c] ;  /* 0x00003c0001097983 */ /* 0x002f280000300800 */
[----:B---3--:R-:W-:Y:S04]  /*130c0*/  STS.U16 [R2+UR5+0x4900], R14 ;  /* 0x0049000e02007988 */ /* 0x008fe80008000405 */
[----:B--2---:R-:W-:Y:S04]  /*130d0*/  STS.U16 [R2+UR5+0x5800], R15 ;  /* 0x0058000f02007988 */ /* 0x004fe80008000405 */
[----:B------:R0:W-:Y:S04]  /*130e0*/  STS.U16 [R2+UR5+0x5900], R24 ;  /* 0x0059001802007988 */ /* 0x0001e80008000405 */
[----:B------:R-:W-:Y:S04]  /*130f0*/  STS.U16 [R2+UR5+0x6800], R26 ;  /* 0x0068001a02007988 */ /* 0x000fe80008000405 */
[----:B------:R-:W-:Y:S01]  /*13100*/  STS.U16 [R2+UR5+0x6900], R4 ;  /* 0x0069000402007988 */ /* 0x000fe20008000405 */
[----:B0-----:R-:W-:-:S03]  /*13110*/  LOP3.LUT R24, R3, 0x50, RZ, 0x3c, !PT ;  /* 0x0000005003187812 */ /* 0x001fc600078e3cff */
[----:B----4-:R-:W-:Y:S04]  /*13120*/  STS.U16 [R2+UR5+0x7800], R11 ;  /* 0x0078000b02007988 */ /* 0x010fe80008000405 */
[----:B------:R0:W-:Y:S04]  /*13130*/  STS.U16 [R2+UR5+0x7900], R10 ;  /* 0x0079000a02007988 */ /* 0x0001e80008000405 */
[----:B------:R1:W-:Y:S04]  /*13140*/  STS.U16 [R24+UR5+0xa00], R5 ;  /* 0x000a000518007988 */ /* 0x0003e80008000405 */
[----:B0-----:R-:W2:Y:S04]  /*13150*/  LDL.LU R10, [R1+0x10] ;  /* 0x00001000010a7983 */ /* 0x001ea80000300800 */
[----:B------:R-:W3:Y:S04]  /*13160*/  LDL.LU R26, [R1+0x38] ;  /* 0x00003800011a7983 */ /* 0x000ee80000300800 */
[----:B------:R-:W4:Y:S04]  /*13170*/  LDL.LU R2, [R1+0x34] ;  /* 0x0000340001027983 */ /* 0x000f280000300800 */
[----:B------:R-:W3:Y:S04]  /*13180*/  LDL.LU R3, [R1+0x30] ;  /* 0x0000300001037983 */ /* 0x000ee80000300800 */
[----:B------:R-:W3:Y:S04]  /*13190*/  LDL.LU R4, [R1+0x2c] ;  /* 0x00002c0001047983 */ /* 0x000ee80000300800 */
[----:B-1----:R-:W3:Y:S04]  /*131a0*/  LDL.LU R5, [R1+0x28] ;  /* 0x0000280001057983 */ /* 0x002ee80000300800 */
[----:B------:R-:W3:Y:S04]  /*131b0*/  LDL.LU R11, [R1+0x14] ;  /* 0x00001400010b7983 */ /* 0x000ee80000300800 */
[----:B------:R-:W3:Y:S04]  /*131c0*/  LDL.LU R14, [R1+0xc] ;  /* 0x00000c00010e7983 */ /* 0x000ee80000300800 */
[----:B------:R-:W-:Y:S04]  /*131d0*/  STS.U16 [R24+UR5+0xb00], R28 ;  /* 0x000b001c18007988 */ /* 0x000fe80008000405 */
[----:B------:R-:W3:Y:S04]  /*131e0*/  LDL.LU R15, [R1+0x8] ;  /* 0x00000800010f7983 */ /* 0x000ee80000300800 */
[----:B------:R0:W-:Y:S04]  /*131f0*/  STS.U16 [R24+UR5+0x1a00], R29 ;  /* 0x001a001d18007988 */ /* 0x0001e80008000405 */
[----:B------:R1:W-:Y:S04]  /*13200*/  STS.U16 [R24+UR5+0x1b00], R0 ;  /* 0x001b000018007988 */ /* 0x0003e80008000405 */
[----:B------:R1:W-:Y:S04]  /*13210*/  STS.U16 [R24+UR5+0x2a00], R16 ;  /* 0x002a001018007988 */ /* 0x0003e80008000405 */
[----:B0-----:R-:W3:Y:S04]  /*13220*/  LDL.LU R29, [R1+0x15c] ;  /* 0x00015c00011d7983 */ /* 0x001ee80000300800 */
[----:B-1----:R-:W3:Y:S04]  /*13230*/  LDL.LU R0, [R1+0x158] ;  /* 0x0001580001007983 */ /* 0x002ee80000300800 */
        /* <DEDUP_REMOVED lines=12> */
[----:B------:R-:W3:Y:S01]  /*13300*/  LDL.LU R9, [R1+0xcd8] ;  /* 0x000cd80001097983 */ /* 0x000ee20000300800 */
[----:B------:R-:W0:Y:S02]  /*13310*/  S2R R28, SR_TID.X ;  /* 0x00000000001c7919 */ /* 0x000e240000002100 */
[----:B0-----:R-:W-:-:S05]  /*13320*/  LOP3.LUT R28, R28, 0x7f, RZ, 0xc0, !PT ;  /* 0x0000007f1c1c7812 */ /* 0x001fca00078ec0ff */
[----:B------:R-:W-:Y:S01]  /*13330*/  IMAD.SHL.U32 R28, R28, 0x2, RZ ;  /* 0x000000021c1c7824 */ /* 0x000fe200078e00ff */
[----:B--2---:R0:W-:Y:S04]  /*13340*/  STS.U16 [R24+UR5+0x5b00], R10 ;  /* 0x005b000a18007988 */ /* 0x0041e80008000405 */
[C---:B0-----:R-:W-:Y:S01]  /*13350*/  LOP3.LUT R10, R28.reuse, 0x60, RZ, 0x3c, !PT ;  /* 0x000000601c0a7812 */ /* 0x041fe200078e3cff */
[----:B---3--:R0:W-:Y:S04]  /*13360*/  STS.U16 [R24+UR5+0x6a00], R9 ;  /* 0x006a000918007988 */ /* 0x0081e80008000405 */
[----:B------:R1:W-:Y:S04]  /*13370*/  STS.U16 [R24+UR5+0x6b00], R8 ;  /* 0x006b000818007988 */ /* 0x0003e80008000405 */
[----:B------:R2:W-:Y:S04]  /*13380*/  STS.U16 [R24+UR5+0x7a00], R7 ;  /* 0x007a000718007988 */ /* 0x0005e80008000405 */
[----:B0-----:R-:W3:Y:S04]  /*13390*/  LDL.LU R9, [R1+0x18] ;  /* 0x0000180001097983 */ /* 0x001ee80000300800 */
[----:B-1----:R-:W3:Y:S04]  /*133a0*/  LDL.LU R8, [R1+0x1c] ;  /* 0x00001c0001087983 */ /* 0x002ee80000300800 */
[----:B--2---:R-:W2:Y:S04]  /*133b0*/  LDL.LU R7, [R1+0x20] ;  /* 0x0000200001077983 */ /* 0x004ea80000300800 */
[----:B------:R0:W-:Y:S04]  /*133c0*/  STS.U16 [R24+UR5+0x7b00], R6 ;  /* 0x007b000618007988 */ /* 0x0001e80008000405 */
[----:B------:R1:W-:Y:S04]  /*133d0*/  STS.U16 [R10+UR5+0xc00], R26 ;  /* 0x000c001a0a007988 */ /* 0x0003e80008000405 */
[----:B0-----:R-:W2:Y:S04]  /*133e0*/  LDL.LU R24, [R1+0xcd4] ;  /* 0x000cd40001187983 */ /* 0x001ea80000300800 */
[----:B------:R-:W2:Y:S04]  /*133f0*/  LDL.LU R6, [R1+0x24] ;  /* 0x0000240001067983 */ /* 0x000ea80000300800 */
[----:B-1----:R-:W3:Y:S04]  /*13400*/  LDL.LU R26, [R1+0xcd0] ;  /* 0x000cd000011a7983 */ /* 0x002ee80000300800 */
[----:B----4-:R0:W-:Y:S04]  /*13410*/  STS.U16 [R10+UR5+0xd00], R2 ;  /* 0x000d00020a007988 */ /* 0x0101e80008000405 */
[----:B------:R1:W-:Y:S04]  /*13420*/  STS.U16 [R10+UR5+0x1c00], R3 ;  /* 0x001c00030a007988 */ /* 0x0003e80008000405 */
[----:B------:R4:W-:Y:S04]  /*13430*/  STS.U16 [R10+UR5+0x1d00], R4 ;  /* 0x001d00040a007988 */ /* 0x0009e80008000405 */
[----:B0-----:R-:W3:Y:S04]  /*13440*/  LDL.LU R2, [R1+0xccc] ;  /* 0x000ccc0001027983 */ /* 0x001ee80000300800 */
[----:B-1----:R-:W3:Y:S04]  /*13450*/  LDL.LU R3, [R1+0xcc8] ;  /* 0x000cc80001037983 */ /* 0x002ee80000300800 */
[----:B----4-:R-:W4:Y:S04]  /*13460*/  LDL.LU R4, [R1+0xcc4] ;  /* 0x000cc40001047983 */ /* 0x010f280000300800 */
[----:B------:R0:W-:Y:S04]  /*13470*/  STS.U16 [R10+UR5+0x2c00], R5 ;  /* 0x002c00050a007988 */ /* 0x0001e80008000405 */
[----:B0-----:R-:W4:Y:S04]  /*13480*/  LDL.LU R5, [R1+0xcc0] ;  /* 0x000cc00001057983 */ /* 0x001f280000300800 */
[----:B--2---:R0:W-:Y:S04]  /*13490*/  STS.U16 [R10+UR5+0x2d00], R6 ;  /* 0x002d00060a007988 */ /* 0x0041e80008000405 */
[----:B------:R-:W-:Y:S04]  /*134a0*/  STS.U16 [R10+UR5+0x3c00], R7 ;  /* 0x003c00070a007988 */ /* 0x000fe80008000405 */
[----:B---3--:R-:W-:Y:S04]  /*134b0*/  STS.U16 [R10+UR5+0x3d00], R8 ;  /* 0x003d00080a007988 */ /* 0x008fe80008000405 */
[----:B------:R-:W-:Y:S01]  /*134c0*/  STS.U16 [R10+UR5+0x4c00], R9 ;  /* 0x004c00090a007988 */ /* 0x000fe20008000405 */
[----:B0-----:R-:W-:-:S03]  /*134d0*/  LOP3.LUT R6, R28, 0x70, RZ, 0x3c, !PT ;  /* 0x000000701c067812 */ /* 0x001fc600078e3cff */
[----:B------:R-:W-:Y:S04]  /*134e0*/  STS.U16 [R10+UR5+0x4d00], R11 ;  /* 0x004d000b0a007988 */ /* 0x000fe80008000405 */
[----:B------:R-:W-:Y:S04]  /*134f0*/  STS.U16 [R10+UR5+0x5c00], R14 ;  /* 0x005c000e0a007988 */ /* 0x000fe80008000405 */
[----:B------:R-:W-:Y:S04]  /*13500*/  STS.U16 [R10+UR5+0x5d00], R15 ;  /* 0x005d000f0a007988 */ /* 0x000fe80008000405 */
[----:B------:R-:W2:Y:S04]  /*13510*/  LDL R28, [R1+0x94] ;  /* 0x00009400011c7983 */ /* 0x000ea80000100800 */
[----:B----4-:R-:W-:Y:S04]  /*13520*/  STS.U16 [R10+UR5+0x6c00], R5 ;  /* 0x006c00050a007988 */ /* 0x010fe80008000405 */
[----:B------:R-:W-:Y:S04]  /*13530*/  STS.U16 [R10+UR5+0x6d00], R4 ;  /* 0x006d00040a007988 */ /* 0x000fe80008000405 */
[----:B------:R0:W-:Y:S04]  /*13540*/  STS.U16 [R10+UR5+0x7c00], R3 ;  /* 0x007c00030a007988 */ /* 0x0001e80008000405 */
[----:B------:R1:W-:Y:S04]  /*13550*/  STS.U16 [R10+UR5+0x7d00], R2 ;  /* 0x007d00020a007988 */ /* 0x0003e80008000405 */
[----:B------:R-:W-:Y:S04]  /*13560*/  STS.U16 [R6+UR5+0x7e00], R29 ;  /* 0x007e001d06007988 */ /* 0x000fe80008000405 */
[----:B------:R3:W-:Y:S04]  /*13570*/  STS.U16 [R6+UR5+0x7f00], R0 ;  /* 0x007f000006007988 */ /* 0x0007e80008000405 */
[----:B0-----:R-:W4:Y:S04]  /*13580*/  LDL R3, [R1+0x98] ;  /* 0x0000980001037983 */ /* 0x001f280000100800 */
[----:B-1----:R-:W4:Y:S04]  /*13590*/  LDL R2, [R1+0x150] ;  /* 0x0001500001027983 */ /* 0x002f280000100800 */
[----:B---3--:R-:W3:Y:S04]  /*135a0*/  LDL R0, [R1+0x154] ;  /* 0x0001540001007983 */ /* 0x008ee80000100800 */
[----:B------:R-:W-:Y:S04]  /*135b0*/  STS.U16 [R6+UR5+0xe00], R26 ;  /* 0x000e001a06007988 */ /* 0x000fe80008000405 */
        /* <DEDUP_REMOVED lines=12> */
[----:B------:R-:W-:Y:S01]  /*13680*/  STS.U16 [R6+UR5+0x6f00], R27 ;  /* 0x006f001b06007988 */ /* 0x000fe20008000405 */
[----:B------:R-:W-:Y:S06]  /*13690*/  BAR.SYNC.DEFER_BLOCKING 0x0 ;  /* 0x0000000000007b1d */ /* 0x000fec0000010000 */
[----:B--2---:R-:W-:Y:S04]  /*136a0*/  LDSM.16.MT88.4 R20, [R28+UR5+0x8400] ;  /* 0x008400051c14783b */ /* 0x004fe80008004200 */
[----:B------:R-:W-:Y:S04]  /*136b0*/  LDSM.16.MT88.4 R24, [R28+UR5+0x8000] ;  /* 0x008000051c18783b */ /* 0x000fe80008004200 */
[----:B----4-:R-:W-:Y:S04]  /*136c0*/  LDSM.16.MT88.4 R16, [R3+UR5+0x8000] ;  /* 0x008000050310783b */ /* 0x010fe80008004200 */
[----:B------:R-:W-:Y:S04]  /*136d0*/  LDSM.16.MT88.4 R8, [R3+UR5+0x8400] ;  /* 0x008400050308783b */ /* 0x000fe80008004200 */
[----:B---3--:R-:W0:Y:S04]  /*136e0*/  LDSM.16.M88.4 R4, [R0+UR5] ;  /* 0x000000050004783b */ /* 0x008e280008000200 */
[----:B------:R-:W1:Y:S04]  /*136f0*/  LDSM.16.M88.4 R12, [R0+UR5+0x4000] ;  /* 0x00400005000c783b */ /* 0x000e680008000200 */
[----:B0-----:R-:W-:Y:S04]  /*13700*/  STL [R1+0xc94], R6 ;  /* 0x000c940601007387 */ /* 0x001fe80000100800 */
[----:B------:R-:W-:Y:S04]  /*13710*/  STL [R1+0xc90], R7 ;  /* 0x000c900701007387 */ /* 0x000fe80000100800 */
[----:B-1----:R-:W-:Y:S04]  /*13720*/  STL [R1+0xc8c], R14 ;  /* 0x000c8c0e01007387 */ /* 0x002fe80000100800 */
[----:B------:R-:W-:Y:S04]  /*13730*/  STL [R1+0xc88], R15 ;  /* 0x000c880f01007387 */ /* 0x000fe80000100800 */
[----:B------:R-:W-:Y:S04]  /*13740*/  STL [R1+0xc70], R0 ;  /* 0x000c700001007387 */ /* 0x000fe80000100800 */
[----:B------:R-:W-:Y:S04]  /*13750*/  STL.64 [R1+0xcb8], R18 ;  /* 0x000cb81201007387 */ /* 0x000fe80000100a00 */
[----:B------:R0:W-:Y:S04]  /*13760*/  STL.64 [R1+0xcb0], R16 ;  /* 0x000cb01001007387 */ /* 0x0001e80000100a00 */
[----:B0-----:R-:W2:Y:S04]  /*13770*/  LDL.LU.64 R16, [R1+0xc0] ;  /* 0x0000c00001107983 */ /* 0x001ea80000300a00 */
[----:B------:R-:W2:Y:S04]  /*13780*/  LDL.LU.64 R18, [R1+0xc8] ;  /* 0x0000c80001127983 */ /* 0x000ea80000300a00 */
[----:B------:R-:W-:Y:S04]  /*13790*/  STL [R1+0xc98], R23 ;  /* 0x000c981701007387 */ /* 0x000fe80000100800 */
[----:B------:R-:W-:Y:S04]  /*137a0*/  STL.64 [R1+0xc80], R10 ;  /* 0x000c800a01007387 */ /* 0x000fe80000100a00 */
[----:B------:R0:W-:Y:S04]  /*137b0*/  STL.64 [R1+0xc78], R8 ;  /* 0x000c780801007387 */ /* 0x0001e80000100a00 */
[----:B0-----:R-:W3:Y:S04]  /*137c0*/  LDL.LU.64 R8, [R1+0xe0] ;  /* 0x0000e00001087983 */ /* 0x001ee80000300a00 */
[----:B------:R-:W3:Y:S02]  /*137d0*/  LDL.LU.64 R10, [R1+0xe8] ;  /* 0x0000e800010a7983 */ /* 0x000ee40000300a00 */
[C---:B---3--:R-:W-:Y:S08]  /*137e0*/  HMMA.16816.F32.BF16 R8, R24.reuse, R4, R8 ;  /* 0x000000041808723c */ /* 0x048ff00000041808 */
[----:B--2---:R-:W-:Y:S11]  /*137f0*/  HMMA.16816.F32.BF16 R24, R24, R12, R16 ;  /* 0x0000000c1818723c */ /* 0x004ff60000041810 */
[----:B------:R-:W-:Y:S04]  /*13800*/  STL.64 [R1+0xca8], R10 ;  /* 0x000ca80a01007387 */ /* 0x000fe80000100a00 */
[----:B------:R0:W-:Y:S04]  /*13810*/  STL.64 [R1+0xca0], R8 ;  /* 0x000ca00801007387 */ /* 0x0001e80000100a00 */
[----:B0-----:R-:W2:Y:S04]  /*13820*/  LDL.LU.64 R8, [R1+0xb0] ;  /* 0x0000b00001087983 */ /* 0x001ea80000300a00 */
[----:B------:R-:W2:Y:S04]  /*13830*/  LDL.LU.64 R10, [R1+0xb8] ;  /* 0x0000b800010a7983 */ /* 0x000ea80000300a00 */
[----:B------:R-:W2:Y:S04]  /*13840*/  LDL.LU.64 R18, [R1+0xcb8] ;  /* 0x000cb80001127983 */ /* 0x000ea80000300a00 */
[----:B------:R-:W2:Y:S01]  /*13850*/  LDL.LU.64 R16, [R1+0xcb0] ;  /* 0x000cb00001107983 */ /* 0x000ea20000300a00 */
[----:B------:R-:W-:-:S02]  /*13860*/  IMAD.MOV.U32 R23, RZ, RZ, R24 ;  /* 0x000000ffff177224 */ /* 0x000fc400078e0018 */
[----:B------:R-:W-:Y:S01]  /*13870*/  IMAD.MOV.U32 R6, RZ, RZ, R25 ;  /* 0x000000ffff067224 */ /* 0x000fe200078e0019 */
[----:B------:R-:W-:Y:S01]  /*13880*/  STL [R1+0x1c], R27 ;  /* 0x00001c1b01007387 */ /* 0x000fe20000100800 */
[----:B------:R-:W-:-:S03]  /*13890*/  IMAD.MOV.U32 R7, RZ, RZ, R26 ;  /* 0x000000ffff077224 */ /* 0x000fc600078e001a */
[----:B------:R-:W0:Y:S01]  /*138a0*/  LDSM.16.MT88.4 R24, [R28+UR5+0x8800] ;  /* 0x008800051c18783b */ /* 0x000e220008004200 */
[----:B--2---:R-:W-:-:S15]  /*138b0*/  HMMA.16816.F32.BF16 R8, R16, R4, R8 ;  /* 0x000000041008723c */ /* 0x004fde0000041808 */
[----:B------:R-:W-:-:S04]  /*138c0*/  NOP ;  /* 0x0000000000007918 */ /* 0x000fc80000000000 */
[----:B------:R-:W-:Y:S04]  /*138d0*/  STL [R1+0x8], R10 ;  /* 0x0000080a01007387 */ /* 0x000fe80000100800 */
[----:B0-----:R-:W-:Y:S04]  /*138e0*/  STL.64 [R1+0xc58], R26 ;  /* 0x000c581a01007387 */ /* 0x001fe80000100a00 */
[----:B------:R0:W-:Y:S04]  /*138f0*/  STL.64 [R1+0xc50], R24 ;  /* 0x000c501801007387 */ /* 0x0001e80000100a00 */
[----:B0-----:R-:W2:Y:S04]  /*13900*/  LDL.LU.64 R24, [R1+0xd0] ;  /* 0x0000d00001187983 */ /* 0x001ea80000300a00 */
[----:B------:R-:W2:Y:S01]  /*13910*/  LDL.LU.64 R26, [R1+0xd8] ;  /* 0x0000d800011a7983 */ /* 0x000ea20000300a00 */
[----:B------:R-:W-:-:S02]  /*13920*/  IMAD.MOV.U32 R14, RZ, RZ, R8 ;  /* 0x000000ffff0e7224 */ /* 0x000fc400078e0008 */
[----:B------:R-:W-:Y:S02]  /*13930*/  IMAD.MOV.U32 R15, RZ, RZ, R9 ;  /* 0x000000ffff0f7224 */ /* 0x000fe400078e0009 */
[----:B------:R-:W-:Y:S02]  /*13940*/  IMAD.MOV.U32 R29, RZ, RZ, R11 ;  /* 0x000000ffff1d7224 */ /* 0x000fe400078e000b */
[----:B------:R-:W0:Y:S04]  /*13950*/  LDSM.16.M88.4 R8, [R2+UR5] ;  /* 0x000000050208783b */ /* 0x000e280008000200 */
[----:B0-----:R-:W-:Y:S01]  /*13960*/  STL [R1+0x50], R8 ;  /* 0x0000500801007387 */ /* 0x001fe20000100800 */
[----:B------:R-:W-:-:S03]  /*13970*/  IMAD.MOV.U32 R0, RZ, RZ, R9 ;  /* 0x000000ffff007224 */ /* 0x000fc600078e0009 */
[----:B------:R-:W-:Y:S04]  /*13980*/  STL.64 [R1+0x58], R10 ;  /* 0x0000580a01007387 */ /* 0x000fe80000100a00 */
[----:B------:R-:W0:Y:S04]  /*13990*/  LDSM.16.M88.4 R8, [R2+UR5+0x4000] ;  /* 0x004000050208783b */ /* 0x000e280008000200 */
[----:B0-----:R-:W-:Y:S01]  /*139a0*/  STL.64 [R1+0x70], R8 ;  /* 0x0000700801007387 */ /* 0x001fe20000100a00 */
[----:B------:R-:W-:Y:S02]  /*139b0*/  IMAD.MOV.U32 R5, RZ, RZ, R8 ;  /* 0x000000ffff057224 */ /* 0x000fe400078e0008 */
[----:B------:R-:W-:Y:S01]  /*139c0*/  IMAD.MOV.U32 R4, RZ, RZ, R9 ;  /* 0x000000ffff047224 */ /* 0x000fe200078e0009 */
[----:B------:R-:W-:Y:S04]  /*139d0*/  STL.64 [R1+0x78], R10 ;  /* 0x0000780a01007387 */ /* 0x000fe80000100a00 */
[----:B------:R-:W0:Y:S04]  /*139e0*/  LDSM.16.MT88.4 R8, [R3+UR5+0x8800] ;  /* 0x008800050308783b */ /* 0x000e280008004200 */
[----:B------:R-:W-:Y:S04]  /*139f0*/  STL [R1+0xbd0], R2 ;  /* 0x000bd00201007387 */ /* 0x000fe80000100800 */
[----:B0-----:R-:W-:Y:S04]  /*13a00*/  STL.64 [R1+0x30], R8 ;  /* 0x0000300801007387 */ /* 0x001fe80000100a00 */
[----:B------:R0:W-:Y:S04]  /*13a10*/  STL.64 [R1+0x38], R10 ;  /* 0x0000380a01007387 */ /* 0x0001e80000100a00 */
[----:B0-----:R-:W3:Y:S04]  /*13a20*/  LDL.LU.64 R10, [R1+0xca8] ;  /* 0x000ca800010a7983 */ /* 0x001ee80000300a00 */
[----:B------:R-:W3:Y:S01]  /*13a30*/  LDL.LU.64 R8, [R1+0xca0] ;  /* 0x000ca00001087983 */ /* 0x000ee20000300a00 */
[----:B--2---:R-:W-:Y:S01]  /*13a40*/  HMMA.16816.F32.BF16 R24, R16, R12, R24 ;  /* 0x0000000c1018723c */ /* 0x004fe20000041818 */
[----:B------:R-:W-:-:S02]  /*13a50*/  IMAD.MOV.U32 R16, RZ, RZ, R23 ;  /* 0x000000ffff107224 */ /* 0x000fc400078e0017 */
[----:B------:R-:W3:Y:S01]  /*13a60*/  LDL.LU R23, [R1+0xc98] ;  /* 0x000c980001177983 */ /* 0x000ee20000300800 */
[----:B------:R-:W-:Y:S02]  /*13a70*/  IMAD.MOV.U32 R17, RZ, RZ, R6 ;  /* 0x000000ffff117224 */ /* 0x000fe400078e0006 */
[----:B------:R-:W-:Y:S01]  /*13a80*/  IMAD.MOV.U32 R18, RZ, RZ, R7 ;  /* 0x000000ffff127224 */ /* 0x000fe200078e0007 */
[----:B------:R-:W3:Y:S04]  /*13a90*/  LDL.LU R6, [R1+0xc94] ;  /* 0x000c940001067983 */ /* 0x000ee80000300800 */
[----:B------:R-:W3:Y:S04]  /*13aa0*/  LDL.LU R7, [R1+0xc90] ;  /* 0x000c900001077983 */ /* 0x000ee80000300800 */
[----:B------:R-:W2:Y:S04]  /*13ab0*/  LDL.LU R19, [R1+0x1c] ;  /* 0x00001c0001137983 */ /* 0x000ea80000300800 */
[----:B------:R0:W-:Y:S04]  /*13ac0*/  STL.64 [R1+0xc68], R26 ;  /* 0x000c681a01007387 */ /* 0x0001e80000100a00 */
[----:B------:R1:W-:Y:S01]  /*13ad0*/  STL.64 [R1+0xc60], R24 ;  /* 0x000c601801007387 */ /* 0x0003e20000100a00 */
[----:B0-----:R-:W-:-:S02]  /*13ae0*/  IMAD.MOV.U32 R27, RZ, RZ, R29 ;  /* 0x000000ffff1b7224 */ /* 0x001fc400078e001d */
[----:B-1----:R-:W-:Y:S02]  /*13af0*/  IMAD.MOV.U32 R24, RZ, RZ, R14 ;  /* 0x000000ffff187224 */ /* 0x002fe400078e000e */
[----:B------:R-:W2:Y:S01]  /*13b00*/  LDL.LU R14, [R1+0xc8c] ;  /* 0x000c8c00010e7983 */ /* 0x000ea20000300800 */
[----:B------:R-:W-:-:S03]  /*13b10*/  IMAD.MOV.U32 R25, RZ, RZ, R15 ;  /* 0x000000ffff197224 */ /* 0x000fc600078e000f */
[----:B------:R-:W2:Y:S04]  /*13b20*/  LDL.LU R15, [R1+0xc88] ;  /* 0x000c8800010f7983 */ /* 0x000ea80000300800 */
[----:B------:R-:W4:Y:S01]  /*13b30*/  LDL.LU R26, [R1+0x8] ;  /* 0x00000800011a7983 */ /* 0x000f220000300800 */
[----:B---3--:R-:W-:-:S15]  /*13b40*/  HMMA.16816.F32.BF16 R8, R20, R6, R8 ;  /* 0x000000061408723c */ /* 0x008fde0000041808 */
[----:B------:R-:W-:-:S04]  /*13b50*/  NOP ;  /* 0x0000000000007918 */ /* 0x000fc80000000000 */
[----:B------:R-:W-:Y:S02]  /*13b60*/  IMAD.MOV.U32 R29, RZ, RZ, R10 ;  /* 0x000000ffff1d7224 */ /* 0x000fe400078e000a */
[----:B------:R-:W-:Y:S02]  /*13b70*/  IMAD.MOV.U32 R2, RZ, RZ, R11 ;  /* 0x000000ffff027224 */ /* 0x000fe400078e000b */
[----:B------:R-:W-:Y:S01]  /*13b80*/  IMAD.MOV.U32 R12, RZ, RZ, R8 ;  /* 0x000000ffff0c7224 */ /* 0x000fe200078e0008 */
[----:B------:R-:W4:Y:S01]  /*13b90*/  LDL.LU.64 R10, [R1+0xc80] ;  /* 0x000c8000010a7983 */ /* 0x000f220000300a00 */
[----:B------:R-:W-:-:S03]  /*13ba0*/  IMAD.MOV.U32 R13, RZ, RZ, R9 ;  /* 0x000000ffff0d7224 */ /* 0x000fc600078e0009 */
[----:B------:R-:W4:Y:S01]  /*13bb0*/  LDL.LU.64 R8, [R1+0xc78] ;  /* 0x000c780001087983 */ /* 0x000f220000300a00 */
[----:B--2---:R-:W-:Y:S08]  /*13bc0*/  HMMA.16816.F32.BF16 R16, R20, R14, R16 ;  /* 0x0000000e1410723c */ /* 0x004ff00000041810 */
[----:B----4-:R-:W-:Y:S01]  /*13bd0*/  HMMA.16816.F32.BF16 R20, R8, R6, R24 ;  /* 0x000000060814723c */ /* 0x010fe20000041818 */
[----:B------:R-:W-:-:S15]  /*13be0*/  LDSM.16.MT88.4 R24, [R3+UR5+0x8c00] ;  /* 0x008c00050318783b */ /* 0x000fde0008004200 */
[----:B------:R-:W-:-:S03]  /*13bf0*/  NOP ;  /* 0x0000000000007918 */ /* 0x000fc60000000000 */
[----:B------:R-:W-:Y:S04]  /*13c00*/  STL.64 [R1+0xc48], R22 ;  /* 0x000c481601007387 */ /* 0x000fe80000100a00 */
[----:B------:R0:W-:Y:S02]  /*13c10*/  STL.64 [R1+0xc40], R20 ;  /* 0x000c401401007387 */ /* 0x0001e40000100a00 */
[----:B0-----:R-:W-:Y:S02]  /*13c20*/  IMAD.MOV.U32 R20, RZ, RZ, R5 ;  /* 0x000000ffff147224 */ /* 0x001fe400078e0005 */
[----:B------:R-:W-:Y:S02]  /*13c30*/  IMAD.MOV.U32 R21, RZ, RZ, R4 ;  /* 0x000000ffff157224 */ /* 0x000fe400078e0004 */
[----:B------:R-:W0:Y:S04]  /*13c40*/  LDSM.16.MT88.4 R4, [R28+UR5+0x8c00] ;  /* 0x008c00051c04783b */ /* 0x000e280008004200 */
[----:B0-----:R-:W-:Y:S04]  /*13c50*/  STL.64 [R1+0xc38], R6 ;  /* 0x000c380601007387 */ /* 0x001fe80000100a00 */
[----:B------:R0:W-:Y:S04]  /*13c60*/  STL.64 [R1+0xc30], R4 ;  /* 0x000c300401007387 */ /* 0x0001e80000100a00 */
[----:B0-----:R-:W2:Y:S01]  /*13c70*/  LDL.LU R4, [R1+0x50] ;  /* 0x0000500001047983 */ /* 0x001ea20000300800 */
[----:B------:R-:W-:-:S03]  /*13c80*/  IMAD.MOV.U32 R5, RZ, RZ, R0 ;  /* 0x000000ffff057224 */ /* 0x000fc600078e0000 */
[----:B------:R-:W3:Y:S04]  /*13c90*/  LDL.LU R0, [R1+0xc70] ;  /* 0x000c700001007983 */ /* 0x000ee80000300800 */
[----:B------:R-:W-:Y:S04]  /*13ca0*/  STL.64 [R1+0x10], R24 ;  /* 0x0000101801007387 */ /* 0x000fe80000100a00 */
[----:B------:R0:W-:Y:S04]  /*13cb0*/  STL.64 [R1+0x18], R26 ;  /* 0x0000181a01007387 */ /* 0x0001e80000100a00 */
[----:B0-----:R-:W4:Y:S04]  /*13cc0*/  LDL.LU.64 R26, [R1+0xc68] ;  /* 0x000c6800011a7983 */ /* 0x001f280000300a00 */
[----:B------:R-:W4:Y:S02]  /*13cd0*/  LDL.LU.64 R24, [R1+0xc60] ;  /* 0x000c600001187983 */ /* 0x000f240000300a00 */
[----:B----4-:R-:W-:Y:S02]  /*13ce0*/  HMMA.16816.F32.BF16 R8, R8, R14, R24 ;  /* 0x0000000e0808723c */ /* 0x010fe40000041818 */
[----:B------:R-:W2:Y:S04]  /*13cf0*/  LDL.LU.64 R26, [R1+0xc58] ;  /* 0x000c5800011a7983 */ /* 0x000ea80000300a00 */
[----:B------:R-:W2:Y:S01]  /*13d00*/  LDL.LU.64 R24, [R1+0xc50] ;  /* 0x000c500001187983 */ /* 0x000ea20000300a00 */
[----:B------:R-:W-:-:S02]  /*13d10*/  IMAD.MOV.U32 R14, RZ, RZ, R29 ;  /* 0x000000ffff0e7224 */ /* 0x000fc400078e001d */
[----:B------:R-:W-:Y:S01]  /*13d20*/  IMAD.MOV.U32 R15, RZ, RZ, R2 ;  /* 0x000000ffff0f7224 */ /* 0x000fe200078e0002 */
[----:B------:R-:W4:Y:S06]  /*13d30*/  LDL.LU.64 R22, [R1+0xc48] ;  /* 0x000c480001167983 */ /* 0x000f2c0000300a00 */
[C---:B--2---:R-:W-:Y:S08]  /*13d40*/  HMMA.16816.F32.BF16 R12, R24.reuse, R4, R12 ;  /* 0x00000004180c723c */ /* 0x044ff0000004180c */
[----:B------:R-:W-:Y:S01]  /*13d50*/  HMMA.16816.F32.BF16 R24, R24, R20, R16 ;  /* 0x000000141818723c */ /* 0x000fe20000041810 */
[----:B------:R-:W4:Y:S04]  /*13d60*/  LDL.LU.64 R20, [R1+0xc40] ;  /* 0x000c400001147983 */ /* 0x000f280000300a00 */
[----:B------:R-:W4:Y:S04]  /*13d70*/  LDL.LU.64 R16, [R1+0x30] ;  /* 0x0000300001107983 */ /* 0x000f280000300a00 */
[----:B------:R-:W4:Y:S02]  /*13d80*/  LDL.LU.64 R18, [R1+0x38] ;  /* 0x0000380001127983 */ /* 0x000f240000300a00 */
[----:B----4-:R-:W-:-:S15]  /*13d90*/  HMMA.16816.F32.BF16 R20, R16, R4, R20 ;  /* 0x000000041014723c */ /* 0x010fde0000041814 */
[----:B------:R-:W-:-:S04]  /*13da0*/  NOP ;  /* 0x0000000000007918 */ /* 0x000fc80000000000 */
[----:B------:R-:W-:Y:S04]  /*13db0*/  STL.64 [R1+0xc28], R22 ;  /* 0x000c281601007387 */ /* 0x000fe80000100a00 */
[----:B------:R0:W-:Y:S04]  /*13dc0*/  STL.64 [R1+0xc20], R20 ;  /* 0x000c201401007387 */ /* 0x0001e80000100a00 */
[----:B0-----:R-:W2:Y:S01]  /*13dd0*/  LDL.LU.64 R20, [R1+0x70] ;  /* 0x0000700001147983 */ /* 0x001ea20000300a00 */
[----:B------:R-:W-:Y:S02]  /*13de0*/  IMAD.MOV.U32 R6, RZ, RZ, R16 ;  /* 0x000000ffff067224 */ /* 0x000fe400078e0010 */
[----:B------:R-:W-:Y:S01]  /*13df0*/  IMAD.MOV.U32 R5, RZ, RZ, R17 ;  /* 0x000000ffff057224 */ /* 0x000fe200078e0011 */
[----:B------:R-:W4:Y:S01]  /*13e00*/  LDL.LU.64 R22, [R1+0x78] ;  /* 0x0000780001167983 */ /* 0x000f220000300a00 */
[----:B------:R-:W-:-:S02]  /*13e10*/  IMAD.MOV.U32 R4, RZ, RZ, R18 ;  /* 0x000000ffff047224 */ /* 0x000fc400078e0012 */
[----:B------:R-:W-:Y:S02]  /*13e20*/  IMAD.MOV.U32 R2, RZ, RZ, R19 ;  /* 0x000000ffff027224 */ /* 0x000fe400078e0013 */
[----:B------:R-:W0:Y:S04]  /*13e30*/  LDSM.16.MT88.4 R16, [R28+UR5+0x9000] ;  /* 0x009000051c10783b */ /* 0x000e280008004200 */
[----:B------:R-:W-:Y:S04]  /*13e40*/  STL [R1+0xc18], R28 ;  /* 0x000c181c01007387 */ /* 0x000fe80000100800 */
[----:B0-----:R0:W-:Y:S04]  /*13e50*/  STL.64 [R1+0xc00], R18 ;  /* 0x000c001201007387 */ /* 0x0011e80000100a00 */
[----:B------:R1:W-:Y:S01]  /*13e60*/  STL.64 [R1+0xbf8], R16 ;  /* 0x000bf81001007387 */ /* 0x0003e20000100a00 */
[----:B0-----:R-:W-:-:S02]  /*13e70*/  IMAD.MOV.U32 R18, RZ, RZ, R4 ;  /* 0x000000ffff127224 */ /* 0x001fc400078e0004 */
[----:B-1----:R-:W-:Y:S02]  /*13e80*/  IMAD.MOV.U32 R16, RZ, RZ, R6 ;  /* 0x000000ffff107224 */ /* 0x002fe400078e0006 */
[----:B------:R-:W-:Y:S02]  /*13e90*/  IMAD.MOV.U32 R17, RZ, RZ, R5 ;  /* 0x000000ffff117224 */ /* 0x000fe400078e0005 */
[----:B---3--:R-:W0:Y:S04]  /*13ea0*/  LDSM.16.M88.4 R4, [R0+UR5+0x80] ;  /* 0x000080050004783b */ /* 0x008e280008000200 */
[----:B0-----:R-:W-:Y:S04]  /*13eb0*/  STL.64 [R1+0x60], R4 ;  /* 0x0000600401007387 */ /* 0x001fe80000100a00 */
[----:B------:R-:W-:Y:S04]  /*13ec0*/  STL.64 [R1+0x68], R6 ;  /* 0x0000680601007387 */ /* 0x000fe80000100a00 */
[----:B------:R-:W0:Y:S01]  /*13ed0*/  LDSM.16.M88.4 R4, [R0+UR5+0x4080] ;  /* 0x004080050004783b */ /* 0x000e220008000200 */
[----:B------:R-:W-:-:S03]  /*13ee0*/  IMAD.MOV.U32 R19, RZ, RZ, R2 ;  /* 0x000000ffff137224 */ /* 0x000fc600078e0002 */
[----:B0-----:R-:W-:Y:S01]  /*13ef0*/  STL.64 [R1+0x80], R4 ;  /* 0x0000800401007387 */ /* 0x001fe20000100a00 */
[----:B------:R-:W-:-:S03]  /*13f00*/  IMAD.MOV.U32 R29, RZ, RZ, R7 ;  /* 0x000000ffff1d7224 */ /* 0x000fc600078e0007 */
[----:B------:R-:W-:Y:S04]  /*13f10*/  STL [R1+0x88], R6 ;  /* 0x0000880601007387 */ /* 0x000fe80000100800 */
[----:B------:R-:W0:Y:S04]  /*13f20*/  LDSM.16.MT88.4 R4, [R3+UR5+0x9000] ;  /* 0x009000050304783b */ /* 0x000e280008004200 */
[----:B------:R-:W-:Y:S04]  /*13f30*/  STL [R1+0xc1c], R29 ;  /* 0x000c1c1d01007387 */ /* 0x000fe80000100800 */
[----:B------:R-:W-:Y:S04]  /*13f40*/  STL [R1+0xb98], R0 ;  /* 0x000b980001007387 */ /* 0x000fe80000100800 */
[----:B0-----:R-:W-:Y:S04]  /*13f50*/  STL.64 [R1+0x20], R4 ;  /* 0x0000200401007387 */ /* 0x001fe80000100a00 */
[----:B------:R0:W-:Y:S04]  /*13f60*/  STL.64 [R1+0x28], R6 ;  /* 0x0000280601007387 */ /* 0x0001e80000100a00 */
[----:B0-----:R-:W3:Y:S04]  /*13f70*/  LDL.LU.64 R6, [R1+0xc38] ;  /* 0x000c380001067983 */ /* 0x001ee80000300a00 */
[----:B------:R-:W3:Y:S01]  /*13f80*/  LDL.LU.64 R4, [R1+0xc30] ;  /* 0x000c300001047983 */ /* 0x000ee20000300a00 */
[----:B--2---:R-:W-:Y:S03]  /*13f90*/  HMMA.16816.F32.BF16 R16, R16, R20, R8 ;  /* 0x000000141010723c */ /* 0x004fe60000041808 */
[----:B------:R-:W2:Y:S01]  /*13fa0*/  LDL.LU.64 R10, [R1+0x58] ;  /* 0x00005800010a7983 */ /* 0x000ea20000300a00 */
[----:B----4-:R-:W-:-:S02]  /*13fb0*/  IMAD.MOV.U32 R2, RZ, RZ, R22 ;  /* 0x000000ffff027224 */ /* 0x010fc400078e0016 */
[----:B------:R-:W-:-:S13]  /*13fc0*/  IMAD.MOV.U32 R0, RZ, RZ, R23 ;  /* 0x000000ffff007224 */ /* 0x000fda00078e0017 */
[----:B------:R-:W-:Y:S04]  /*13fd0*/  STL.64 [R1+0xc10], R18 ;  /* 0x000c101201007387 */ /* 0x000fe80000100a00 */
[----:B------:R0:W-:Y:S04]  /*13fe0*/  STL.64 [R1+0xc08], R16 ;  /* 0x000c081001007387 */ /* 0x0001e80000100a00 */
[----:B0-----:R-:W4:Y:S04]  /*13ff0*/  LDL.LU.64 R16, [R1+0x10] ;  /* 0x0000100001107983 */ /* 0x001f280000300a00 */
[----:B------:R-:W4:Y:S01]  /*14000*/  LDL.LU.64 R18, [R1+0x18] ;  /* 0x0000180001127983 */ /* 0x000f220000300a00 */
[----:B--2---:R-:W-:Y:S01]  /*14010*/  IMAD.MOV.U32 R29, RZ, RZ, R10 ;  /* 0x000000ffff1d7224 */ /* 0x004fe200078e000a */
[----:B---3--:R-:W-:Y:S01]  /*14020*/  HMMA.16816.F32.BF16 R12, R4, R10, R12 ;  /* 0x0000000a040c723c */ /* 0x008fe2000004180c */
[----:B------:R-:W-:-:S07]  /*14030*/  IMAD.MOV.U32 R28, RZ, RZ, R11 ;  /* 0x000000ffff1c7224 */ /* 0x000fce00078e000b */
[----:B------:R-:W-:Y:S01]  /*14040*/  HMMA.16816.F32.BF16 R8, R4, R22, R24 ;  /* 0x000000160408723c */ /* 0x000fe20000041818 */
[----:B------:R-:W2:Y:S01]  /*14050*/  LDL.LU.64 R22, [R1+0xc28] ;  /* 0x000c280001167983 */ /* 0x000ea20000300a00 */
[----:B------:R-:W-:Y:S02]  /*14060*/  IMAD.MOV.U32 R26, RZ, RZ, R29 ;  /* 0x000000ffff1a7224 */ /* 0x000fe400078e001d */
[----:B------:R-:W-:Y:S01]  /*14070*/  IMAD.MOV.U32 R27, RZ, RZ, R28 ;  /* 0x000000ffff1b7224 */ /* 0x000fe200078e001c */
[----:B------:R-:W2:Y:S04]  /*14080*/  LDL.LU.64 R20, [R1+0xc20] ;  /* 0x000c200001147983 */ /* 0x000ea80000300a00 */
[----:B------:R-:W3:Y:S04]  /*14090*/  LDL.LU R29, [R1+0xc1c] ;  /* 0x000c1c00011d7983 */ /* 0x000ee80000300800 */
[----:B------:R-:W3:Y:S01]  /*140a0*/  LDL.LU R28, [R1+0xc18] ;  /* 0x000c1800011c7983 */ /* 0x000ee20000300800 */
[----:B----4-:R-:W-:-:S02]  /*140b0*/  IMAD.MOV.U32 R7, RZ, RZ, R16 ;  /* 0x000000ffff077224 */ /* 0x010fc400078e0010 */
[----:B------:R-:W-:Y:S02]  /*140c0*/  IMAD.MOV.U32 R6, RZ, RZ, R17 ;  /* 0x000000ffff067224 */ /* 0x000fe400078e0011 */
[----:B------:R-:W-:Y:S02]  /*140d0*/  IMAD.MOV.U32 R5, RZ, RZ, R18 ;  /* 0x000000ffff057224 */ /* 0x000fe400078e0012 */
[----:B------:R-:W-:Y:S01]  /*140e0*/  IMAD.MOV.U32 R4, RZ, RZ, R19 ;  /* 0x000000ffff047224 */ /* 0x000fe200078e0013 */
[----:B------:R-:W-:Y:S04]  /*140f0*/  STL.64 [R1+0xbf0], R10 ;  /* 0x000bf00a01007387 */ /* 0x000fe80000100a00 */
[----:B------:R0:W-:Y:S04]  /*14100*/  STL.64 [R1+0xbe8], R8 ;  /* 0x000be80801007387 */ /* 0x0001e80000100a00 */
[----:B0-----:R-:W4:Y:S01]  /*14110*/  LDL.LU.64 R8, [R1+0x60] ;  /* 0x0000600001087983 */ /* 0x001f220000300a00 */
[----:B--2---:R-:W-:Y:S01]  /*14120*/  HMMA.16816.F32.BF16 R24, R16, R26, R20 ;  /* 0x0000001a1018723c */ /* 0x004fe20000041814 */
[----:B------:R-:W-:-:S02]  /*14130*/  IMAD.MOV.U32 R20, RZ, RZ, R7 ;  /* 0x000000ffff147224 */ /* 0x000fc400078e0007 */
[----:B------:R-:W-:Y:S01]  /*14140*/  LDSM.16.MT88.4 R16, [R3+UR5+0x9400] ;  /* 0x009400050310783b */ /* 0x000fe20008004200 */
[----:B------:R-:W-:Y:S02]  /*14150*/  IMAD.MOV.U32 R21, RZ, RZ, R6 ;  /* 0x000000ffff157224 */ /* 0x000fe400078e0006 */
[----:B------:R-:W-:Y:S02]  /*14160*/  IMAD.MOV.U32 R22, RZ, RZ, R5 ;  /* 0x000000ffff167224 */ /* 0x000fe400078e0005 */
[----:B------:R-:W-:Y:S02]  /*14170*/  IMAD.MOV.U32 R23, RZ, RZ, R4 ;  /* 0x000000ffff177224 */ /* 0x000fe400078e0004 */
[----:B---3--:R-:W0:Y:S09]  /*14180*/  LDSM.16.MT88.4 R4, [R28+UR5+0x9400] ;  /* 0x009400051c04783b */ /* 0x008e320008004200 */
[----:B------:R-:W-:Y:S04]  /*14190*/  STL.64 [R1+0xbe0], R26 ;  /* 0x000be01a01007387 */ /* 0x000fe80000100a00 */
[----:B------:R1:W-:Y:S04]  /*141a0*/  STL.64 [R1+0xbd8], R24 ;  /* 0x000bd81801007387 */ /* 0x0003e80000100a00 */
[----:B-1----:R-:W2:Y:S04]  /*141b0*/  LDL.LU.64 R24, [R1+0x80] ;  /* 0x0000800001187983 */ /* 0x002ea80000300a00 */
[----:B0-----:R-:W-:Y:S04]  /*141c0*/  STL.64 [R1+0xbc8], R6 ;  /* 0x000bc80601007387 */ /* 0x001fe80000100a00 */
[----:B------:R-:W-:Y:S04]  /*141d0*/  STL.64 [R1+0xbc0], R4 ;  /* 0x000bc00401007387 */ /* 0x000fe80000100a00 */
[----:B------:R-:W-:Y:S04]  /*141e0*/  STL.64 [R1+0x30], R16 ;  /* 0x0000301001007387 */ /* 0x000fe80000100a00 */
[----:B------:R0:W-:Y:S04]  /*141f0*/  STL.64 [R1+0x38], R18 ;  /* 0x0000381201007387 */ /* 0x0001e80000100a00 */
[----:B0-----:R-:W3:Y:S04]  /*14200*/  LDL.LU.64 R18, [R1+0xc10] ;  /* 0x000c100001127983 */ /* 0x001ee80000300a00 */
[----:B------:R-:W3:Y:S01]  /*14210*/  LDL.LU.64 R16, [R1+0xc08] ;  /* 0x000c080001107983 */ /* 0x000ee20000300a00 */
[----:B------:R-:W-:-:S02]  /*14220*/  IMAD.MOV.U32 R6, RZ, RZ, R2 ;  /* 0x000000ffff067224 */ /* 0x000fc400078e0002 */
[----:B------:R-:W-:-:S07]  /*14230*/  IMAD.MOV.U32 R7, RZ, RZ, R0 ;  /* 0x000000ffff077224 */ /* 0x000fce00078e0000 */
[----:B---3--:R-:W-:Y:S01]  /*14240*/  HMMA.16816.F32.BF16 R20, R20, R6, R16 ;  /* 0x000000061414723c */ /* 0x008fe20000041810 */
[----:B------:R-:W3:Y:S04]  /*14250*/  LDL.LU.64 R18, [R1+0xc00] ;  /* 0x000c000001127983 */ /* 0x000ee80000300a00 */
[----:B------:R-:W3:Y:S01]  /*14260*/  LDL.LU.64 R16, [R1+0xbf8] ;  /* 0x000bf80001107983 */ /* 0x000ee20000300a00 */
[----:B----4-:R-:W-:Y:S02]  /*14270*/  IMAD.MOV.U32 R4, RZ, RZ, R8 ;  /* 0x000000ffff047224 */ /* 0x010fe400078e0008 */
[----:B------:R-:W-:Y:S01]  /*14280*/  IMAD.MOV.U32 R0, RZ, RZ, R9 ;  /* 0x000000ffff007224 */ /* 0x000fe200078e0009 */
[----:B------:R-:W4:Y:S10]  /*14290*/  LDL.LU.64 R10, [R1+0xbf0] ;  /* 0x000bf000010a7983 */ /* 0x000f340000300a00 */
[----:B------:R-:W-:-:S02]  /*142a0*/  IMAD.MOV.U32 R2, RZ, RZ, R20 ;  /* 0x000000ffff027224 */ /* 0x000fc400078e0014 */
[----:B------:R-:W-:Y:S02]  /*142b0*/  IMAD.MOV.U32 R7, RZ, RZ, R21 ;  /* 0x000000ffff077224 */ /* 0x000fe400078e0015 */
[----:B------:R-:W-:Y:S02]  /*142c0*/  IMAD.MOV.U32 R6, RZ, RZ, R22 ;  /* 0x000000ffff067224 */ /* 0x000fe400078e0016 */
[----:B------:R-:W-:Y:S02]  /*142d0*/  IMAD.MOV.U32 R5, RZ, RZ, R23 ;  /* 0x000000ffff057224 */ /* 0x000fe400078e0017 */
[----:B---3--:R-:W-:Y:S01]  /*142e0*/  HMMA.16816.F32.BF16 R20, R16, R8, R12 ;  /* 0x000000081014723c */ /* 0x008fe2000004180c */
[----:B------:R-:W4:Y:S01]  /*142f0*/  LDL.LU.64 R8, [R1+0xbe8] ;  /* 0x000be80001087983 */ /* 0x000f220000300a00 */
[----:B------:R-:W-:Y:S02]  /*14300*/  IMAD.MOV.U32 R12, RZ, RZ, R4 ;  /* 0x000000ffff0c7224 */ /* 0x000fe400078e0004 */
[----:B------:R-:W-:Y:S01]  /*14310*/  IMAD.MOV.U32 R13, RZ, RZ, R0 ;  /* 0x000000ffff0d7224 */ /* 0x000fe200078e0000 */
[----:B------:R-:W3:Y:S01]  /*14320*/  LDL.LU.64 R26, [R1+0xbe0] ;  /* 0x000be000011a7983 */ /* 0x000ee20000300a00 */
[----:B--2---:R-:W-:-:S02]  /*14330*/  IMAD.MOV.U32 R4, RZ, RZ, R24 ;  /* 0x000000ffff047224 */ /* 0x004fc400078e0018 */
[----:B------:R-:W-:Y:S01]  /*14340*/  IMAD.MOV.U32 R0, RZ, RZ, R25 ;  /* 0x000000ffff007224 */ /* 0x000fe200078e0019 */
[----:B----4-:R-:W-:Y:S01]  /*14350*/  HMMA.16816.F32.BF16 R16, R16, R24, R8 ;  /* 0x000000181010723c */ /* 0x010fe20000041808 */
[----:B------:R-:W3:Y:S04]  /*14360*/  LDL.LU.64 R24, [R1+0xbd8] ;  /* 0x000bd80001187983 */ /* 0x000ee80000300a00 */
[----:B------:R-:W3:Y:S04]  /*14370*/  LDL.LU R8, [R1+0x20] ;  /* 0x0000200001087983 */ /* 0x000ee80000300800 */
[----:B------:R-:W3:Y:S04]  /*14380*/  LDL.LU R9, [R1+0x24] ;  /* 0x0000240001097983 */ /* 0x000ee80000300800 */
[----:B------:R-:W3:Y:S04]  /*14390*/  LDL.LU R10, [R1+0x28] ;  /* 0x00002800010a7983 */ /* 0x000ee80000300800 */
[----:B------:R-:W3:Y:S04]  /*143a0*/  LDL.LU R11, [R1+0x2c] ;  /* 0x00002c00010b7983 */ /* 0x000ee80000300800 */
[----:B------:R0:W-:Y:S04]  /*143b0*/  STL [R1+0xba8], R16 ;  /* 0x000ba81001007387 */ /* 0x0001e80000100800 */
[----:B------:R1:W-:Y:S04]  /*143c0*/  STL [R1+0xba4], R17 ;  /* 0x000ba41101007387 */ /* 0x0003e80000100800 */
[----:B------:R2:W-:Y:S01]  /*143d0*/  STL [R1+0xba0], R18 ;  /* 0x000ba01201007387 */ /* 0x0005e20000100800 */
[----:B0-----:R-:W-:-:S03]  /*143e0*/  IMAD.MOV.U32 R16, RZ, RZ, R2 ;  /* 0x000000ffff107224 */ /* 0x001fc600078e0002 */
[----:B------:R0:W-:Y:S04]  /*143f0*/  STL [R1+0xb9c], R19 ;  /* 0x000b9c1301007387 */ /* 0x0001e80000100800 */
[----:B------:R-:W4:Y:S01]  /*14400*/  LDL.LU R2, [R1+0xbd0] ;  /* 0x000bd00001027983 */ /* 0x000f220000300800 */
[----:B-1----:R-:W-:Y:S02]  /*14410*/  IMAD.MOV.U32 R17, RZ, RZ, R7 ;  /* 0x000000ffff117224 */ /* 0x002fe400078e0007 */
[----:B--2---:R-:W-:Y:S02]  /*14420*/  IMAD.MOV.U32 R18, RZ, RZ, R6 ;  /* 0x000000ffff127224 */ /* 0x004fe400078e0006 */
[----:B0-----:R-:W-:Y:S01]  /*14430*/  IMAD.MOV.U32 R19, RZ, RZ, R5 ;  /* 0x000000ffff137224 */ /* 0x001fe200078e0005 */
[----:B---3--:R-:W-:Y:S01]  /*14440*/  HMMA.16816.F32.BF16 R24, R8, R12, R24 ;  /* 0x0000000c0818723c */ /* 0x008fe20000041818 */
[----:B------:R-:W0:-:S15]  /*14450*/  LDSM.16.MT88.4 R12, [R28+UR5+0x9800] ;  /* 0x009800051c0c783b */ /* 0x000e1e0008004200 */
[----:B------:R-:W-:-:S03]  /*14460*/  NOP ;  /* 0x0000000000007918 */ /* 0x000fc60000000000 */
[----:B------:R1:W-:Y:S04]  /*14470*/  STL.64 [R1+0xbb8], R26 ;  /* 0x000bb81a01007387 */ /* 0x0003e80000100a00 */
[----:B------:R-:W-:Y:S04]  /*14480*/  STL.64 [R1+0xbb0], R24 ;  /* 0x000bb01801007387 */ /* 0x000fe80000100a00 */
[----:B-1----:R-:W2:Y:S04]  /*14490*/  LDL.LU.64 R26, [R1+0x68] ;  /* 0x00006800011a7983 */ /* 0x002ea80000300a00 */
[----:B0-----:R0:W-:Y:S04]  /*144a0*/  STL.64 [R1+0xb70], R14 ;  /* 0x000b700e01007387 */ /* 0x0011e80000100a00 */
[----:B------:R1:W-:Y:S04]  /*144b0*/  STL.64 [R1+0xb68], R12 ;  /* 0x000b680c01007387 */ /* 0x0003e80000100a00 */
[----:B0-----:R-:W3:Y:S01]  /*144c0*/  LDL.LU R14, [R1+0x88] ;  /* 0x00008800010e7983 */ /* 0x001ee20000300800 */
[----:B-1----:R-:W-:-:S03]  /*144d0*/  IMAD.MOV.U32 R12, RZ, RZ, R4 ;  /* 0x000000ffff0c7224 */ /* 0x002fc600078e0004 */
[----:B----4-:R-:W0:Y:S04]  /*144e0*/  LDSM.16.M88.4 R4, [R2+UR5+0x80] ;  /* 0x000080050204783b */ /* 0x010e280008000200 */
[----:B0-----:R-:W-:Y:S04]  /*144f0*/  STL.64 [R1+0x40], R4 ;  /* 0x0000400401007387 */ /* 0x001fe80000100a00 */
[----:B------:R-:W-:Y:S04]  /*14500*/  STL.64 [R1+0x48], R6 ;  /* 0x0000480601007387 */ /* 0x000fe80000100a00 */
[----:B------:R-:W0:Y:S01]  /*14510*/  LDSM.16.M88.4 R4, [R2+UR5+0x4080] ;  /* 0x004080050204783b */ /* 0x000e220008000200 */
[----:B------:R-:W-:-:S02]  /*14520*/  IMAD.MOV.U32 R15, RZ, RZ, R29 ;  /* 0x000000ffff0f7224 */ /* 0x000fc400078e001d */
[----:B0-----:R-:W-:Y:S01]  /*14530*/  IMAD.MOV.U32 R29, RZ, RZ, R6 ;  /* 0x000000ffff1d7224 */ /* 0x001fe200078e0006 */
[----:B------:R-:W-:Y:S01]  /*14540*/  STL.64 [R1+0x70], R4 ;  /* 0x0000700401007387 */ /* 0x000fe20000100a00 */
[----:B------:R-:W-:-:S03]  /*14550*/  IMAD.MOV.U32 R2, RZ, RZ, R7 ;  /* 0x000000ffff027224 */ /* 0x000fc600078e0007 */
[----:B------:R-:W0:Y:S01]  /*14560*/  LDSM.16.MT88.4 R4, [R3+UR5+0x9800] ;  /* 0x009800050304783b */ /* 0x000e220008004200 */
[----:B------:R-:W-:-:S03]  /*14570*/  IMAD.MOV.U32 R13, RZ, RZ, R0 ;  /* 0x000000ffff0d7224 */ /* 0x000fc600078e0000 */
[----:B0-----:R-:W-:Y:S01]  /*14580*/  STL.64 [R1+0x10], R4 ;  /* 0x0000100401007387 */ /* 0x001fe20000100a00 */
[----:B------:R-:W-:-:S03]  /*14590*/  IMAD.MOV.U32 R0, RZ, RZ, R7 ;  /* 0x000000ffff007224 */ /* 0x000fc600078e0007 */
[----:B------:R0:W-:Y:S04]  /*145a0*/  STL [R1+0x18], R6 ;  /* 0x0000180601007387 */ /* 0x0001e80000100800 */
[----:B0-----:R-:W4:Y:S04]  /*145b0*/  LDL.LU.64 R6, [R1+0xbc8] ;  /* 0x000bc80001067983 */ /* 0x001f280000300a00 */
[----:B------:R-:W4:Y:S01]  /*145c0*/  LDL.LU.64 R4, [R1+0xbc0] ;  /* 0x000bc00001047983 */ /* 0x000f220000300a00 */
[----:B------:R-:W-:-:S15]  /*145d0*/  HMMA.16816.F32.BF16 R8, R8, R12, R16 ;  /* 0x0000000c0808723c */ /* 0x000fde0000041810 */
[----:B------:R-:W-:-:S04]  /*145e0*/  NOP ;  /* 0x0000000000007918 */ /* 0x000fc80000000000 */
[----:B------:R-:W-:Y:S02]  /*145f0*/  IMAD.MOV.U32 R16, RZ, RZ, R8 ;  /* 0x000000ffff107224 */ /* 0x000fe400078e0008 */
[----:B------:R-:W-:Y:S02]  /*14600*/  IMAD.MOV.U32 R17, RZ, RZ, R9 ;  /* 0x000000ffff117224 */ /* 0x000fe400078e0009 */
[----:B------:R-:W-:Y:S02]  /*14610*/  IMAD.MOV.U32 R18, RZ, RZ, R10 ;  /* 0x000000ffff127224 */ /* 0x000fe400078e000a */
[----:B------:R-:W-:Y:S02]  /*14620*/  IMAD.MOV.U32 R19, RZ, RZ, R11 ;  /* 0x000000ffff137224 */ /* 0x000fe400078e000b */
[----:B--2---:R-:W-:Y:S02]  /*14630*/  IMAD.MOV.U32 R13, RZ, RZ, R26 ;  /* 0x000000ffff0d7224 */ /* 0x004fe400078e001a */
[----:B------:R-:W-:Y:S01]  /*14640*/  IMAD.MOV.U32 R12, RZ, RZ, R27 ;  /* 0x000000ffff0c7224 */ /* 0x000fe200078e001b */
[----:B----4-:R-:W-:Y:S01]  /*14650*/  HMMA.16816.F32.BF16 R8, R4, R26, R20 ;  /* 0x0000001a0408723c */ /* 0x010fe20000041814 */
[----:B------:R-:W2:Y:S04]  /*14660*/  LDL.LU.64 R26, [R1+0xbb8] ;  /* 0x000bb800011a7983 */ /* 0x000ea80000300a00 */
[----:B------:R-:W2:-:S14]  /*14670*/  LDL.LU.64 R24, [R1+0xbb0] ;  /* 0x000bb00001187983 */ /* 0x000e9c0000300a00 */
[----:B------:R0:W-:Y:S04]  /*14680*/  STL.64 [R1+0xb80], R10 ;  /* 0x000b800a01007387 */ /* 0x0001e80000100a00 */
[----:B------:R1:W-:Y:S01]  /*14690*/  STL.64 [R1+0xb78], R8 ;  /* 0x000b780801007387 */ /* 0x0003e20000100a00 */
[----:B0-----:R-:W-:Y:S02]  /*146a0*/  IMAD.MOV.U32 R10, RZ, RZ, R18 ;  /* 0x000000ffff0a7224 */ /* 0x001fe400078e0012 */
[----:B------:R-:W-:Y:S02]  /*146b0*/  IMAD.MOV.U32 R11, RZ, RZ, R19 ;  /* 0x000000ffff0b7224 */ /* 0x000fe400078e0013 */
[----:B-1----:R-:W-:Y:S02]  /*146c0*/  IMAD.MOV.U32 R8, RZ, RZ, R16 ;  /* 0x000000ffff087224 */ /* 0x002fe400078e0010 */
[----:B------:R-:W3:Y:S01]  /*146d0*/  LDL.LU R16, [R1+0xba8] ;  /* 0x000ba80001107983 */ /* 0x000ee20000300800 */
[----:B------:R-:W-:-:S03]  /*146e0*/  IMAD.MOV.U32 R9, RZ, RZ, R17 ;  /* 0x000000ffff097224 */ /* 0x000fc600078e0011 */
[----:B------:R-:W3:Y:S04]  /*146f0*/  LDL.LU R17, [R1+0xba4] ;  /* 0x000ba40001117983 */ /* 0x000ee80000300800 */
[----:B------:R-:W3:Y:S04]  /*14700*/  LDL.LU R18, [R1+0xba0] ;  /* 0x000ba00001127983 */ /* 0x000ee80000300800 */
[----:B------:R-:W3:Y:S04]  /*14710*/  LDL.LU R19, [R1+0xb9c] ;  /* 0x000b9c0001137983 */ /* 0x000ee80000300800 */
[----:B------:R0:W-:Y:S04]  /*14720*/  STL.64 [R1+0xb90], R10 ;  /* 0x000b900a01007387 */ /* 0x0001e80000100a00 */
[----:B------:R-:W-:Y:S04]  /*14730*/  STL.64 [R1+0xb88], R8 ;  /* 0x000b880801007387 */ /* 0x000fe80000100a00 */
[----:B------:R-:W2:Y:S04]  /*14740*/  LDL.LU R20, [R1+0x30] ;  /* 0x0000300001147983 */ /* 0x000ea80000300800 */
[----:B------:R-:W2:Y:S04]  /*14750*/  LDL.LU R21, [R1+0x34] ;  /* 0x0000340001157983 */ /* 0x000ea80000300800 */
[----:B------:R-:W2:Y:S04]  /*14760*/  LDL.LU R22, [R1+0x38] ;  /* 0x0000380001167983 */ /* 0x000ea80000300800 */
[----:B------:R-:W2:Y:S01]  /*14770*/  LDL.LU R23, [R1+0x3c] ;  /* 0x00003c0001177983 */ /* 0x000ea20000300800 */
[----:B0-----:R-:W-:-:S02]  /*14780*/  IMAD.MOV.U32 R10, RZ, RZ, R13 ;  /* 0x000000ffff0a7224 */ /* 0x001fc400078e000d */
[----:B------:R-:W-:Y:S01]  /*14790*/  IMAD.MOV.U32 R11, RZ, RZ, R12 ;  /* 0x000000ffff0b7224 */ /* 0x000fe200078e000c */
[----:B---3--:R-:W-:Y:S01]  /*147a0*/  HMMA.16816.F32.BF16 R4, R4, R14, R16 ;  /* 0x0000000e0404723c */ /* 0x008fe20000041810 */
[----:B------:R-:W0:Y:S07]  /*147b0*/  LDSM.16.MT88.4 R16, [R28+UR5+0x9c00] ;  /* 0x009c00051c10783b */ /* 0x000e2e0008004200 */
[----:B--2---:R-:W-:Y:S01]  /*147c0*/  HMMA.16816.F32.BF16 R24, R20, R10, R24 ;  /* 0x0000000a1418723c */ /* 0x004fe20000041818 */
[----:B------:R-:W1:Y:S10]  /*147d0*/  LDSM.16.MT88.4 R8, [R3+UR5+0x9c00] ;  /* 0x009c00050308783b */ /* 0x000e740008004200 */
[----:B------:R-:W-:Y:S04]  /*147e0*/  STL.64 [R1+0xb60], R6 ;  /* 0x000b600601007387 */ /* 0x000fe80000100a00 */
[----:B------:R2:W-:Y:S04]  /*147f0*/  STL.64 [R1+0xb58], R4 ;  /* 0x000b580401007387 */ /* 0x0005e80000100a00 */
[----:B--2---:R-:W2:Y:S04]  /*14800*/  LDL.LU.64 R4, [R1+0x40] ;  /* 0x0000400001047983 */ /* 0x004ea80000300a00 */
[----:B------:R-:W-:Y:S04]  /*14810*/  STL.64 [R1+0xb50], R26 ;  /* 0x000b501a01007387 */ /* 0x000fe80000100a00 */
[----:B------:R3:W-:Y:S04]  /*14820*/  STL.64 [R1+0xb48], R24 ;  /* 0x000b481801007387 */ /* 0x0007e80000100a00 */
[----:B---3--:R-:W3:Y:S04]  /*14830*/  LDL.LU.64 R24, [R1+0x70] ;  /* 0x0000700001187983 */ /* 0x008ee80000300a00 */
[----:B0-----:R0:W-:Y:S04]  /*14840*/  STL.64 [R1+0xb30], R18 ;  /* 0x000b301201007387 */ /* 0x0011e80000100a00 */
[----:B------:R4:W-:Y:S01]  /*14850*/  STL.64 [R1+0xb28], R16 ;  /* 0x000b281001007387 */ /* 0x0009e20000100a00 */
[----:B0-----:R-:W-:-:S03]  /*14860*/  IMAD.MOV.U32 R19, RZ, RZ, R0 ;  /* 0x000000ffff137224 */ /* 0x001fc600078e0000 */
[----:B----4-:R-:W4:Y:S04]  /*14870*/  LDL.LU R16, [R1+0x10] ;  /* 0x0000100001107983 */ /* 0x010f280000300800 */
[----:B------:R-:W4:Y:S04]  /*14880*/  LDL.LU R17, [R1+0x14] ;  /* 0x0000140001117983 */ /* 0x000f280000300800 */
[----:B------:R-:W4:Y:S04]  /*14890*/  LDL.LU R18, [R1+0x18] ;  /* 0x0000180001127983 */ /* 0x000f280000300800 */
[----:B------:R-:W2:Y:S04]  /*148a0*/  LDL.LU R0, [R1+0xb98] ;  /* 0x000b980001007983 */ /* 0x000ea80000300800 */
[----:B-1----:R-:W-:Y:S04]  /*148b0*/  STL.64 [R1+0x20], R8 ;  /* 0x0000200801007387 */ /* 0x002fe80000100a00 */
[----:B------:R0:W-:Y:S04]  /*148c0*/  STL.64 [R1+0x28], R10 ;  /* 0x0000280a01007387 */ /* 0x0001e80000100a00 */
[----:B0-----:R-:W2:Y:S04]  /*148d0*/  LDL.LU.64 R10, [R1+0xb90] ;  /* 0x000b9000010a7983 */ /* 0x001ea80000300a00 */
[----:B------:R-:W2:Y:S02]  /*148e0*/  LDL.LU.64 R8, [R1+0xb88] ;  /* 0x000b880001087983 */ /* 0x000ea40000300a00 */
[----:B--2---:R-:W-:Y:S02]  /*148f0*/  HMMA.16816.F32.BF16 R20, R20, R14, R8 ;  /* 0x0000000e1414723c */ /* 0x004fe40000041808 */
[----:B------:R-:W2:Y:S04]  /*14900*/  LDL.LU.64 R10, [R1+0xb80] ;  /* 0x000b8000010a7983 */ /* 0x000ea80000300a00 */
[----:B------:R-:W2:Y:S04]  /*14910*/  LDL.LU.64 R8, [R1+0xb78] ;  /* 0x000b780001087983 */ /* 0x000ea80000300a00 */
[----:B------:R-:W2:Y:S04]  /*14920*/  LDL.LU.64 R14, [R1+0xb70] ;  /* 0x000b7000010e7983 */ /* 0x000ea80000300a00 */
[----:B------:R-:W2:Y:S05]  /*14930*/  LDL.LU.64 R12, [R1+0xb68] ;  /* 0x000b6800010c7983 */ /* 0x000eaa0000300a00 */
[----:B------:R0:W-:Y:S04]  /*14940*/  STL.64 [R1+0xb40], R22 ;  /* 0x000b401601007387 */ /* 0x0001e80000100a00 */
[----:B------:R3:W-:Y:S04]  /*14950*/  STL.64 [R1+0xb38], R20 ;  /* 0x000b381401007387 */ /* 0x0007e80000100a00 */
[----:B------:R-:W4:Y:S01]  /*14960*/  LDL.LU.64 R6, [R1+0xb60] ;  /* 0x000b600001067983 */ /* 0x000f220000300a00 */
[----:B0-----:R-:W-:-:S02]  /*14970*/  IMAD.MOV.U32 R23, RZ, RZ, R4 ;  /* 0x000000ffff177224 */ /* 0x001fc400078e0004 */
[----:B------:R-:W-:Y:S01]  /*14980*/  IMAD.MOV.U32 R22, RZ, RZ, R5 ;  /* 0x000000ffff167224 */ /* 0x000fe200078e0005 */
[C---:B--2---:R-:W-:Y:S01]  /*14990*/  HMMA.16816.F32.BF16 R8, R12.reuse, R4, R8 ;  /* 0x000000040c08723c */ /* 0x044fe20000041808 */
[----:B------:R-:W4:Y:S01]  /*149a0*/  LDL.LU.64 R4, [R1+0xb58] ;  /* 0x000b580001047983 */ /* 0x000f220000300a00 */
[----:B---3--:R-:W-:Y:S02]  /*149b0*/  IMAD.MOV.U32 R21, RZ, RZ, R24 ;  /* 0x000000ffff157224 */ /* 0x008fe400078e0018 */
[----:B------:R-:W-:Y:S01]  /*149c0*/  IMAD.MOV.U32 R20, RZ, RZ, R25 ;  /* 0x000000ffff147224 */ /* 0x000fe200078e0019 */
[----:B------:R-:W2:Y:S03]  /*149d0*/  LDL.LU.64 R26, [R1+0xb50] ;  /* 0x000b5000011a7983 */ /* 0x000ea60000300a00 */
[----:B----4-:R-:W-:Y:S01]  /*149e0*/  HMMA.16816.F32.BF16 R12, R12, R24, R4 ;  /* 0x000000180c0c723c */ /* 0x010fe20000041804 */
[----:B------:R-:W2:Y:S01]  /*149f0*/  LDL.LU.64 R24, [R1+0xb48] ;  /* 0x000b480001187983 */ /* 0x000ea20000300a00 */
[----:B------:R-:W-:-:S02]  /*14a00*/  IMAD.MOV.U32 R4, RZ, RZ, R23 ;  /* 0x000000ffff047224 */ /* 0x000fc400078e0017 */
[----:B------:R-:W-:-:S07]  /*14a10*/  IMAD.MOV.U32 R5, RZ, RZ, R22 ;  /* 0x000000ffff057224 */ /* 0x000fce00078e0016 */
[----:B--2---:R-:W-:Y:S01]  /*14a20*/  HMMA.16816.F32.BF16 R24, R16, R4, R24 ;  /* 0x000000041018723c */ /* 0x004fe20000041818 */
[----:B------:R-:W0:Y:S04]  /*14a30*/  LDSM.16.MT88.4 R4, [R28+UR5+0xa000] ;  /* 0x00a000051c04783b */ /* 0x000e280008004200 */
[----:B0-----:R-:W-:Y:S04]  /*14a40*/  STL.64 [R1+0xb10], R6 ;  /* 0x000b100601007387 */ /* 0x001fe80000100a00 */
[----:B------:R0:W-:Y:S02]  /*14a50*/  STL.64 [R1+0xb08], R4 ;  /* 0x000b080401007387 */ /* 0x0001e40000100a00 */
[----:B0-----:R-:W-:-:S02]  /*14a60*/  IMAD.MOV.U32 R4, RZ, RZ, R21 ;  /* 0x000000ffff047224 */ /* 0x001fc400078e0015 */
[----:B------:R-:W-:Y:S02]  /*14a70*/  IMAD.MOV.U32 R5, RZ, RZ, R20 ;  /* 0x000000ffff057224 */ /* 0x000fe400078e0014 */
[----:B------:R-:W0:Y:S04]  /*14a80*/  LDSM.16.M88.4 R20, [R0+UR5+0x100] ;  /* 0x000100050014783b */ /* 0x000e280008000200 */
[----:B0-----:R-:W-:Y:S04]  /*14a90*/  STL.64 [R1+0x50], R20 ;  /* 0x0000501401007387 */ /* 0x001fe80000100a00 */
[----:B------:R-:W-:Y:S04]  /*14aa0*/  STL.64 [R1+0x58], R22 ;  /* 0x0000581601007387 */ /* 0x000fe80000100a00 */
[----:B------:R-:W0:Y:S04]  /*14ab0*/  LDSM.16.M88.4 R20, [R0+UR5+0x4100] ;  /* 0x004100050014783b */ /* 0x000e280008000200 */
[----:B------:R-:W-:Y:S04]  /*14ac0*/  STL [R1+0xa60], R0 ;  /* 0x000a600001007387 */ /* 0x000fe80000100800 */
[----:B0-----:R-:W-:Y:S04]  /*14ad0*/  STL.64 [R1+0x80], R20 ;  /* 0x0000801401007387 */ /* 0x001fe80000100a00 */
[----:B------:R-:W-:Y:S04]  /*14ae0*/  STL.64 [R1+0x88], R22 ;  /* 0x0000881601007387 */ /* 0x000fe80000100a00 */
[----:B------:R-:W0:Y:S01]  /*14af0*/  LDSM.16.MT88.4 R20, [R3+UR5+0xa000] ;  /* 0x00a000050314783b */ /* 0x000e220008004200 */
[----:B------:R-:W-:-:S02]  /*14b00*/  IMAD.MOV.U32 R7, RZ, RZ, R2 ;  /* 0x000000ffff077224 */ /* 0x000fc400078e0002 */
[----:B------:R-:W-:Y:S02]  /*14b10*/  IMAD.MOV.U32 R6, RZ, RZ, R29 ;  /* 0x000000ffff067224 */ /* 0x000fe400078e001d */
[----:B0-----:R-:W-:Y:S01]  /*14b20*/  IMAD.MOV.U32 R2, RZ, RZ, R22 ;  /* 0x000000ffff027224 */ /* 0x001fe200078e0016 */
[----:B------:R0:W-:Y:S01]  /*14b30*/  STL [R1+0x30], R20 ;  /* 0x0000301401007387 */ /* 0x0001e20000100800 */
[----:B------:R-:W-:Y:S02]  /*14b40*/  IMAD.MOV.U32 R0, RZ, RZ, R23 ;  /* 0x000000ffff007224 */ /* 0x000fe400078e0017 */
[----:B------:R-:W-:Y:S01]  /*14b50*/  IMAD.MOV.U32 R29, RZ, RZ, R21 ;  /* 0x000000ffff1d7224 */ /* 0x000fe200078e0015 */
[----:B------:R-:W2:Y:S04]  /*14b60*/  LDL.LU.64 R22, [R1+0xb40] ;  /* 0x000b400001167983 */ /* 0x000ea80000300a00 */
[----:B0-----:R-:W2:Y:S02]  /*14b70*/  LDL.LU.64 R20, [R1+0xb38] ;  /* 0x000b380001147983 */ /* 0x001ea40000300a00 */
[----:B--2---:R-:W-:Y:S02]  /*14b80*/  HMMA.16816.F32.BF16 R20, R16, R4, R20 ;  /* 0x000000041014723c */ /* 0x004fe40000041814 */
[----:B------:R-:W2:Y:S04]  /*14b90*/  LDL.LU.64 R18, [R1+0xb30] ;  /* 0x000b300001127983 */ /* 0x000ea80000300a00 */
[----:B------:R-:W2:-:S13]  /*14ba0*/  LDL.LU.64 R16, [R1+0xb28] ;  /* 0x000b280001107983 */ /* 0x000e9a0000300a00 */
[----:B------:R0:W-:Y:S04]  /*14bb0*/  STL.64 [R1+0xb20], R22 ;  /* 0x000b201601007387 */ /* 0x0001e80000100a00 */
[----:B------:R-:W-:Y:S04]  /*14bc0*/  STL.64 [R1+0xb18], R20 ;  /* 0x000b181401007387 */ /* 0x000fe80000100a00 */
[----:B0-----:R-:W2:Y:S04]  /*14bd0*/  LDL.LU R22, [R1+0x48] ;  /* 0x0000480001167983 */ /* 0x001ea80000300800 */
[----:B------:R-:W2:Y:S02]  /*14be0*/  LDL.LU R23, [R1+0x4c] ;  /* 0x00004c0001177983 */ /* 0x000ea40000300800 */
[C---:B--2---:R-:W-:Y:S08]  /*14bf0*/  HMMA.16816.F32.BF16 R8, R16.reuse, R22, R8 ;  /* 0x000000161008723c */ /* 0x044ff00000041808 */
[----:B------:R-:W-:Y:S01]  /*14c00*/  HMMA.16816.F32.BF16 R16, R16, R6, R12 ;  /* 0x000000061010723c */ /* 0x000fe2000004180c */
[----:B------:R-:W0:-:S15]  /*14c10*/  LDSM.16.MT88.4 R12, [R28+UR5+0xa400] ;  /* 0x00a400051c0c783b */ /* 0x000e1e0008004200 */
[----:B------:R-:W-:-:S03]  /*14c20*/  NOP ;  /* 0x0000000000007918 */ /* 0x000fc60000000000 */
[----:B------:R-:W-:Y:S04]  /*14c30*/  STL.64 [R1+0xaf8], R18 ;  /* 0x000af81201007387 */ /* 0x000fe80000100a00 */
[----:B------:R1:W-:Y:S04]  /*14c40*/  STL.64 [R1+0xaf0], R16 ;  /* 0x000af01001007387 */ /* 0x0003e80000100a00 */
[----:B-1----:R-:W2:Y:S04]  /*14c50*/  LDL.LU R16, [R1+0x20] ;  /* 0x0000200001107983 */ /* 0x002ea80000300800 */
[----:B------:R-:W2:Y:S04]  /*14c60*/  LDL.LU R17, [R1+0x24] ;  /* 0x0000240001117983 */ /* 0x000ea80000300800 */
[----:B------:R-:W2:Y:S04]  /*14c70*/  LDL.LU R18, [R1+0x28] ;  /* 0x0000280001127983 */ /* 0x000ea80000300800 */
[----:B------:R-:W2:Y:S02]  /*14c80*/  LDL.LU R19, [R1+0x2c] ;  /* 0x00002c0001137983 */ /* 0x000ea40000300800 */
[----:B--2---:R-:W-:Y:S02]  /*14c90*/  HMMA.16816.F32.BF16 R24, R16, R22, R24 ;  /* 0x000000161018723c */ /* 0x004fe40000041818 */
[----:B------:R-:W1:-:S15]  /*14ca0*/  LDSM.16.MT88.4 R20, [R3+UR5+0xa400] ;  /* 0x00a400050314783b */ /* 0x000e5e0008004200 */
[----:B------:R-:W-:Y:S02]  /*14cb0*/  NOP ;  /* 0x0000000000007918 */ /* 0x000fe40000000000 */
[----:B------:R-:W-:Y:S04]  /*14cc0*/  STL.64 [R1+0xae8], R26 ;  /* 0x000ae81a01007387 */ /* 0x000fe80000100a00 */
[----:B------:R2:W-:Y:S04]  /*14cd0*/  STL.64 [R1+0xae0], R24 ;  /* 0x000ae01801007387 */ /* 0x0005e80000100a00 */
[----:B--2---:R-:W2:Y:S04]  /*14ce0*/  LDL R24, [R1+0x80] ;  /* 0x0000800001187983 */ /* 0x004ea80000100800 */
[----:B------:R-:W2:Y:S04]  /*14cf0*/  LDL R25, [R1+0x84] ;  /* 0x0000840001197983 */ /* 0x000ea80000100800 */
[----:B--2---:R2:W-:Y:S04]  /*14d00*/  STL.64 [R1+0xb00], R24 ;  /* 0x000b001801007387 */ /* 0x0045e80000100a00 */
[----:B--2---:R-:W2:Y:S04]  /*14d10*/  LDL.LU.64 R24, [R1+0x50] ;  /* 0x0000500001187983 */ /* 0x004ea80000300a00 */
[----:B0-----:R0:W-:Y:S04]  /*14d20*/  STL.64 [R1+0xab8], R14 ;  /* 0x000ab80e01007387 */ /* 0x0011e80000100a00 */
[----:B------:R3:W-:Y:S01]  /*14d30*/  STL.64 [R1+0xab0], R12 ;  /* 0x000ab00c01007387 */ /* 0x0007e20000100a00 */
[----:B0-----:R-:W-:-:S02]  /*14d40*/  IMAD.MOV.U32 R14, RZ, RZ, R2 ;  /* 0x000000ffff0e7224 */ /* 0x001fc400078e0002 */
[----:B------:R-:W-:Y:S01]  /*14d50*/  IMAD.MOV.U32 R15, RZ, RZ, R0 ;  /* 0x000000ffff0f7224 */ /* 0x000fe200078e0000 */
[----:B---3--:R-:W3:Y:S01]  /*14d60*/  LDL.LU R12, [R1+0x30] ;  /* 0x00003000010c7983 */ /* 0x008ee20000300800 */
[----:B-1----:R-:W-:Y:S02]  /*14d70*/  IMAD.MOV.U32 R2, RZ, RZ, R22 ;  /* 0x000000ffff027224 */ /* 0x002fe400078e0016 */
[----:B------:R-:W-:Y:S01]  /*14d80*/  IMAD.MOV.U32 R0, RZ, RZ, R23 ;  /* 0x000000ffff007224 */ /* 0x000fe200078e0017 */
[----:B------:R0:W-:Y:S04]  /*14d90*/  STL.64 [R1+0x10], R20 ;  /* 0x0000101401007387 */ /* 0x0001e80000100a00 */
[----:B------:R-:W4:Y:S04]  /*14da0*/  LDL.LU.64 R22, [R1+0xb20] ;  /* 0x000b200001167983 */ /* 0x000f280000300a00 */
[----:B0-----:R-:W4:Y:S02]  /*14db0*/  LDL.LU.64 R20, [R1+0xb18] ;  /* 0x000b180001147983 */ /* 0x001f240000300a00 */
[----:B----4-:R-:W-:Y:S02]  /*14dc0*/  HMMA.16816.F32.BF16 R16, R16, R6, R20 ;  /* 0x000000061010723c */ /* 0x010fe40000041814 */
[----:B------:R-:W2:Y:S04]  /*14dd0*/  LDL.LU.64 R6, [R1+0xb10] ;  /* 0x000b100001067983 */ /* 0x000ea80000300a00 */
[----:B------:R-:W2:-:S13]  /*14de0*/  LDL.LU.64 R4, [R1+0xb08] ;  /* 0x000b080001047983 */ /* 0x000e9a0000300a00 */
[----:B------:R-:W-:Y:S02]  /*14df0*/  IMAD.MOV.U32 R23, RZ, RZ, R16 ;  /* 0x000000ffff177224 */ /* 0x000fe400078e0010 */
[----:B------:R-:W-:Y:S02]  /*14e00*/  IMAD.MOV.U32 R22, RZ, RZ, R17 ;  /* 0x000000ffff167224 */ /* 0x000fe400078e0011 */
[----:B------:R-:W-:Y:S02]  /*14e10*/  IMAD.MOV.U32 R21, RZ, RZ, R18 ;  /* 0x000000ffff157224 */ /* 0x000fe400078e0012 */
[----:B------:R-:W-:Y:S02]  /*14e20*/  IMAD.MOV.U32 R20, RZ, RZ, R19 ;  /* 0x000000ffff147224 */ /* 0x000fe400078e0013 */
[----:B------:R-:W-:Y:S01]  /*14e30*/  IMAD.MOV.U32 R13, RZ, RZ, R29 ;  /* 0x000000ffff0d7224 */ /* 0x000fe200078e001d */
[----:B--2---:R-:W-:Y:S01]  /*14e40*/  HMMA.16816.F32.BF16 R16, R4, R24, R8 ;  /* 0x000000180410723c */ /* 0x004fe20000041808 */
[----:B------:R-:W-:-:S02]  /*14e50*/  IMAD.MOV.U32 R9, RZ, RZ, R24 ;  /* 0x000000ffff097224 */ /* 0x000fc400078e0018 */
[----:B------:R-:W-:Y:S02]  /*14e60*/  IMAD.MOV.U32 R8, RZ, RZ, R25 ;  /* 0x000000ffff087224 */ /* 0x000fe400078e0019 */
[----:B------:R-:W2:-:S14]  /*14e70*/  LDL.LU.64 R24, [R1+0xb00] ;  /* 0x000b000001187983 */ /* 0x000e9c0000300a00 */
[----:B------:R-:W-:Y:S01]  /*14e80*/  STL.64 [R1], R16 ;  /* 0x0000001001007387 */ /* 0x000fe20000100a00 */
[----:B------:R-:W-:-:S03]  /*14e90*/  IMAD.MOV.U32 R29, RZ, RZ, R19 ;  /* 0x000000ffff1d7224 */ /* 0x000fc600078e0013 */
[----:B------:R0:W-:Y:S04]  /*14ea0*/  STL [R1+0x8], R18 ;  /* 0x0000081201007387 */ /* 0x0001e80000100800 */
[----:B0-----:R-:W2:Y:S04]  /*14eb0*/  LDL.LU.64 R18, [R1+0xaf8] ;  /* 0x000af80001127983 */ /* 0x001ea80000300a00 */
[----:B------:R-:W2:Y:S04]  /*14ec0*/  LDL.LU.64 R16, [R1+0xaf0] ;  /* 0x000af00001107983 */ /* 0x000ea80000300a00 */
[----:B------:R-:W4:Y:S04]  /*14ed0*/  LDL R11, [R1+0x150] ;  /* 0x00015000010b7983 */ /* 0x000f280000100800 */
[----:B------:R-:W3:Y:S01]  /*14ee0*/  LDL.LU.64 R26, [R1+0xae8] ;  /* 0x000ae800011a7983 */ /* 0x000ee20000300a00 */
[----:B--2---:R-:W-:Y:S03]  /*14ef0*/  HMMA.16816.F32.BF16 R4, R4, R24, R16 ;  /* 0x000000180404723c */ /* 0x004fe60000041810 */
[----:B------:R-:W3:Y:S01]  /*14f00*/  LDL.LU.64 R24, [R1+0xae0] ;  /* 0x000ae00001187983 */ /* 0x000ee20000300a00 */
[----:B------:R-:W-:-:S02]  /*14f10*/  IMAD.MOV.U32 R16, RZ, RZ, R9 ;  /* 0x000000ffff107224 */ /* 0x000fc400078e0009 */
[----:B------:R-:W-:-:S13]  /*14f20*/  IMAD.MOV.U32 R17, RZ, RZ, R8 ;  /* 0x000000ffff117224 */ /* 0x000fda00078e0008 */
[----:B------:R0:W-:Y:S04]  /*14f30*/  STL.64 [R1+0xac8], R6 ;  /* 0x000ac80601007387 */ /* 0x0001e80000100a00 */
[----:B------:R1:W-:Y:S01]  /*14f40*/  STL.64 [R1+0xac0], R4 ;  /* 0x000ac00401007387 */ /* 0x0003e20000100a00 */
[----:B0-----:R-:W-:Y:S02]  /*14f50*/  IMAD.MOV.U32 R6, RZ, RZ, R21 ;  /* 0x000000ffff067224 */ /* 0x001fe400078e0015 */
[----:B------:R-:W-:Y:S02]  /*14f60*/  IMAD.MOV.U32 R7, RZ, RZ, R20 ;  /* 0x000000ffff077224 */ /* 0x000fe400078e0014 */
[----:B-1----:R-:W-:Y:S02]  /*14f70*/  IMAD.MOV.U32 R4, RZ, RZ, R23 ;  /* 0x000000ffff047224 */ /* 0x002fe400078e0017 */
[----:B------:R-:W-:-:S02]  /*14f80*/  IMAD.MOV.U32 R5, RZ, RZ, R22 ;  /* 0x000000ffff057224 */ /* 0x000fc400078e0016 */
[----:B------:R-:W0:Y:S04]  /*14f90*/  LDSM.16.MT88.4 R20, [R28+UR5+0xa800] ;  /* 0x00a800051c14783b */ /* 0x000e280008004200 */
[----:B------:R-:W-:Y:S04]  /*14fa0*/  STL.64 [R1+0xad8], R6 ;  /* 0x000ad80601007387 */ /* 0x000fe80000100a00 */
[----:B------:R-:W-:Y:S04]  /*14fb0*/  STL.64 [R1+0xad0], R4 ;  /* 0x000ad00401007387 */ /* 0x000fe80000100a00 */
[----:B----4-:R-:W1:Y:S04]  /*14fc0*/  LDSM.16.M88.4 R4, [R11+UR5+0x100] ;  /* 0x000100050b04783b */ /* 0x010e680008000200 */
[----:B------:R-:W2:Y:S04]  /*14fd0*/  LDL.LU R18, [R1+0x58] ;  /* 0x0000580001127983 */ /* 0x000ea80000300800 */
[----:B------:R-:W2:Y:S04]  /*14fe0*/  LDL.LU R19, [R1+0x5c] ;  /* 0x00005c0001137983 */ /* 0x000ea80000300800 */
[----:B------:R-:W4:Y:S01]  /*14ff0*/  LDSM.16.M88.4 R8, [R11+UR5+0x4100] ;  /* 0x004100050b08783b */ /* 0x000f220008000200 */
[----:B---3--:R-:W-:-:S15]  /*15000*/  HMMA.16816.F32.BF16 R24, R12, R16, R24 ;  /* 0x000000100c18723c */ /* 0x008fde0000041818 */
[----:B------:R-:W-:-:S04]  /*15010*/  NOP ;  /* 0x0000000000007918 */ /* 0x000fc80000000000 */
[----:B------:R-:W-:Y:S04]  /*15020*/  STL.64 [R1+0xaa8], R26 ;  /* 0x000aa81a01007387 */ /* 0x000fe80000100a00 */
[----:B------:R3:W-:Y:S04]  /*15030*/  STL.64 [R1+0xaa0], R24 ;  /* 0x000aa01801007387 */ /* 0x0007e80000100a00 */
[----:B---3--:R-:W3:Y:S04]  /*15040*/  LDL.LU.64 R24, [R1+0x80] ;  /* 0x0000800001187983 */ /* 0x008ee80000300a00 */
[----:B------:R-:W2:Y:S04]  /*15050*/  LDL.LU.64 R26, [R1+0x88] ;  /* 0x00008800011a7983 */ /* 0x000ea80000300a00 */
[----:B0-----:R0:W-:Y:S04]  /*15060*/  STL.64 [R1+0xa88], R22 ;  /* 0x000a881601007387 */ /* 0x0011e80000100a00 */
[----:B------:R1:W-:Y:S01]  /*15070*/  STL.64 [R1+0xa80], R20 ;  /* 0x000a801401007387 */ /* 0x0003e20000100a00 */
[----:B0-----:R-:W-:-:S02]  /*15080*/  IMAD.MOV.U32 R22, RZ, RZ, R2 ;  /* 0x000000ffff167224 */ /* 0x001fc400078e0002 */
[----:B------:R-:W-:Y:S01]  /*15090*/  IMAD.MOV.U32 R23, RZ, RZ, R0 ;  /* 0x000000ffff177224 */ /* 0x000fe200078e0000 */
[----:B-1----:R-:W2:Y:S01]  /*150a0*/  LDL.LU R20, [R1+0x10] ;  /* 0x0000100001147983 */ /* 0x002ea20000300800 */
[----:B------:R-:W-:-:S03]  /*150b0*/  IMAD.MOV.U32 R2, RZ, RZ, R4 ;  /* 0x000000ffff027224 */ /* 0x000fc600078e0004 */
[----:B------:R-:W2:Y:S01]  /*150c0*/  LDL.LU R21, [R1+0x14] ;  /* 0x0000140001157983 */ /* 0x000ea20000300800 */
[----:B------:R-:W-:-:S03]  /*150d0*/  IMAD.MOV.U32 R0, RZ, RZ, R5 ;  /* 0x000000ffff007224 */ /* 0x000fc600078e0005 */
[----:B------:R0:W-:Y:S04]  /*150e0*/  STL.64 [R1+0x48], R6 ;  /* 0x0000480601007387 */ /* 0x0001e80000100a00 */
[----:B0-----:R-:W3:Y:S04]  /*150f0*/  LDL.LU.64 R6, [R1+0xad8] ;  /* 0x000ad80001067983 */ /* 0x001ee80000300a00 */
[----:B------:R-:W3:Y:S01]  /*15100*/  LDL.LU.64 R4, [R1+0xad0] ;  /* 0x000ad00001047983 */ /* 0x000ee20000300a00 */
[----:B----4-:R-:W-:Y:S02]  /*15110*/  IMAD.MOV.U32 R17, RZ, RZ, R8 ;  /* 0x000000ffff117224 */ /* 0x010fe400078e0008 */
[----:B------:R-:W-:Y:S01]  /*15120*/  IMAD.MOV.U32 R16, RZ, RZ, R9 ;  /* 0x000000ffff107224 */ /* 0x000fe200078e0009 */
[----:B------:R-:W-:Y:S04]  /*15130*/  STL.64 [R1+0x60], R8 ;  /* 0x0000600801007387 */ /* 0x000fe80000100a00 */
[----:B------:R-:W-:Y:S04]  /*15140*/  STL.64 [R1+0x68], R10 ;  /* 0x0000680a01007387 */ /* 0x000fe80000100a00 */
[----:B------:R-:W0:Y:S04]  /*15150*/  LDSM.16.MT88.4 R8, [R3+UR5+0xa800] ;  /* 0x00a800050308783b */ /* 0x000e280008004200 */
[----:B0-----:R-:W-:Y:S04]  /*15160*/  STL.64 [R1+0xa70], R10 ;  /* 0x000a700a01007387 */ /* 0x001fe80000100a00 */
[----:B------:R0:W-:Y:S02]  /*15170*/  STL.64 [R1+0xa68], R8 ;  /* 0x000a680801007387 */ /* 0x0001e40000100a00 */
[----:B0-----:R-:W-:-:S02]  /*15180*/  IMAD.MOV.U32 R8, RZ, RZ, R17 ;  /* 0x000000ffff087224 */ /* 0x001fc400078e0011 */
[----:B------:R-:W-:-:S05]  /*15190*/  IMAD.MOV.U32 R9, RZ, RZ, R16 ;  /* 0x000000ffff097224 */ /* 0x000fca00078e0010 */
[----:B------:R0:W-:Y:S04]  /*151a0*/  STL.64 [R1+0xa78], R8 ;  /* 0x000a780801007387 */ /* 0x0001e80000100a00 */
[----:B0-----:R-:W2:Y:S04]  /*151b0*/  LDL.LU R8, [R1] ;  /* 0x0000000001087983 */ /* 0x001ea80000300800 */
[----:B------:R-:W2:Y:S04]  /*151c0*/  LDL.LU R9, [R1+0x4] ;  /* 0x0000040001097983 */ /* 0x000ea80000300800 */
[----:B------:R-:W2:Y:S01]  /*151d0*/  LDL.LU R10, [R1+0x8] ;  /* 0x00000800010a7983 */ /* 0x000ea20000300800 */
[----:B---3--:R-:W-:Y:S03]  /*151e0*/  HMMA.16816.F32.BF16 R12, R12, R24, R4 ;  /* 0x000000180c0c723c */ /* 0x008fe60000041804 */
[----:B------:R-:W3:Y:S04]  /*151f0*/  LDL.LU.64 R6, [R1+0xac8] ;  /* 0x000ac80001067983 */ /* 0x000ee80000300a00 */
[----:B------:R-:W3:-:S12]  /*15200*/  LDL.LU.64 R4, [R1+0xac0] ;  /* 0x000ac00001047983 */ /* 0x000ed80000300a00 */
[----:B------:R-:W-:Y:S02]  /*15210*/  IMAD.MOV.U32 R17, RZ, RZ, R14 ;  /* 0x000000ffff117224 */ /* 0x000fe400078e000e */
[----:B------:R-:W-:Y:S02]  /*15220*/  IMAD.MOV.U32 R16, RZ, RZ, R15 ;  /* 0x000000ffff107224 */ /* 0x000fe400078e000f */
[----:B------:R-:W-:Y:S01]  /*15230*/  IMAD.MOV.U32 R25, RZ, RZ, R12 ;  /* 0x000000ffff197224 */ /* 0x000fe200078e000c */
[----:B------:R-:W2:Y:S01]  /*15240*/  LDL.LU.64 R14, [R1+0xab8] ;  /* 0x000ab800010e7983 */ /* 0x000ea20000300a00 */
[----:B------:R-:W-:-:S03]  /*15250*/  IMAD.MOV.U32 R24, RZ, RZ, R13 ;  /* 0x000000ffff187224 */ /* 0x000fc600078e000d */
[----:B------:R-:W2:Y:S01]  /*15260*/  LDL.LU.64 R12, [R1+0xab0] ;  /* 0x000ab000010c7983 */ /* 0x000ea20000300a00 */
[----:B------:R-:W-:-:S07]  /*15270*/  IMAD.MOV.U32 R11, RZ, RZ, R29 ;  /* 0x000000ffff0b7224 */ /* 0x000fce00078e001d */
[C---:B--2---:R-:W-:Y:S08]  /*15280*/  HMMA.16816.F32.BF16 R8, R12.reuse, R18, R8 ;  /* 0x000000120c08723c */ /* 0x044ff00000041808 */
[----:B---3--:R-:W-:Y:S01]  /*15290*/  HMMA.16816.F32.BF16 R12, R12, R26, R4 ;  /* 0x0000001a0c0c723c */ /* 0x008fe20000041804 */
[----:B------:R-:W-:Y:S02]  /*152a0*/  IMAD.MOV.U32 R5, RZ, RZ, R26 ;  /* 0x000000ffff057224 */ /* 0x000fe400078e001a */
[----:B------:R-:W-:-:S08]  /*152b0*/  IMAD.MOV.U32 R4, RZ, RZ, R27 ;  /* 0x000000ffff047224 */ /* 0x000fd000078e001b */
[----:B------:R-:W-:Y:S04]  /*152c0*/  STL.64 [R1+0xa98], R10 ;  /* 0x000a980a01007387 */ /* 0x000fe80000100a00 */
[----:B------:R0:W-:Y:S04]  /*152d0*/  STL.64 [R1+0xa90], R8 ;  /* 0x000a900801007387 */ /* 0x0001e80000100a00 */
[----:B------:R-:W2:Y:S01]  /*152e0*/  LDL.LU.64 R26, [R1+0xaa8] ;  /* 0x000aa800011a7983 */ /* 0x000ea20000300a00 */
[----:B0-----:R-:W-:Y:S02]  /*152f0*/  IMAD.MOV.U32 R8, RZ, RZ, R25 ;  /* 0x000000ffff087224 */ /* 0x001fe400078e0019 */
[----:B------:R-:W-:-:S02]  /*15300*/  IMAD.MOV.U32 R9, RZ, RZ, R24 ;  /* 0x000000ffff097224 */ /* 0x000fc400078e0018 */
[----:B------:R-:W2:Y:S01]  /*15310*/  LDL.LU.64 R24, [R1+0xaa0] ;  /* 0x000aa00001187983 */ /* 0x000ea20000300a00 */
[----:B------:R-:W-:Y:S02]  /*15320*/  IMAD.MOV.U32 R10, RZ, RZ, R17 ;  /* 0x000000ffff0a7224 */ /* 0x000fe400078e0011 */
[----:B------:R-:W-:Y:S01]  /*15330*/  IMAD.MOV.U32 R11, RZ, RZ, R16 ;  /* 0x000000ffff0b7224 */ /* 0x000fe200078e0010 */
[----:B--2---:R-:W-:Y:S01]  /*15340*/  HMMA.16816.F32.BF16 R24, R20, R18, R24 ;  /* 0x000000121418723c */ /* 0x004fe20000041818 */
[----:B------:R-:W0:Y:S04]  /*15350*/  LDSM.16.MT88.4 R16, [R28+UR5+0xac00] ;  /* 0x00ac00051c10783b */ /* 0x000e280008004200 */
[----:B0-----:R0:W-:Y:S02]  /*15360*/  STL.64 [R1+0xa58], R18 ;  /* 0x000a581201007387 */ /* 0x0011e40000100a00 */
[----:B0-----:R-:W-:-:S02]  /*15370*/  IMAD.MOV.U32 R18, RZ, RZ, R5 ;  /* 0x000000ffff127224 */ /* 0x001fc400078e0005 */
[----:B------:R-:W-:Y:S02]  /*15380*/  IMAD.MOV.U32 R19, RZ, RZ, R4 ;  /* 0x000000ffff137224 */ /* 0x000fe400078e0004 */
[----:B------:R-:W0:Y:S05]  /*15390*/  LDSM.16.MT88.4 R4, [R3+UR5+0xac00] ;  /* 0x00ac00050304783b */ /* 0x000e2a0008004200 */
[----:B------:R-:W-:Y:S01]  /*153a0*/  HMMA.16816.F32.BF16 R20, R20, R18, R8 ;  /* 0x000000121414723c */ /* 0x000fe20000041808 */
[----:B------:R1:W-:Y:S04]  /*153b0*/  STL.64 [R1+0xa50], R16 ;  /* 0x000a501001007387 */ /* 0x0003e80000100a00 */
[----:B------:R-:W-:-:S14]  /*153c0*/  STL [R1+0xa64], R3 ;  /* 0x000a640301007387 */ /* 0x000fdc0000100800 */
[----:B-1----:R-:W-:Y:S02]  /*153d0*/  IMAD.MOV.U32 R16, RZ, RZ, R22 ;  /* 0x000000ffff107224 */ /* 0x002fe400078e0016 */
[----:B------:R-:W-:Y:S02]  /*153e0*/  IMAD.MOV.U32 R18, RZ, RZ, R20 ;  /* 0x000000ffff127224 */ /* 0x000fe400078e0014 */
[----:B------:R-:W-:Y:S01]  /*153f0*/  IMAD.MOV.U32 R17, RZ, RZ, R21 ;  /* 0x000000ffff117224 */ /* 0x000fe200078e0015 */
[----:B0-----:R0:W-:Y:S04]  /*15400*/  STL [R1+0xa3c], R4 ;  /* 0x000a3c0401007387 */ /* 0x0011e80000100800 */
[----:B------:R1:W-:Y:S04]  /*15410*/  STL [R1+0xa38], R5 ;  /* 0x000a380501007387 */ /* 0x0003e80000100800 */
[----:B------:R2:W-:Y:S01]  /*15420*/  STL [R1+0xa34], R6 ;  /* 0x000a340601007387 */ /* 0x0005e20000100800 */
[----:B0-----:R-:W-:-:S03]  /*15430*/  IMAD.MOV.U32 R4, RZ, RZ, R2 ;  /* 0x000000ffff047224 */ /* 0x001fc600078e0002 */
[----:B------:R0:W-:Y:S01]  /*15440*/  STL [R1+0xa30], R7 ;  /* 0x000a300701007387 */ /* 0x0001e20000100800 */
[----:B------:R-:W-:-:S03]  /*15450*/  IMAD.MOV.U32 R2, RZ, RZ, R23 ;  /* 0x000000ffff027224 */ /* 0x000fc600078e0017 */
[----:B------:R-:W3:Y:S04]  /*15460*/  LDL.LU.64 R10, [R1+0xa98] ;  /* 0x000a9800010a7983 */ /* 0x000ee80000300a00 */
[----:B------:R-:W3:Y:S04]  /*15470*/  LDL.LU.64 R8, [R1+0xa90] ;  /* 0x000a900001087983 */ /* 0x000ee80000300a00 */
[----:B------:R-:W3:Y:S04]  /*15480*/  LDL.LU.64 R22, [R1+0xa88] ;  /* 0x000a880001167983 */ /* 0x000ee80000300a00 */
[----:B------:R-:W3:Y:S01]  /*15490*/  LDL.LU.64 R20, [R1+0xa80] ;  /* 0x000a800001147983 */ /* 0x000ee20000300a00 */
[----:B-1----:R-:W-:-:S07]  /*154a0*/  IMAD.MOV.U32 R5, RZ, RZ, R0 ;  /* 0x000000ffff057224 */ /* 0x002fce00078e0000 */
[----:B---3--:R-:W-:-:S15]  /*154b0*/  HMMA.16816.F32.BF16 R8, R20, R4, R8 ;  /* 0x000000041408723c */ /* 0x008fde0000041808 */
[----:B------:R-:W-:-:S04]  /*154c0*/  NOP ;  /* 0x0000000000007918 */ /* 0x000fc80000000000 */
[----:B------:R-:W-:Y:S02]  /*154d0*/  IMAD.MOV.U32 R3, RZ, RZ, R8 ;  /* 0x000000ffff037224 */ /* 0x000fe400078e0008 */
[----:B------:R-:W-:Y:S02]  /*154e0*/  IMAD.MOV.U32 R0, RZ, RZ, R9 ;  /* 0x000000ffff007224 */ /* 0x000fe400078e0009 */
[----:B------:R-:W3:Y:S01]  /*154f0*/  LDL.LU.64 R8, [R1+0xa78] ;  /* 0x000a780001087983 */ /* 0x000ee20000300a00 */
[----:B------:R-:W-:Y:S02]  /*15500*/  IMAD.MOV.U32 R29, RZ, RZ, R10 ;  /* 0x000000ffff1d7224 */ /* 0x000fe400078e000a */
[----:B------:R-:W-:Y:S02]  /*15510*/  IMAD.MOV.U32 R19, RZ, RZ, R11 ;  /* 0x000000ffff137224 */ /* 0x000fe400078e000b */
[----:B------:R-:W4:Y:S01]  /*15520*/  LDL.LU.64 R10, [R1+0xa70] ;  /* 0x000a7000010a7983 */ /* 0x000f220000300a00 */
[----:B---3--:R-:W-:Y:S03]  /*15530*/  HMMA.16816.F32.BF16 R20, R20, R8, R12 ;  /* 0x000000081414723c */ /* 0x008fe6000004180c */
[----:B------:R-:W4:Y:S04]  /*15540*/  LDL.LU.64 R8, [R1+0xa68] ;  /* 0x000a680001087983 */ /* 0x000f280000300a00 */
[----:B------:R-:W1:Y:S01]  /*15550*/  LDSM.16.MT88.4 R12, [R28+UR5+0xb000] ;  /* 0x00b000051c0c783b */ /* 0x000e620008004200 */
[----:B----4-:R-:W-:-:S15]  /*15560*/  HMMA.16816.F32.BF16 R24, R8, R4, R24 ;  /* 0x000000040818723c */ /* 0x010fde0000041818 */
[----:B------:R-:W-:-:S04]  /*15570*/  NOP ;  /* 0x0000000000007918 */ /* 0x000fc80000000000 */
[----:B------:R-:W-:Y:S02]  /*15580*/  IMAD.MOV.U32 R4, RZ, RZ, R24 ;  /* 0x000000ffff047224 */ /* 0x000fe400078e0018 */
[----:B------:R-:W-:Y:S02]  /*15590*/  IMAD.MOV.U32 R5, RZ, RZ, R25 ;  /* 0x000000ffff057224 */ /* 0x000fe400078e0019 */
[----:B------:R-:W-:Y:S02]  /*155a0*/  IMAD.MOV.U32 R24, RZ, RZ, R3 ;  /* 0x000000ffff187224 */ /* 0x000fe400078e0003 */
[----:B------:R-:W3:Y:S01]  /*155b0*/  LDL.LU R3, [R1+0xa64] ;  /* 0x000a640001037983 */ /* 0x000ee20000300800 */
[----:B------:R-:W-:-:S03]  /*155c0*/  IMAD.MOV.U32 R25, RZ, RZ, R0 ;  /* 0x000000ffff197224 */ /* 0x000fc600078e0000 */
[----:B------:R-:W4:Y:S01]  /*155d0*/  LDL.LU R0, [R1+0xa60] ;  /* 0x000a600001007983 */ /* 0x000f220000300800 */
[----:B--2---:R-:W-:Y:S02]  /*155e0*/  IMAD.MOV.U32 R6, RZ, RZ, R26 ;  /* 0x000000ffff067224 */ /* 0x004fe400078e001a */
[----:B0-----:R-:W-:-:S05]  /*155f0*/  IMAD.MOV.U32 R7, RZ, RZ, R27 ;  /* 0x000000ffff077224 */ /* 0x001fca00078e001b */
[----:B------:R-:W-:Y:S04]  /*15600*/  STL.64 [R1+0xa48], R6 ;  /* 0x000a480601007387 */ /* 0x000fe80000100a00 */
[----:B------:R0:W-:Y:S01]  /*15610*/  STL.64 [R1+0xa40], R4 ;  /* 0x000a400401007387 */ /* 0x0001e20000100a00 */
[----:B------:R-:W-:-:S03]  /*15620*/  IMAD.MOV.U32 R27, RZ, RZ, R19 ;  /* 0x000000ffff1b7224 */ /* 0x000fc600078e0013 */
[----:B0-----:R-:W2:Y:S04]  /*15630*/  LDL.LU.64 R4, [R1+0x60] ;  /* 0x0000600001047983 */ /* 0x001ea80000300a00 */
[----:B------:R-:W2:Y:S04]  /*15640*/  LDL.LU.64 R6, [R1+0x68] ;  /* 0x0000680001067983 */ /* 0x000ea80000300a00 */
[----:B-1----:R0:W-:Y:S04]  /*15650*/  STL.64 [R1+0xa18], R14 ;  /* 0x000a180e01007387 */ /* 0x0021e80000100a00 */
[----:B------:R1:W-:Y:S01]  /*15660*/  STL.64 [R1+0xa10], R12 ;  /* 0x000a100c01007387 */ /* 0x0003e20000100a00 */
[----:B0-----:R-:W-:-:S02]  /*15670*/  IMAD.MOV.U32 R14, RZ, RZ, R16 ;  /* 0x000000ffff0e7224 */ /* 0x001fc400078e0010 */
[----:B-1----:R-:W-:Y:S02]  /*15680*/  IMAD.MOV.U32 R12, RZ, RZ, R18 ;  /* 0x000000ffff0c7224 */ /* 0x002fe400078e0012 */
[----:B------:R-:W-:Y:S02]  /*15690*/  IMAD.MOV.U32 R13, RZ, RZ, R17 ;  /* 0x000000ffff0d7224 */ /* 0x000fe400078e0011 */
[----:B------:R-:W-:Y:S02]  /*156a0*/  IMAD.MOV.U32 R26, RZ, RZ, R29 ;  /* 0x000000ffff1a7224 */ /* 0x000fe400078e001d */
[----:B------:R-:W-:Y:S01]  /*156b0*/  IMAD.MOV.U32 R15, RZ, RZ, R2 ;  /* 0x000000ffff0f7224 */ /* 0x000fe200078e0002 */
[----:B----4-:R-:W0:Y:S04]  /*156c0*/  LDSM.16.M88.4 R16, [R0+UR5+0x180] ;  /* 0x000180050010783b */ /* 0x010e280008000200 */
[----:B0-----:R-:W-:Y:S01]  /*156d0*/  STL.64 [R1+0x50], R16 ;  /* 0x0000501001007387 */ /* 0x001fe20000100a00 */
[----:B------:R-:W-:-:S03]  /*156e0*/  IMAD.MOV.U32 R29, RZ, RZ, R17 ;  /* 0x000000ffff1d7224 */ /* 0x000fc600078e0011 */
[----:B------:R-:W-:Y:S04]  /*156f0*/  STL.64 [R1+0x58], R18 ;  /* 0x0000581201007387 */ /* 0x000fe80000100a00 */
[----:B------:R-:W0:Y:S02]  /*15700*/  LDSM.16.M88.4 R16, [R0+UR5+0x4180] ;  /* 0x004180050010783b */ /* 0x000e240008000200 */
[----:B0-----:R-:W-:Y:S02]  /*15710*/  IMAD.MOV.U32 R2, RZ, RZ, R18 ;  /* 0x000000ffff027224 */ /* 0x001fe400078e0012 */
[----:B------:R-:W-:Y:S01]  /*15720*/  STL.64 [R1+0x70], R16 ;  /* 0x0000701001007387 */ /* 0x000fe20000100a00 */
[----:B------:R-:W-:-:S03]  /*15730*/  IMAD.MOV.U32 R0, RZ, RZ, R19 ;  /* 0x000000ffff007224 */ /* 0x000fc600078e0013 */
[----:B---3--:R-:W0:Y:S04]  /*15740*/  LDSM.16.MT88.4 R16, [R3+UR5+0xb000] ;  /* 0x00b000050310783b */ /* 0x008e280008004200 */
[----:B0-----:R-:W-:Y:S04]  /*15750*/  STL.64 [R1+0x30], R16 ;  /* 0x0000301001007387 */ /* 0x001fe80000100a00 */
[----:B------:R0:W-:Y:S04]  /*15760*/  STL.64 [R1+0x38], R18 ;  /* 0x0000381201007387 */ /* 0x0001e80000100a00 */
[----:B0-----:R-:W3:Y:S04]  /*15770*/  LDL.LU.64 R18, [R1+0xa58] ;  /* 0x000a580001127983 */ /* 0x001ee80000300a00 */
[----:B------:R-:W3:Y:S01]  /*15780*/  LDL.LU.64 R16, [R1+0xa50] ;  /* 0x000a500001107983 */ /* 0x000ee20000300a00 */
[----:B--2---:R-:W-:-:S15]  /*15790*/  HMMA.16816.F32.BF16 R12, R8, R4, R12 ;  /* 0x00000004080c723c */ /* 0x004fde000004180c */
[----:B------:R-:W-:-:S04]  /*157a0*/  NOP ;  /* 0x0000000000007918 */ /* 0x000fc80000000000 */
[----:B------:R0:W-:Y:S04]  /*157b0*/  STL.64 [R1+0xa28], R14 ;  /* 0x000a280e01007387 */ /* 0x0001e80000100a00 */
[----:B------:R1:W-:Y:S04]  /*157c0*/  STL.64 [R1+0xa20], R12 ;  /* 0x000a200c01007387 */ /* 0x0003e80000100a00 */
[----:B0-----:R-:W2:Y:S04]  /*157d0*/  LDL.LU R14, [R1+0x48] ;  /* 0x00004800010e7983 */ /* 0x001ea80000300800 */
[----:B------:R-:W2:Y:S01]  /*157e0*/  LDL.LU R15, [R1+0x4c] ;  /* 0x00004c00010f7983 */ /* 0x000ea20000300800 */
[----:B-1----:R-:W-:-:S02]  /*157f0*/  IMAD.MOV.U32 R13, RZ, RZ, R6 ;  /* 0x000000ffff0d7224 */ /* 0x002fc400078e0006 */
[----:B------:R-:W-:Y:S01]  /*15800*/  IMAD.MOV.U32 R12, RZ, RZ, R7 ;  /* 0x000000ffff0c7224 */ /* 0x000fe200078e0007 */
[C---:B---3--:R-:W-:Y:S01]  /*15810*/  HMMA.16816.F32.BF16 R8, R16.reuse, R6, R20 ;  /* 0x000000061008723c */ /* 0x048fe20000041814 */
[----:B------:R-:W3:Y:S04]  /*15820*/  LDL.LU.64 R6, [R1+0xa48] ;  /* 0x000a480001067983 */ /* 0x000ee80000300a00 */
[----:B------:R-:W4:Y:S04]  /*15830*/  LDL.LU.64 R4, [R1+0xa40] ;  /* 0x000a400001047983 */ /* 0x000f280000300a00 */
[----:B------:R-:W0:Y:S01]  /*15840*/  LDSM.16.MT88.4 R20, [R28+UR5+0xb400] ;  /* 0x00b400051c14783b */ /* 0x000e220008004200 */
[----:B--2---:R-:W-:Y:S01]  /*15850*/  HMMA.16816.F32.BF16 R24, R16, R14, R24 ;  /* 0x0000000e1018723c */ /* 0x004fe20000041818 */
[----:B---3--:R-:W-:-:S02]  /*15860*/  IMAD.MOV.U32 R18, RZ, RZ, R6 ;  /* 0x000000ffff127224 */ /* 0x008fc400078e0006 */
[----:B----4-:R-:W-:Y:S02]  /*15870*/  IMAD.MOV.U32 R16, RZ, RZ, R4 ;  /* 0x000000ffff107224 */ /* 0x010fe400078e0004 */
[----:B------:R-:W2:Y:S01]  /*15880*/  LDL.LU R4, [R1+0xa3c] ;  /* 0x000a3c0001047983 */ /* 0x000ea20000300800 */
[----:B------:R-:W-:Y:S02]  /*15890*/  IMAD.MOV.U32 R17, RZ, RZ, R5 ;  /* 0x000000ffff117224 */ /* 0x000fe400078e0005 */
[----:B------:R-:W-:Y:S01]  /*158a0*/  IMAD.MOV.U32 R19, RZ, RZ, R7 ;  /* 0x000000ffff137224 */ /* 0x000fe200078e0007 */
[----:B------:R-:W2:Y:S04]  /*158b0*/  LDL.LU R5, [R1+0xa38] ;  /* 0x000a380001057983 */ /* 0x000ea80000300800 */
[----:B------:R-:W2:Y:S04]  /*158c0*/  LDL.LU R6, [R1+0xa34] ;  /* 0x000a340001067983 */ /* 0x000ea80000300800 */
[----:B------:R-:W2:Y:S04]  /*158d0*/  LDL.LU R7, [R1+0xa30] ;  /* 0x000a300001077983 */ /* 0x000ea80000300800 */
[----:B------:R-:W-:Y:S04]  /*158e0*/  STL.64 [R1+0xa08], R10 ;  /* 0x000a080a01007387 */ /* 0x000fe80000100a00 */
[----:B------:R1:W-:Y:S04]  /*158f0*/  STL.64 [R1+0xa00], R8 ;  /* 0x000a000801007387 */ /* 0x0003e80000100a00 */
[----:B-1----:R-:W3:Y:S04]  /*15900*/  LDL R8, [R1+0x50] ;  /* 0x0000500001087983 */ /* 0x002ee80000100800 */
[----:B0-----:R0:W-:Y:S02]  /*15910*/  STL.64 [R1+0x9e8], R22 ;  /* 0x0009e81601007387 */ /* 0x0011e40000100a00 */
[----:B0-----:R-:W-:-:S02]  /*15920*/  IMAD.MOV.U32 R22, RZ, RZ, R13 ;  /* 0x000000ffff167224 */ /* 0x001fc400078e000d */
[----:B------:R-:W-:Y:S01]  /*15930*/  IMAD.MOV.U32 R23, RZ, RZ, R12 ;  /* 0x000000ffff177224 */ /* 0x000fe200078e000c */
[----:B------:R-:W-:Y:S01]  /*15940*/  STL.64 [R1+0x9e0], R20 ;  /* 0x0009e01401007387 */ /* 0x000fe20000100a00 */
[C---:B--2---:R-:W-:Y:S03]  /*15950*/  HMMA.16816.F32.BF16 R16, R4.reuse, R14, R16 ;  /* 0x0000000e0410723c */ /* 0x044fe60000041810 */
[----:B------:R-:W0:Y:S04]  /*15960*/  LDSM.16.MT88.4 R12, [R3+UR5+0xb400] ;  /* 0x00b40005030c783b */ /* 0x000e280008004200 */
[----:B0-----:R-:W-:Y:S04]  /*15970*/  STL.64 [R1+0x40], R12 ;  /* 0x0000400c01007387 */ /* 0x001fe80000100a00 */
[----:B------:R0:W-:Y:S04]  /*15980*/  STL.64 [R1+0x48], R14 ;  /* 0x0000480e01007387 */ /* 0x0001e80000100a00 */
[----:B0-----:R-:W2:Y:S04]  /*15990*/  LDL.LU.64 R14, [R1+0xa28] ;  /* 0x000a2800010e7983 */ /* 0x001ea80000300a00 */
[----:B------:R-:W2:Y:S01]  /*159a0*/  LDL.LU.64 R12, [R1+0xa20] ;  /* 0x000a2000010c7983 */ /* 0x000ea20000300a00 */
[----:B------:R-:W-:Y:S01]  /*159b0*/  IMAD.MOV.U32 R9, RZ, RZ, R29 ;  /* 0x000000ffff097224 */ /* 0x000fe200078e001d */
[----:B--2---:R-:W-:Y:S02]  /*159c0*/  HMMA.16816.F32.BF16 R20, R4, R22, R12 ;  /* 0x000000160414723c */ /* 0x004fe4000004180c */
[----:B------:R-:W3:Y:S04]  /*159d0*/  LDL.LU.64 R14, [R1+0xa18] ;  /* 0x000a1800010e7983 */ /* 0x000ee80000300a00 */
[----:B------:R-:W3:-:S13]  /*159e0*/  LDL.LU.64 R12, [R1+0xa10] ;  /* 0x000a1000010c7983 */ /* 0x000eda0000300a00 */
[----:B------:R-:W-:Y:S04]  /*159f0*/  STL.64 [R1+0x9f8], R22 ;  /* 0x0009f81601007387 */ /* 0x000fe80000100a00 */
[----:B------:R0:W-:Y:S04]  /*15a00*/  STL.64 [R1+0x9f0], R20 ;  /* 0x0009f01401007387 */ /* 0x0001e80000100a00 */
[----:B0-----:R-:W2:Y:S04]  /*15a10*/  LDL.LU.64 R20, [R1+0x30] ;  /* 0x0000300001147983 */ /* 0x001ea80000300a00 */
[----:B------:R-:W4:Y:S04]  /*15a20*/  LDL.LU.64 R22, [R1+0x38] ;  /* 0x0000380001167983 */ /* 0x000f280000300a00 */
[----:B------:R-:W2:Y:S04]  /*15a30*/  LDL R7, [R1+0x98] ;  /* 0x0000980001077983 */ /* 0x000ea80000100800 */
[----:B------:R-:W2:Y:S01]  /*15a40*/  LDL.LU.64 R10, [R1+0xa08] ;  /* 0x000a0800010a7983 */ /* 0x000ea20000300a00 */
[----:B---3--:R-:W-:Y:S03]  /*15a50*/  HMMA.16816.F32.BF16 R24, R12, R8, R24 ;  /* 0x000000080c18723c */ /* 0x008fe60000041818 */
[----:B------:R-:W2:-:S15]  /*15a60*/  LDL.LU.64 R8, [R1+0xa00] ;  /* 0x000a000001087983 */ /* 0x000e9e0000300a00 */
[----:B------:R-:W-:Y:S01]  /*15a70*/  NOP ;  /* 0x0000000000007918 */ /* 0x000fe20000000000 */
[----:B------:R0:W-:Y:S04]  /*15a80*/  STL.64 [R1+0x10], R24 ;  /* 0x0000101801007387 */ /* 0x0001e80000100a00 */
[----:B------:R-:W-:Y:S04]  /*15a90*/  STL [R1+0x18], R26 ;  /* 0x0000181a01007387 */ /* 0x000fe80000100800 */
[----:B0-----:R-:W2:Y:S02]  /*15aa0*/  LDL.LU.64 R24, [R1+0x70] ;  /* 0x0000700001187983 */ /* 0x001ea40000300a00 */
[----:B--2---:R-:W-:Y:S02]  /*15ab0*/  HMMA.16816.F32.BF16 R12, R12, R24, R8 ;  /* 0x000000180c0c723c */ /* 0x004fe40000041808 */
[----:B------:R-:W2:-:S15]  /*15ac0*/  LDL R11, [R1+0x150] ;  /* 0x00015000010b7983 */ /* 0x000e9e0000100800 */
[----:B------:R-:W-:Y:S02]  /*15ad0*/  NOP ;  /* 0x0000000000007918 */ /* 0x000fe40000000000 */
[----:B------:R-:W-:Y:S04]  /*15ae0*/  STL.64 [R1+0x9d8], R14 ;  /* 0x0009d80e01007387 */ /* 0x000fe80000100a00 */
[----:B------:R0:W-:Y:S04]  /*15af0*/  STL.64 [R1+0x9d0], R12 ;  /* 0x0009d00c01007387 */ /* 0x0001e80000100a00 */
[----:B0-----:R-:W3:Y:S01]  /*15b00*/  LDL.LU.64 R12, [R1+0x50] ;  /* 0x00005000010c7983 */ /* 0x001ee20000300a00 */
[----:B------:R-:W-:Y:S02]  /*15b10*/  IMAD.MOV.U32 R29, RZ, RZ, R27 ;  /* 0x000000ffff1d7224 */ /* 0x000fe400078e001b */
[----:B------:R-:W-:Y:S01]  /*15b20*/  IMAD.MOV.U32 R8, RZ, RZ, R24 ;  /* 0x000000ffff087224 */ /* 0x000fe200078e0018 */
[----:B------:R-:W2:Y:S01]  /*15b30*/  LDL.64 R14, [R1+0x58] ;  /* 0x00005800010e7983 */ /* 0x000ea20000100a00 */
[----:B------:R-:W-:-:S02]  /*15b40*/  IMAD.MOV.U32 R3, RZ, RZ, R25 ;  /* 0x000000ffff037224 */ /* 0x000fc400078e0019 */
[----:B------:R-:W-:Y:S01]  /*15b50*/  IMAD.MOV.U32 R6, RZ, RZ, R21 ;  /* 0x000000ffff067224 */ /* 0x000fe200078e0015 */
[----:B------:R-:W0:Y:S01]  /*15b60*/  LDSM.16.MT88.4 R24, [R28+UR5+0xb800] ;  /* 0x00b800051c18783b */ /* 0x000e220008004200 */
[----:B----4-:R-:W-:Y:S02]  /*15b70*/  IMAD.MOV.U32 R5, RZ, RZ, R22 ;  /* 0x000000ffff057224 */ /* 0x010fe400078e0016 */
[----:B------:R-:W-:Y:S01]  /*15b80*/  IMAD.MOV.U32 R4, RZ, RZ, R23 ;  /* 0x000000ffff047224 */ /* 0x000fe200078e0017 */
[----:B0-----:R0:W-:Y:S04]  /*15b90*/  STL.64 [R1+0x990], R26 ;  /* 0x0009901a01007387 */ /* 0x0011e80000100a00 */
[----:B------:R1:W-:Y:S01]  /*15ba0*/  STL.64 [R1+0x988], R24 ;  /* 0x0009881801007387 */ /* 0x0003e20000100a00 */
[----:B0-----:R-:W-:-:S02]  /*15bb0*/  IMAD.MOV.U32 R26, RZ, RZ, R2 ;  /* 0x000000ffff1a7224 */ /* 0x001fc400078e0002 */
[----:B------:R-:W-:Y:S02]  /*15bc0*/  IMAD.MOV.U32 R27, RZ, RZ, R0 ;  /* 0x000000ffff1b7224 */ /* 0x000fe400078e0000 */
[----:B-1----:R-:W-:Y:S01]  /*15bd0*/  IMAD.MOV.U32 R25, RZ, RZ, R3 ;  /* 0x000000ffff197224 */ /* 0x002fe200078e0003 */
[----:B---3--:R-:W-:Y:S01]  /*15be0*/  HMMA.16816.F32.BF16 R16, R20, R12, R16 ;  /* 0x0000000c1410723c */ /* 0x008fe20000041810 */
[----:B------:R-:W-:Y:S02]  /*15bf0*/  IMAD.MOV.U32 R12, RZ, RZ, R20 ;  /* 0x000000ffff0c7224 */ /* 0x000fe400078e0014 */
[----:B--2---:R-:W0:Y:S02]  /*15c00*/  LDSM.16.M88.4 R20, [R11+UR5+0x180] ;  /* 0x000180050b14783b */ /* 0x004e240008000200 */
[----:B0-----:R-:W-:Y:S02]  /*15c10*/  IMAD.MOV.U32 R2, RZ, RZ, R22 ;  /* 0x000000ffff027224 */ /* 0x001fe400078e0016 */
[----:B------:R-:W-:-:S02]  /*15c20*/  IMAD.MOV.U32 R0, RZ, RZ, R23 ;  /* 0x000000ffff007224 */ /* 0x000fc400078e0017 */
[----:B------:R-:W-:Y:S01]  /*15c30*/  IMAD.MOV.U32 R28, RZ, RZ, R20 ;  /* 0x000000ffff1c7224 */ /* 0x000fe200078e0014 */
[----:B------:R-:W2:Y:S01]  /*15c40*/  LDL.LU.64 R22, [R1+0x9f8] ;  /* 0x0009f80001167983 */ /* 0x000ea20000300a00 */
[----:B------:R-:W-:-:S03]  /*15c50*/  IMAD.MOV.U32 R3, RZ, RZ, R21 ;  /* 0x000000ffff037224 */ /* 0x000fc600078e0015 */
[----:B------:R-:W2:Y:S01]  /*15c60*/  LDL.LU.64 R20, [R1+0x9f0] ;  /* 0x0009f00001147983 */ /* 0x000ea20000300a00 */
[----:B------:R-:W-:-:S03]  /*15c70*/  IMAD.MOV.U32 R24, RZ, RZ, R8 ;  /* 0x000000ffff187224 */ /* 0x000fc600078e0008 */
[----:B------:R-:W0:Y:S04]  /*15c80*/  LDSM.16.M88.4 R8, [R11+UR5+0x4180] ;  /* 0x004180050b08783b */ /* 0x000e280008000200 */
[----:B------:R-:W-:Y:S04]  /*15c90*/  STL [R1+0x9a8], R28 ;  /* 0x0009a81c01007387 */ /* 0x000fe80000100800 */
[----:B0-----:R0:W-:Y:S04]  /*15ca0*/  STL.64 [R1+0x9a0], R10 ;  /* 0x0009a00a01007387 */ /* 0x0011e80000100a00 */
[----:B------:R1:W-:Y:S01]  /*15cb0*/  STL.64 [R1+0x998], R8 ;  /* 0x0009980801007387 */ /* 0x0003e20000100a00 */
[----:B0-----:R-:W-:-:S02]  /*15cc0*/  IMAD.MOV.U32 R10, RZ, RZ, R5 ;  /* 0x000000ffff0a7224 */ /* 0x001fc400078e0005 */
[----:B------:R-:W-:Y:S02]  /*15cd0*/  IMAD.MOV.U32 R11, RZ, RZ, R4 ;  /* 0x000000ffff0b7224 */ /* 0x000fe400078e0004 */
[----:B-1----:R-:W-:Y:S02]  /*15ce0*/  IMAD.MOV.U32 R9, RZ, RZ, R6 ;  /* 0x000000ffff097224 */ /* 0x002fe400078e0006 */
[----:B------:R-:W0:Y:S01]  /*15cf0*/  LDSM.16.MT88.4 R4, [R7+UR5+0xb800] ;  /* 0x00b800050704783b */ /* 0x000e220008004200 */
[----:B------:R-:W-:-:S03]  /*15d00*/  IMAD.MOV.U32 R8, RZ, RZ, R12 ;  /* 0x000000ffff087224 */ /* 0x000fc600078e000c */
[----:B0-----:R-:W-:Y:S04]  /*15d10*/  STL.64 [R1+0x980], R6 ;  /* 0x0009800601007387 */ /* 0x001fe80000100a00 */
[----:B------:R0:W-:Y:S04]  /*15d20*/  STL.64 [R1+0x978], R4 ;  /* 0x0009780401007387 */ /* 0x0001e80000100a00 */
[----:B0-----:R-:W3:Y:S04]  /*15d30*/  LDL.LU R4, [R1+0x10] ;  /* 0x0000100001047983 */ /* 0x001ee80000300800 */
[----:B------:R-:W3:Y:S04]  /*15d40*/  LDL.LU R5, [R1+0x14] ;  /* 0x0000140001057983 */ /* 0x000ee80000300800 */
[----:B------:R-:W3:Y:S01]  /*15d50*/  LDL.LU R6, [R1+0x18] ;  /* 0x0000180001067983 */ /* 0x000ee20000300800 */
[----:B--2---:R-:W-:Y:S03]  /*15d60*/  HMMA.16816.F32.BF16 R8, R8, R24, R20 ;  /* 0x000000180808723c */ /* 0x004fe60000041814 */
[----:B------:R-:W3:Y:S04]  /*15d70*/  LDL.LU.64 R22, [R1+0x9e8] ;  /* 0x0009e80001167983 */ /* 0x000ee80000300a00 */
[----:B------:R-:W3:Y:S01]  /*15d80*/  LDL.LU.64 R20, [R1+0x9e0] ;  /* 0x0009e00001147983 */ /* 0x000ee20000300a00 */
[----:B------:R-:W-:-:S02]  /*15d90*/  IMAD.MOV.U32 R7, RZ, RZ, R29 ;  /* 0x000000ffff077224 */ /* 0x000fc400078e001d */
[----:B------:R-:W-:-:S09]  /*15da0*/  IMAD.MOV.U32 R28, RZ, RZ, R15 ;  /* 0x000000ffff1c7224 */ /* 0x000fd200078e000f */
[----:B------:R-:W-:Y:S04]  /*15db0*/  STL.64 [R1+0x9b8], R10 ;  /* 0x0009b80a01007387 */ /* 0x000fe80000100a00 */
[----:B------:R0:W-:Y:S04]  /*15dc0*/  STL.64 [R1+0x9b0], R8 ;  /* 0x0009b00801007387 */ /* 0x0001e80000100a00 */
[----:B0-----:R-:W2:Y:S04]  /*15dd0*/  LDL.LU.64 R8, [R1+0x40] ;  /* 0x0000400001087983 */ /* 0x001ea80000300a00 */
[----:B------:R-:W4:Y:S01]  /*15de0*/  LDL.LU.64 R10, [R1+0x48] ;  /* 0x00004800010a7983 */ /* 0x000f220000300a00 */
[----:B---3--:R-:W-:Y:S03]  /*15df0*/  HMMA.16816.F32.BF16 R4, R20, R14, R4 ;  /* 0x0000000e1404723c */ /* 0x008fe60000041804 */
[----:B------:R-:W3:Y:S04]  /*15e00*/  LDL.LU.64 R14, [R1+0x9d8] ;  /* 0x0009d800010e7983 */ /* 0x000ee80000300a00 */
[----:B------:R-:W3:-:S12]  /*15e10*/  LDL.LU.64 R12, [R1+0x9d0] ;  /* 0x0009d000010c7983 */ /* 0x000ed80000300a00 */
[----:B------:R-:W-:Y:S02]  /*15e20*/  IMAD.MOV.U32 R25, RZ, RZ, R6 ;  /* 0x000000ffff197224 */ /* 0x000fe400078e0006 */
[----:B------:R-:W-:Y:S01]  /*15e30*/  IMAD.MOV.U32 R24, RZ, RZ, R7 ;  /* 0x000000ffff187224 */ /* 0x000fe200078e0007 */
[----:B------:R3:W-:Y:S01]  /*15e40*/  STL [R1+0x30], R4 ;  /* 0x0000300401007387 */ /* 0x0007e20000100800 */
[----:B------:R-:W-:-:S03]  /*15e50*/  IMAD.MOV.U32 R29, RZ, RZ, R5 ;  /* 0x000000ffff1d7224 */ /* 0x000fc600078e0005 */
[----:B------:R0:W-:Y:S04]  /*15e60*/  STL.64 [R1+0x9c8], R26 ;  /* 0x0009c81a01007387 */ /* 0x0001e80000100a00 */
[----:B------:R1:W-:Y:S01]  /*15e70*/  STL.64 [R1+0x9c0], R24 ;  /* 0x0009c01801007387 */ /* 0x0003e20000100a00 */
[----:B---3--:R-:W-:Y:S03]  /*15e80*/  HMMA.16816.F32.BF16 R4, R20, R26, R12 ;  /* 0x0000001a1404723c */ /* 0x008fe6000004180c */
[----:B0-----:R-:W3:Y:S04]  /*15e90*/  LDL.LU R26, [R1+0x58] ;  /* 0x00005800011a7983 */ /* 0x001ee80000300800 */
[----:B------:R-:W3:Y:S04]  /*15ea0*/  LDL R15, [R1+0x94] ;  /* 0x00009400010f7983 */ /* 0x000ee80000100800 */
[----:B------:R-:W3:Y:S01]  /*15eb0*/  LDL R23, [R1+0x98] ;  /* 0x0000980001177983 */ /* 0x000ee20000100800 */
[----:B------:R-:W-:-:S02]  /*15ec0*/  IMAD.MOV.U32 R27, RZ, RZ, R28 ;  /* 0x000000ffff1b7224 */ /* 0x000fc400078e001c */
[----:B----4-:R-:W-:Y:S02]  /*15ed0*/  IMAD.MOV.U32 R21, RZ, RZ, R10 ;  /* 0x000000ffff157224 */ /* 0x010fe400078e000a */
[----:B------:R-:W-:Y:S02]  /*15ee0*/  IMAD.MOV.U32 R20, RZ, RZ, R11 ;  /* 0x000000ffff147224 */ /* 0x000fe400078e000b */
[----:B--2---:R-:W-:Y:S02]  /*15ef0*/  IMAD.MOV.U32 R28, RZ, RZ, R8 ;  /* 0x000000ffff1c7224 */ /* 0x004fe400078e0008 */
[----:B------:R-:W-:Y:S01]  /*15f00*/  IMAD.MOV.U32 R22, RZ, RZ, R9 ;  /* 0x000000ffff167224 */ /* 0x000fe200078e0009 */
[----:B---3--:R-:W-:Y:S01]  /*15f10*/  HMMA.16816.F32.BF16 R16, R8, R26, R16 ;  /* 0x0000001a0810723c */ /* 0x008fe20000041810 */
[----:B------:R-:W2:Y:S04]  /*15f20*/  LDL.LU.64 R26, [R1+0x9c8] ;  /* 0x0009c800011a7983 */ /* 0x000ea80000300a00 */
[----:B-1----:R-:W3:Y:S04]  /*15f30*/  LDL.LU.64 R24, [R1+0x9c0] ;  /* 0x0009c00001187983 */ /* 0x002ee80000300a00 */
[----:B------:R-:W2:Y:S04]  /*15f40*/  LDL.LU.64 R10, [R1+0x9b8] ;  /* 0x0009b800010a7983 */ /* 0x000ea80000300a00 */
[----:B------:R-:W2:Y:S04]  /*15f50*/  LDL.LU.64 R8, [R1+0x9b0] ;  /* 0x0009b00001087983 */ /* 0x000ea80000300a00 */
[----:B------:R-:W0:Y:S04]  /*15f60*/  LDSM.16.MT88.4 R12, [R15+UR5+0xbc00] ;  /* 0x00bc00050f0c783b */ /* 0x000e280008004200 */
[----:B0-----:R0:W-:Y:S04]  /*15f70*/  STL.64 [R1+0x960], R14 ;  /* 0x0009600e01007387 */ /* 0x0011e80000100a00 */
[----:B------:R1:W-:Y:S01]  /*15f80*/  STL.64 [R1+0x958], R12 ;  /* 0x0009580c01007387 */ /* 0x0003e20000100a00 */
[----:B0-----:R-:W-:-:S02]  /*15f90*/  IMAD.MOV.U32 R14, RZ, RZ, R21 ;  /* 0x000000ffff0e7224 */ /* 0x001fc400078e0015 */
[----:B------:R-:W-:Y:S02]  /*15fa0*/  IMAD.MOV.U32 R15, RZ, RZ, R20 ;  /* 0x000000ffff0f7224 */ /* 0x000fe400078e0014 */
[----:B-1----:R-:W-:Y:S02]  /*15fb0*/  IMAD.MOV.U32 R13, RZ, RZ, R22 ;  /* 0x000000ffff0d7224 */ /* 0x002fe400078e0016 */
[----:B------:R-:W0:Y:S01]  /*15fc0*/  LDSM.16.MT88.4 R20, [R23+UR5+0xbc00] ;  /* 0x00bc00051714783b */ /* 0x000e220008004200 */
[----:B------:R-:W-:-:S03]  /*15fd0*/  IMAD.MOV.U32 R12, RZ, RZ, R28 ;  /* 0x000000ffff0c7224 */ /* 0x000fc600078e001c */
[----:B------:R-:W4:Y:S04]  /*15fe0*/  LDL.LU R28, [R1+0x9a8] ;  /* 0x0009a800011c7983 */ /* 0x000f280000300800 */
[----:B0-----:R-:W-:Y:S04]  /*15ff0*/  STL.64 [R1+0x950], R22 ;  /* 0x0009501601007387 */ /* 0x001fe80000100a00 */
[----:B------:R0:W-:Y:S04]  /*16000*/  STL.64 [R1+0x948], R20 ;  /* 0x0009481401007387 */ /* 0x0001e80000100a00 */
[----:B0-----:R-:W4:Y:S01]  /*16010*/  LDL.LU R20, [R1+0x30] ;  /* 0x0000300001147983 */ /* 0x001f220000300800 */
[----:B---3--:R-:W-:-:S02]  /*16020*/  IMAD.MOV.U32 R22, RZ, RZ, R25 ;  /* 0x000000ffff167224 */ /* 0x008fc400078e0019 */
[----:B------:R-:W-:Y:S01]  /*16030*/  IMAD.MOV.U32 R23, RZ, RZ, R24 ;  /* 0x000000ffff177224 */ /* 0x000fe200078e0018 */
[----:B--2---:R-:W-:Y:S01]  /*16040*/  HMMA.16816.F32.BF16 R12, R12, R26, R8 ;  /* 0x0000001a0c0c723c */ /* 0x004fe20000041808 */
[----:B------:R-:W2:Y:S04]  /*16050*/  LDL.LU.64 R10, [R1+0x9a0] ;  /* 0x0009a000010a7983 */ /* 0x000ea80000300a00 */
[----:B------:R-:W3:Y:S04]  /*16060*/  LDL.LU.64 R8, [R1+0x998] ;  /* 0x0009980001087983 */ /* 0x000ee80000300a00 */
[----:B------:R-:W2:Y:S04]  /*16070*/  LDL.LU.64 R26, [R1+0x990] ;  /* 0x00099000011a7983 */ /* 0x000ea80000300a00 */
[----:B------:R-:W2:Y:S01]  /*16080*/  LDL.LU.64 R24, [R1+0x988] ;  /* 0x0009880001187983 */ /* 0x000ea20000300a00 */
[----:B------:R-:W-:-:S05]  /*16090*/  IMAD.MOV.U32 R21, RZ, RZ, R29 ;  /* 0x000000ffff157224 */ /* 0x000fca00078e001d */
[----:B------:R-:W-:Y:S04]  /*160a0*/  STL.64 [R1+0x970], R14 ;  /* 0x0009700e01007387 */ /* 0x000fe80000100a00 */
[----:B------:R0:W-:Y:S02]  /*160b0*/  STL.64 [R1+0x968], R12 ;  /* 0x0009680c01007387 */ /* 0x0001e40000100a00 */
[----:B0-----:R-:W-:Y:S02]  /*160c0*/  IMAD.MOV.U32 R13, RZ, RZ, R3 ;  /* 0x000000ffff0d7224 */ /* 0x001fe400078e0003 */
[----:B----4-:R-:W-:-:S07]  /*160d0*/  IMAD.MOV.U32 R12, RZ, RZ, R28 ;  /* 0x000000ffff0c7224 */ /* 0x010fce00078e001c */
[C---:B--2---:R-:W-:Y:S08]  /*160e0*/  HMMA.16816.F32.BF16 R20, R24.reuse, R12, R20 ;  /* 0x0000000c1814723c */ /* 0x044ff00000041814 */
[----:B---3--:R-:W-:Y:S01]  /*160f0*/  HMMA.16816.F32.BF16 R24, R24, R8, R4 ;  /* 0x000000081818723c */ /* 0x008fe20000041804 */
[----:B------:R-:W2:Y:S04]  /*16100*/  LDL.LU.64 R6, [R1+0x980] ;  /* 0x0009800001067983 */ /* 0x000ea80000300a00 */
[----:B------:R-:W2:Y:S04]  /*16110*/  LDL.LU.64 R4, [R1+0x978] ;  /* 0x0009780001047983 */ /* 0x000ea80000300a00 */
[----:B------:R-:W3:Y:S01]  /*16120*/  LDL.LU.64 R14, [R1+0x970] ;  /* 0x00097000010e7983 */ /* 0x000ee20000300a00 */
[C---:B--2---:R-:W-:Y:S03]  /*16130*/  HMMA.16816.F32.BF16 R16, R4.reuse, R12, R16 ;  /* 0x0000000c0410723c */ /* 0x044fe60000041810 */
[----:B------:R-:W3:Y:S05]  /*16140*/  LDL.LU.64 R12, [R1+0x968] ;  /* 0x00096800010c7983 */ /* 0x000eea0000300a00 */
[----:B---3--:R-:W-:Y:S01]  /*16150*/  HMMA.16816.F32.BF16 R4, R4, R8, R12 ;  /* 0x000000080404723c */ /* 0x008fe2000004180c */
[----:B------:R-:W2:Y:S04]  /*16160*/  LDL.LU.64 R14, [R1+0x960] ;  /* 0x00096000010e7983 */ /* 0x000ea80000300a00 */
[----:B------:R-:W2:-:S14]  /*16170*/  LDL.LU.64 R12, [R1+0x958] ;  /* 0x00095800010c7983 */ /* 0x000e9c0000300a00 */
[----:B------:R0:W-:Y:S02]  /*16180*/  STL.64 [R1+0x940], R6 ;  /* 0x0009400601007387 */ /* 0x0001e40000100a00 */
[----:B0-----:R-:W-:Y:S02]  /*16190*/  IMAD.MOV.U32 R6, RZ, RZ, R2 ;  /* 0x000000ffff067224 */ /* 0x001fe400078e0002 */
[----:B------:R-:W-:Y:S01]  /*161a0*/  IMAD.MOV.U32 R7, RZ, RZ, R0 ;  /* 0x000000ffff077224 */ /* 0x000fe200078e0000 */
[----:B------:R-:W-:Y:S06]  /*161b0*/  STL.64 [R1+0x938], R4 ;  /* 0x0009380401007387 */ /* 0x000fec0000100a00 */
[----:B--2---:R-:W-:-:S15]  /*161c0*/  HMMA.16816.F32.BF16 R20, R12, R6, R20 ;  /* 0x000000060c14723c */ /* 0x004fde0000041814 */
[----:B------:R-:W-:-:S04]  /*161d0*/  NOP ;  /* 0x0000000000007918 */ /* 0x000fc80000000000 */
[----:B------:R-:W-:Y:S01]  /*161e0*/  STL.64 [R1+0xe0], R20 ;  /* 0x0000e01401007387 */ /* 0x000fe20000100a00 */
[----:B------:R-:W-:Y:S02]  /*161f0*/  IMAD.MOV.U32 R9, RZ, RZ, R22 ;  /* 0x000000ffff097224 */ /* 0x000fe400078e0016 */
[----:B------:R-:W-:Y:S01]  /*16200*/  IMAD.MOV.U32 R8, RZ, RZ, R20 ;  /* 0x000000ffff087224 */ /* 0x000fe200078e0014 */
[----:B------:R0:W-:Y:S04]  /*16210*/  STL.64 [R1+0xe8], R22 ;  /* 0x0000e81601007387 */ /* 0x0001e80000100a00 */
[----:B0-----:R-:W2:Y:S04]  /*16220*/  LDL.LU.64 R22, [R1+0x950] ;  /* 0x0009500001167983 */ /* 0x001ea80000300a00 */
[----:B------:R-:W2:Y:S01]  /*16230*/  LDL.LU.64 R20, [R1+0x948] ;  /* 0x0009480001147983 */ /* 0x000ea20000300a00 */
[----:B------:R-:W-:Y:S03]  /*16240*/  HMMA.16816.F32.BF16 R24, R12, R10, R24 ;  /* 0x0000000a0c18723c */ /* 0x000fe60000041818 */
[----:B------:R-:W-:Y:S04]  /*16250*/  STL [R1+0x8a4], R8 ;  /* 0x0008a40801007387 */ /* 0x000fe80000100800 */
[----:B------:R-:W-:-:S12]  /*16260*/  STL [R1+0x8a0], R9 ;  /* 0x0008a00901007387 */ /* 0x000fd80000100800 */
[----:B------:R0:W-:Y:S01]  /*16270*/  STL.64 [R1+0xc0], R24 ;  /* 0x0000c01801007387 */ /* 0x0001e20000100a00 */
[----:B------:R-:W-:Y:S02]  /*16280*/  IMAD.MOV.U32 R12, RZ, RZ, R24 ;  /* 0x000000ffff0c7224 */ /* 0x000fe400078e0018 */
[----:B------:R-:W-:Y:S01]  /*16290*/  IMAD.MOV.U32 R13, RZ, RZ, R25 ;  /* 0x000000ffff0d7224 */ /* 0x000fe200078e0019 */
[----:B------:R1:W-:Y:S01]  /*162a0*/  STL.64 [R1+0xc8], R26 ;  /* 0x0000c81a01007387 */ /* 0x0003e20000100a00 */
[----:B------:R-:W-:Y:S02]  /*162b0*/  IMAD.MOV.U32 R14, RZ, RZ, R26 ;  /* 0x000000ffff0e7224 */ /* 0x000fe400078e001a */
[----:B------:R-:W-:Y:S01]  /*162c0*/  IMAD.MOV.U32 R15, RZ, RZ, R27 ;  /* 0x000000ffff0f7224 */ /* 0x000fe200078e001b */
[----:B0-----:R-:W3:Y:S04]  /*162d0*/  LDL.LU R24, [R1+0x604] ;  /* 0x0006040001187983 */ /* 0x001ee80000300800 */
[----:B------:R-:W4:Y:S04]  /*162e0*/  LDL.LU R25, [R1+0x600] ;  /* 0x0006000001197983 */ /* 0x000f280000300800 */
[----:B-1----:R-:W3:Y:S04]  /*162f0*/  LDL.LU R26, [R1+0x5fc] ;  /* 0x0005fc00011a7983 */ /* 0x002ee80000300800 */
[----:B------:R-:W3:Y:S04]  /*16300*/  LDL.LU R27, [R1+0x5f8] ;  /* 0x0005f800011b7983 */ /* 0x000ee80000300800 */
[----:B------:R-:W3:Y:S04]  /*16310*/  LDL.LU R9, [R1+0x5f0] ;  /* 0x0005f00001097983 */ /* 0x000ee80000300800 */
[----:B------:R-:W3:Y:S04]  /*16320*/  LDL.LU R8, [R1+0x5e8] ;  /* 0x0005e80001087983 */ /* 0x000ee80000300800 */
[----:B------:R-:W3:Y:S04]  /*16330*/  LDL.LU R0, [R1+0x564] ;  /* 0x0005640001007983 */ /* 0x000ee80000300800 */
[----:B------:R0:W-:Y:S04]  /*16340*/  STL [R1+0x8b4], R12 ;  /* 0x0008b40c01007387 */ /* 0x0001e80000100800 */
[----:B0-----:R-:W4:Y:S04]  /*16350*/  LDL.LU R12, [R1+0x574] ;  /* 0x00057400010c7983 */ /* 0x001f280000300800 */
[----:B------:R-:W-:Y:S04]  /*16360*/  STL [R1+0x8b0], R13 ;  /* 0x0008b00d01007387 */ /* 0x000fe80000100800 */
[----:B------:R-:W-:Y:S04]  /*16370*/  STL [R1+0x8ac], R14 ;  /* 0x0008ac0e01007387 */ /* 0x000fe80000100800 */
[----:B------:R-:W-:Y:S01]  /*16380*/  STL [R1+0x8a8], R15 ;  /* 0x0008a80f01007387 */ /* 0x000fe20000100800 */
[----:B--2---:R-:W-:-:S15]  /*16390*/  HMMA.16816.F32.BF16 R4, R20, R6, R16 ;  /* 0x000000061404723c */ /* 0x004fde0000041810 */
[----:B------:R-:W-:-:S04]  /*163a0*/  NOP ;  /* 0x0000000000007918 */ /* 0x000fc80000000000 */
[----:B------:R-:W-:Y:S01]  /*163b0*/  STL.64 [R1+0xb0], R4 ;  /* 0x0000b00401007387 */ /* 0x000fe20000100a00 */
[----:B------:R-:W-:Y:S02]  /*163c0*/  IMAD.MOV.U32 R2, RZ, RZ, R7 ;  /* 0x000000ffff027224 */ /* 0x000fe400078e0007 */
[----:B------:R-:W-:Y:S01]  /*163d0*/  IMAD.MOV.U32 R3, RZ, RZ, R6 ;  /* 0x000000ffff037224 */ /* 0x000fe200078e0006 */
[----:B------:R0:W-:Y:S01]  /*163e0*/  STL.64 [R1+0xb8], R6 ;  /* 0x0000b80601007387 */ /* 0x0001e20000100a00 */
[----:B------:R-:W-:Y:S02]  /*163f0*/  IMAD.MOV.U32 R17, RZ, RZ, R5 ;  /* 0x000000ffff117224 */ /* 0x000fe400078e0005 */
[----:B------:R-:W-:Y:S01]  /*16400*/  IMAD.MOV.U32 R16, RZ, RZ, R4 ;  /* 0x000000ffff107224 */ /* 0x000fe200078e0004 */
[----:B0-----:R-:W2:Y:S04]  /*16410*/  LDL.LU.64 R6, [R1+0x940] ;  /* 0x0009400001067983 */ /* 0x001ea80000300a00 */
[----:B------:R-:W2:Y:S04]  /*16420*/  LDL.LU.64 R4, [R1+0x938] ;  /* 0x0009380001047983 */ /* 0x000ea80000300a00 */
[----:B------:R-:W2:Y:S04]  /*16430*/  LDL.LU R28, [R1+0x5e0] ;  /* 0x0005e000011c7983 */ /* 0x000ea80000300800 */
[----:B------:R-:W2:Y:S04]  /*16440*/  LDL.LU R29, [R1+0x570] ;  /* 0x00057000011d7983 */ /* 0x000ea80000300800 */
[----:B------:R-:W-:Y:S04]  /*16450*/  STL [R1+0x8c4], R16 ;  /* 0x0008c41001007387 */ /* 0x000fe80000100800 */
[----:B------:R-:W-:Y:S04]  /*16460*/  STL [R1+0x8c0], R17 ;  /* 0x0008c01101007387 */ /* 0x000fe80000100800 */
[----:B------:R-:W-:Y:S01]  /*16470*/  STL [R1+0x8bc], R3 ;  /* 0x0008bc0301007387 */ /* 0x000fe20000100800 */
[----:B---3--:R-:W-:-:S03]  /*16480*/  IADD3 R24, P6, PT, R24, UR10, RZ ;  /* 0x0000000a18187c10 */ /* 0x008fc6000ffde0ff */
[----:B------:R-:W-:Y:S01]  /*16490*/  STL [R1+0x8b8], R2 ;  /* 0x0008b80201007387 */ /* 0x000fe20000100800 */
[----:B----4-:R-:W-:Y:S02]  /*164a0*/  IADD3 R25, P0, PT, R25, UR10, RZ ;  /* 0x0000000a19197c10 */ /* 0x010fe4000ff1e0ff */
[----:B------:R-:W-:Y:S02]  /*164b0*/  IADD3 R26, P1, PT, R26, UR10, RZ ;  /* 0x0000000a1a1a7c10 */ /* 0x000fe4000ff3e0ff */
[----:B------:R-:W-:Y:S02]  /*164c0*/  IADD3 R12, P5, PT, R12, UR10, RZ ;  /* 0x0000000a0c0c7c10 */ /* 0x000fe4000ffbe0ff */
[----:B------:R-:W-:Y:S02]  /*164d0*/  IADD3 R27, P2, PT, R27, UR10, RZ ;  /* 0x0000000a1b1b7c10 */ /* 0x000fe4000ff5e0ff */
[----:B------:R-:W-:Y:S02]  /*164e0*/  IADD3 R9, P3, PT, R9, UR10, RZ ;  /* 0x0000000a09097c10 */ /* 0x000fe4000ff7e0ff */
[----:B------:R-:W-:-:S02]  /*164f0*/  IADD3 R8, P4, PT, R8, UR10, RZ ;  /* 0x0000000a08087c10 */ /* 0x000fc4000ff9e0ff */
[----:B------:R-:W-:Y:S01]  /*16500*/  IADD3.X R0, PT, PT, R0, UR6, RZ, P5, !PT ;  /* 0x0000000600007c10 */ /* 0x000fe2000affe4ff */
[----:B--2---:R-:W-:-:S15]  /*16510*/  HMMA.16816.F32.BF16 R20, R20, R10, R4 ;  /* 0x0000000a1414723c */ /* 0x004fde0000041804 */
[----:B------:R-:W-:-:S04]  /*16520*/  NOP ;  /* 0x0000000000007918 */ /* 0x000fc80000000000 */
[----:B------:R-:W-:Y:S02]  /*16530*/  IMAD.MOV.U32 R4, RZ, RZ, R20 ;  /* 0x000000ffff047224 */ /* 0x000fe400078e0014 */
[----:B------:R-:W-:Y:S01]  /*16540*/  IMAD.MOV.U32 R5, RZ, RZ, R21 ;  /* 0x000000ffff057224 */ /* 0x000fe200078e0015 */
[----:B------:R-:W-:Y:S01]  /*16550*/  STL.64 [R1+0xd0], R20 ;  /* 0x0000d01401007387 */ /* 0x000fe20000100a00 */
[----:B------:R-:W-:Y:S02]  /*16560*/  IMAD.MOV.U32 R6, RZ, RZ, R22 ;  /* 0x000000ffff067224 */ /* 0x000fe400078e0016 */
[----:B------:R-:W-:Y:S01]  /*16570*/  IMAD.MOV.U32 R7, RZ, RZ, R23 ;  /* 0x000000ffff077224 */ /* 0x000fe200078e0017 */
[----:B------:R-:W-:Y:S04]  /*16580*/  STL.64 [R1+0xd8], R22 ;  /* 0x0000d81601007387 */ /* 0x000fe80000100a00 */
[----:B------:R-:W-:Y:S04]  /*16590*/  STL [R1+0x8d4], R4 ;  /* 0x0008d40401007387 */ /* 0x000fe80000100800 */
[----:B------:R-:W-:Y:S04]  /*165a0*/  STL [R1+0x8d0], R5 ;  /* 0x0008d00501007387 */ /* 0x000fe80000100800 */
[----:B------:R-:W-:Y:S04]  /*165b0*/  STL [R1+0x8cc], R6 ;  /* 0x0008cc0601007387 */ /* 0x000fe80000100800 */
[----:B------:R0:W-:Y:S04]  /*165c0*/  STL [R1+0x8c8], R7 ;  /* 0x0008c80701007387 */ /* 0x0001e80000100800 */
[----:B------:R-:W-:Y:S04]  /*165d0*/  STL [R1+0x574], R12 ;  /* 0x0005740c01007387 */ /* 0x000fe80000100800 */
[----:B------:R-:W-:Y:S04]  /*165e0*/  STL [R1+0x604], R24 ;  /* 0x0006041801007387 */ /* 0x000fe80000100800 */
[----:B------:R-:W-:Y:S04]  /*165f0*/  STL [R1+0x600], R25 ;  /* 0x0006001901007387 */ /* 0x000fe80000100800 */
[----:B------:R-:W-:Y:S04]  /*16600*/  STL [R1+0x5fc], R26 ;  /* 0x0005fc1a01007387 */ /* 0x000fe80000100800 */
[----:B------:R-:W-:Y:S04]  /*16610*/  STL [R1+0x5f8], R27 ;  /* 0x0005f81b01007387 */ /* 0x000fe80000100800 */
[----:B0-----:R-:W2:Y:S04]  /*16620*/  LDL.LU R7, [R1+0x5d8] ;  /* 0x0005d80001077983 */ /* 0x001ea80000300800 */
[----:B------:R-:W-:Y:S04]  /*16630*/  STL [R1+0x5f0], R9 ;  /* 0x0005f00901007387 */ /* 0x000fe80000100800 */
[----:B------:R-:W3:Y:S04]  /*16640*/  LDL.LU R6, [R1+0x56c] ;  /* 0x00056c0001067983 */ /* 0x000ee80000300800 */
[----:B------:R-:W-:Y:S04]  /*16650*/  STL [R1+0x5e8], R8 ;  /* 0x0005e80801007387 */ /* 0x000fe80000100800 */
[----:B------:R-:W4:Y:S04]  /*16660*/  LDL.LU R5, [R1+0x5d0] ;  /* 0x0005d00001057983 */ /* 0x000f280000300800 */
[----:B------:R0:W-:Y:S04]  /*16670*/  STL [R1+0x564], R0 ;  /* 0x0005640001007387 */ /* 0x0001e80000100800 */
[----:B------:R-:W4:Y:S04]  /*16680*/  LDL.LU R4, [R1+0x568] ;  /* 0x0005680001047983 */ /* 0x000f280000300800 */
[----:B------:R-:W4:Y:S04]  /*16690*/  LDL.LU R20, [R1+0x5c8] ;  /* 0x0005c80001147983 */ /* 0x000f280000300800 */
[----:B------:R-:W4:Y:S04]  /*166a0*/  LDL.LU R21, [R1+0x5f4] ;  /* 0x0005f40001157983 */ /* 0x000f280000300800 */
[----:B------:R-:W4:Y:S04]  /*166b0*/  LDL.LU R22, [R1+0x5c0] ;  /* 0x0005c00001167983 */ /* 0x000f280000300800 */
[----:B------:R-:W4:Y:S04]  /*166c0*/  LDL.LU R23, [R1+0x5ec] ;  /* 0x0005ec0001177983 */ /* 0x000f280000300800 */
[----:B------:R-:W4:Y:S04]  /*166d0*/  LDL.LU R10, [R1+0x5b8] ;  /* 0x0005b800010a7983 */ /* 0x000f280000300800 */
[----:B------:R-:W4:Y:S04]  /*166e0*/  LDL.LU R11, [R1+0x5e4] ;  /* 0x0005e400010b7983 */ /* 0x000f280000300800 */
[----:B0-----:R-:W4:Y:S01]  /*166f0*/  LDL.LU R0, [R1+0x5b0] ;  /* 0x0005b00001007983 */ /* 0x001f220000300800 */
[----:B------:R-:W-:-:S03]  /*16700*/  IADD3 R28, P5, PT, R28, UR10, RZ ;  /* 0x0000000a1c1c7c10 */ /* 0x000fc6000ffbe0ff */
[----:B------:R-:W4:Y:S01]  /*16710*/  LDL.LU R2, [R1+0x5dc] ;  /* 0x0005dc0001027983 */ /* 0x000f220000300800 */
[----:B------:R-:W-:-:S03]  /*16720*/  IADD3.X R29, PT, PT, R29, UR6, RZ, P6, !PT ;  /* 0x000000061d1d7c10 */ /* 0x000fc6000b7fe4ff */
[----:B------:R-:W4:Y:S04]  /*16730*/  LDL.LU R3, [R1+0x5a8] ;  /* 0x0005a80001037983 */ /* 0x000f280000300800 */
[----:B------:R0:W-:Y:S04]  /*16740*/  STL [R1+0x5e0], R28 ;  /* 0x0005e01c01007387 */ /* 0x0001e80000100800 */
[----:B0-----:R-:W4:Y:S04]  /*16750*/  LDL.LU R28, [R1+0x5d4] ;  /* 0x0005d400011c7983 */ /* 0x001f280000300800 */
[----:B------:R-:W4:Y:S04]  /*16760*/  LDL.LU R17, [R1+0x5a0] ;  /* 0x0005a00001117983 */ /* 0x000f280000300800 */
[----:B------:R-:W4:Y:S04]  /*16770*/  LDL.LU R16, [R1+0x5cc] ;  /* 0x0005cc0001107983 */ /* 0x000f280000300800 */
        /* <DEDUP_REMOVED lines=14> */
[----:B--2---:R-:W-:-:S02]  /*16860*/  IADD3 R7, P6, PT, R7, UR10, RZ ;  /* 0x0000000a07077c10 */ /* 0x004fc4000ffde0ff */
[----:B---3--:R-:W-:-:S03]  /*16870*/  IADD3.X R6, PT, PT, R6, UR6, RZ, P0, !PT ;  /* 0x0000000606067c10 */ /* 0x008fc600087fe4ff */
[----:B------:R-:W-:Y:S01]  /*16880*/  STL [R1+0x5d8], R7 ;  /* 0x0005d80701007387 */ /* 0x000fe20000100800 */
[----:B----4-:R-:W-:-:S03]  /*16890*/  IADD3 R5, P0, PT, R5, UR10, RZ ;  /* 0x0000000a05057c10 */ /* 0x010fc6000ff1e0ff */
[----:B------:R-:W-:Y:S01]  /*168a0*/  STL [R1+0x56c], R6 ;  /* 0x00056c0601007387 */ /* 0x000fe20000100800 */
[----:B------:R-:W-:-:S03]  /*168b0*/  IADD3.X R4, PT, PT, R4, UR6, RZ, P1, !PT ;  /* 0x0000000604047c10 */ /* 0x000fc60008ffe4ff */
[----:B------:R-:W-:Y:S01]  /*168c0*/  STL [R1+0x5d0], R5 ;  /* 0x0005d00501007387 */ /* 0x000fe20000100800 */
[----:B------:R-:W-:-:S03]  /*168d0*/  IADD3 R20, P1, PT, R20, UR10, RZ ;  /* 0x0000000a14147c10 */ /* 0x000fc6000ff3e0ff */
[----:B------:R-:W-:Y:S01]  /*168e0*/  STL [R1+0x568], R4 ;  /* 0x0005680401007387 */ /* 0x000fe20000100800 */
[----:B------:R-:W-:-:S03]  /*168f0*/  IADD3.X R21, PT, PT, R21, UR6, RZ, P2, !PT ;  /* 0x0000000615157c10 */ /* 0x000fc600097fe4ff */
[----:B------:R-:W-:Y:S01]  /*16900*/  STL [R1+0x5c8], R20 ;  /* 0x0005c81401007387 */ /* 0x000fe20000100800 */
[----:B------:R-:W-:-:S03]  /*16910*/  IADD3 R22, P2, PT, R22, UR10, RZ ;  /* 0x0000000a16167c10 */ /* 0x000fc6000ff5e0ff */
[----:B------:R-:W-:Y:S01]  /*16920*/  STL [R1+0x5f4], R21 ;  /* 0x0005f41501007387 */ /* 0x000fe20000100800 */
[----:B------:R-:W-:-:S03]  /*16930*/  IADD3.X R23, PT, PT, R23, UR6, RZ, P3, !PT ;  /* 0x0000000617177c10 */ /* 0x000fc60009ffe4ff */
[----:B------:R-:W-:Y:S01]  /*16940*/  STL [R1+0x5c0], R22 ;  /* 0x0005c01601007387 */ /* 0x000fe20000100800 */
[----:B------:R-:W-:Y:S02]  /*16950*/  IADD3 R10, P3, PT, R10, UR10, RZ ;  /* 0x0000000a0a0a7c10 */ /* 0x000fe4000ff7e0ff */
[----:B------:R-:W-:Y:S02]  /*16960*/  IADD3.X R11, PT, PT, R11, UR6, RZ, P4, !PT ;  /* 0x000000060b0b7c10 */ /* 0x000fe4000a7fe4ff */
[----:B------:R-:W-:Y:S01]  /*16970*/  IADD3 R0, P4, PT, R0, UR10, RZ ;  /* 0x0000000a00007c10 */ /* 0x000fe2000ff9e0ff */
[----:B------:R-:W-:Y:S04]  /*16980*/  STL [R1+0x5ec], R23 ;  /* 0x0005ec1701007387 */ /* 0x000fe80000100800 */
[----:B------:R0:W-:Y:S04]  /*16990*/  STL [R1+0x5b0], R0 ;  /* 0x0005b00001007387 */ /* 0x0001e80000100800 */
[----:B------:R-:W-:Y:S04]  /*169a0*/  STL [R1+0x5b8], R10 ;  /* 0x0005b80a01007387 */ /* 0x000fe80000100800 */
[----:B0-----:R-:W2:Y:S01]  /*169b0*/  LDL.LU R0, [R1+0x594] ;  /* 0x0005940001007983 */ /* 0x001ea20000300800 */
[----:B------:R-:W-:-:S02]  /*169c0*/  IADD3.X R2, PT, PT, R2, UR6, RZ, P5, !PT ;  /* 0x0000000602027c10 */ /* 0x000fc4000affe4ff */
[----:B------:R-:W-:Y:S02]  /*169d0*/  IADD3 R3, P5, PT, R3, UR10, RZ ;  /* 0x0000000a03037c10 */ /* 0x000fe4000ffbe0ff */
[----:B------:R-:W-:Y:S01]  /*169e0*/  IADD3.X R28, PT, PT, R28, UR6, RZ, P6, !PT ;  /* 0x000000061c1c7c10 */ /* 0x000fe2000b7fe4ff */
[----:B------:R-:W-:Y:S01]  /*169f0*/  STL [R1+0x5e4], R11 ;  /* 0x0005e40b01007387 */ /* 0x000fe20000100800 */
[----:B------:R-:W-:-:S03]  /*16a00*/  IADD3 R17, P6, PT, R17, UR10, RZ ;  /* 0x0000000a11117c10 */ /* 0x000fc6000ffde0ff */
[----:B------:R0:W-:Y:S01]  /*16a10*/  STL [R1+0x5d4], R28 ;  /* 0x0005d41c01007387 */ /* 0x0001e20000100800 */
[----:B------:R-:W-:-:S03]  /*16a20*/  IADD3.X R16, PT, PT, R16, UR6, RZ, P0, !PT ;  /* 0x0000000610107c10 */ /* 0x000fc600087fe4ff */
[----:B------:R-:W-:Y:S01]  /*16a30*/  STL [R1+0x5dc], R2 ;  /* 0x0005dc0201007387 */ /* 0x000fe20000100800 */
[----:B------:R-:W-:-:S03]  /*16a40*/  IADD3 R18, P0, PT, R18, UR10, RZ ;  /* 0x0000000a12127c10 */ /* 0x000fc6000ff1e0ff */
[----:B0-----:R-:W3:Y:S04]  /*16a50*/  LDL.LU R28, [R1+0x628] ;  /* 0x00062800011c7983 */ /* 0x001ee80000300800 */
        /* <DEDUP_REMOVED lines=24> */
[----:B------:R-:W-:Y:S04]  /*16be0*/  STL [R1+0x5a4], R27 ;  /* 0x0005a41b01007387 */ /* 0x000fe80000100800 */
[----:B------:R-:W4:Y:S04]  /*16bf0*/  LDL.LU R7, [R1+0x58c] ;  /* 0x00058c0001077983 */ /* 0x000f280000300800 */
[----:B------:R-:W-:Y:S04]  /*16c00*/  STL [R1+0x60c], R9 ;  /* 0x00060c0901007387 */ /* 0x000fe80000100800 */
[----:B------:R-:W4:Y:S04]  /*16c10*/  LDL.LU R6, [R1+0x624] ;  /* 0x0006240001067983 */ /* 0x000f280000300800 */
        /* <DEDUP_REMOVED lines=10> */
[----:B0-----:R-:W4:Y:S04]  /*16cc0*/  LDL.LU R29, [R1+0x608] ;  /* 0x00060800011d7983 */ /* 0x001f280000300800 */
[----:B------:R-:W4:Y:S04]  /*16cd0*/  LDL.LU R2, [R1+0x658] ;  /* 0x0006580001027983 */ /* 0x000f280000300800 */
[----:B------:R-:W4:Y:S01]  /*16ce0*/  LDL.LU R3, [R1+0x618] ;  /* 0x0006180001037983 */ /* 0x000f220000300800 */
[----:B--2---:R-:W-:-:S05]  /*16cf0*/  IADD3.X R0, PT, PT, R0, UR6, RZ, P0, !PT ;  /* 0x0000000600007c10 */ /* 0x004fca00087fe4ff */
[----:B------:R0:W-:Y:S04]  /*16d00*/  STL [R1+0x594], R0 ;  /* 0x0005940001007387 */ /* 0x0001e80000100800 */
[----:B0-----:R-:W2:Y:S04]  /*16d10*/  LDL.LU R0, [R1+0x654] ;  /* 0x0006540001007983 */ /* 0x001ea80000300800 */
[----:B------:R-:W2:Y:S01]  /*16d20*/  LDL.LU R17, [R1+0x61c] ;  /* 0x00061c0001117983 */ /* 0x000ea20000300800 */
[----:B---3--:R-:W-:-:S03]  /*16d30*/  IADD3 R28, P0, PT, R28, UR10, RZ ;  /* 0x0000000a1c1c7c10 */ /* 0x008fc6000ff1e0ff */
[----:B------:R-:W3:Y:S04]  /*16d40*/  LDL.LU R16, [R1+0x674] ;  /* 0x0006740001107983 */ /* 0x000ee80000300800 */
[----:B------:R-:W3:Y:S04]  /*16d50*/  LDL.LU R18, [R1+0x620] ;  /* 0x0006200001127983 */ /* 0x000ee80000300800 */
[----:B------:R0:W-:Y:S04]  /*16d60*/  STL [R1+0x628], R28 ;  /* 0x0006281c01007387 */ /* 0x0001e80000100800 */
        /* <DEDUP_REMOVED lines=11> */
[----:B----4-:R-:W-:-:S03]  /*16e20*/  IADD3.X R7, PT, PT, R7, UR6, RZ, P1, !PT ;  /* 0x0000000607077c10 */ /* 0x010fc60008ffe4ff */
[----:B0-----:R-:W4:Y:S01]  /*16e30*/  LDL.LU R28, [R1+0x650] ;  /* 0x00065000011c7983 */ /* 0x001f220000300800 */
        /* <DEDUP_REMOVED lines=16> */
[----:B------:R-:W-:-:S05]  /*16f40*/  IADD3.X R29, PT, PT, R29, UR6, RZ, P6, !PT ;  /* 0x000000061d1d7c10 */ /* 0x000fca000b7fe4ff */
[----:B------:R0:W-:Y:S04]  /*16f50*/  STL [R1+0x608], R29 ;  /* 0x0006081d01007387 */ /* 0x0001e80000100800 */
[----:B------:R-:W-:Y:S04]  /*16f60*/  STL [R1+0x578], R10 ;  /* 0x0005780a01007387 */ /* 0x000fe80000100800 */
[----:B0-----:R-:W4:Y:S01]  /*16f70*/  LDL.LU R29, [R1+0x6a0] ;  /* 0x0006a000011d7983 */ /* 0x001f220000300800 */
[----:B------:R-:W-:Y:S02]  /*16f80*/  IADD3 R11, P5, PT, R11, UR10, RZ ;  /* 0x0000000a0b0b7c10 */ /* 0x000fe4000ffbe0ff */
[----:B------:R-:W-:-:S02]  /*16f90*/  IADD3.X R3, PT, PT, R3, UR6, RZ, P0, !PT ;  /* 0x0000000603037c10 */ /* 0x000fc400087fe4ff */
[----:B------:R-:W-:Y:S01]  /*16fa0*/  IADD3 R2, P6, PT, R2, UR10, RZ ;  /* 0x0000000a02027c10 */ /* 0x000fe2000ffde0ff */
[----:B------:R-:W-:Y:S01]  /*16fb0*/  STL [R1+0x65c], R11 ;  /* 0x00065c0b01007387 */ /* 0x000fe20000100800 */
[----:B--2---:R-:W-:-:S05]  /*16fc0*/  IADD3 R0, P0, PT, R0, UR10, RZ ;  /* 0x0000000a00007c10 */ /* 0x004fca000ff1e0ff */
[----:B------:R0:W-:Y:S04]  /*16fd0*/  STL [R1+0x654], R0 ;  /* 0x0006540001007387 */ /* 0x0001e80000100800 */
[----:B------:R-:W-:Y:S04]  /*16fe0*/  STL [R1+0x658], R2 ;  /* 0x0006580201007387 */ /* 0x000fe80000100800 */
[----:B0-----:R-:W2:Y:S01]  /*16ff0*/  LDL.LU R0, [R1+0x660] ;  /* 0x0006600001007983 */ /* 0x001ea20000300800 */
[----:B------:R-:W-:Y:S02]  /*17000*/  IADD3.X R17, PT, PT, R17, UR6, RZ, P1, !PT ;  /* 0x0000000611117c10 */ /* 0x000fe40008ffe4ff */
[----:B---3--:R-:W-:-:S02]  /*17010*/  IADD3 R16, P1, PT, R16, UR10, RZ ;  /* 0x0000000a10107c10 */ /* 0x008fc4000ff3e0ff */
[----:B------:R-:W-:Y:S01]  /*17020*/  IADD3.X R18, PT, PT, R18, UR6, RZ, P2, !PT ;  /* 0x0000000612127c10 */ /* 0x000fe200097fe4ff */
[----:B------:R-:W-:Y:S01]  /*17030*/  STL [R1+0x618], R3 ;  /* 0x0006180301007387 */ /* 0x000fe20000100800 */
[----:B------:R-:W-:-:S03]  /*17040*/  IADD3 R19, P2, PT, R19, UR10, RZ ;  /* 0x0000000a13137c10 */ /* 0x000fc6000ff5e0ff */
[----:B------:R-:W-:Y:S04]  /*17050*/  STL [R1+0x61c], R17 ;  /* 0x00061c1101007387 */ /* 0x000fe80000100800 */
        /* <DEDUP_REMOVED lines=17> */
[----:B------:R-:W-:Y:S01]  /*17170*/  STL [R1+0x648], R26 ;  /* 0x0006481a01007387 */ /* 0x000fe20000100800 */
[----:B------:R-:W-:-:S03]  /*17180*/  IADD3.X R9, PT, PT, R9, UR6, RZ, P0, !PT ;  /* 0x0000000609097c10 */ /* 0x000fc600087fe4ff */
[----:B------:R-:W-:Y:S04]  /*17190*/  STL [R1+0x684], R27 ;  /* 0x0006841b01007387 */ /* 0x000fe80000100800 */
[----:B------:R-:W3:Y:S01]  /*171a0*/  LDL.LU R7, [R1+0x69c] ;  /* 0x00069c0001077983 */ /* 0x000ee20000300800 */
[----:B------:R-:W-:-:S03]  /*171b0*/  IADD3 R8, P0, PT, R8, UR10, RZ ;  /* 0x0000000a08087c10 */ /* 0x000fc6000ff1e0ff */
[----:B------:R-:W-:Y:S04]  /*171c0*/  STL [R1+0x64c], R9 ;  /* 0x00064c0901007387 */ /* 0x000fe80000100800 */
[----:B------:R-:W3:Y:S01]  /*171d0*/  LDL.LU R6, [R1+0x664] ;  /* 0x0006640001067983 */ /* 0x000ee20000300800 */
[----:B----4-:R-:W-:-:S03]  /*171e0*/  IADD3.X R28, PT, PT, R28, UR6, RZ, P1, !PT ;  /* 0x000000061c1c7c10 */ /* 0x010fc60008ffe4ff */
        /* <DEDUP_REMOVED lines=13> */
[----:B------:R-:W-:-:S05]  /*172c0*/  IADD3 R29, P1, PT, R29, UR10, RZ ;  /* 0x0000000a1d1d7c10 */ /* 0x000fca000ff3e0ff */
[----:B------:R0:W-:Y:S04]  /*172d0*/  STL [R1+0x6a0], R29 ;  /* 0x0006a01d01007387 */ /* 0x0001e80000100800 */
[----:B0-----:R-:W4:Y:S04]  /*172e0*/  LDL.LU R29, [R1+0x694] ;  /* 0x00069400011d7983 */ /* 0x001f280000300800 */
[----:B------:R-:W4:Y:S04]  /*172f0*/  LDL.LU R17, [R1+0x6f8] ;  /* 0x0006f80001117983 */ /* 0x000f280000300800 */
[----:B------:R-:W4:Y:S04]  /*17300*/  LDL.LU R16, [R1+0x698] ;  /* 0x0006980001107983 */ /* 0x000f280000300800 */
[----:B------:R-:W4:Y:S01]  /*17310*/  LDL.LU R18, [R1+0x700] ;  /* 0x0007000001127983 */ /* 0x000f220000300800 */
[----:B--2---:R-:W-:-:S05]  /*17320*/  IADD3.X R0, PT, PT, R0, UR6, RZ, P2, !PT ;  /* 0x0000000600007c10 */ /* 0x004fca00097fe4ff */
[----:B------:R0:W-:Y:S04]  /*17330*/  STL [R1+0x660], R0 ;  /* 0x0006600001007387 */ /* 0x0001e80000100800 */
        /* <DEDUP_REMOVED lines=11> */
[----:B0-----:R-:W2:Y:S01]  /*173f0*/  LDL.LU R0, [R1+0x730] ;  /* 0x0007300001007983 */ /* 0x001ea20000300800 */
[----:B---3--:R-:W-:-:S02]  /*17400*/  IADD3 R7, P2, PT, R7, UR10, RZ ;  /* 0x0000000a07077c10 */ /* 0x008fc4000ff5e0ff */
[----:B------:R-:W-:-:S03]  /*17410*/  IADD3.X R6, PT, PT, R6, UR6, RZ, P3, !PT ;  /* 0x0000000606067c10 */ /* 0x000fc60009ffe4ff */
[----:B------:R-:W-:Y:S01]  /*17420*/  STL [R1+0x69c], R7 ;  /* 0x00069c0701007387 */ /* 0x000fe20000100800 */
[----:B----4-:R-:W-:-:S03]  /*17430*/  IADD3 R5, P3, PT, R5, UR10, RZ ;  /* 0x0000000a05057c10 */ /* 0x010fc6000ff7e0ff */
[----:B------:R-:W-:Y:S01]  /*17440*/  STL [R1+0x664], R6 ;  /* 0x0006640601007387 */ /* 0x000fe20000100800 */
[----:B------:R-:W-:Y:S02]  /*17450*/  IADD3.X R4, PT, PT, R4, UR6, RZ, P4, !PT ;  /* 0x0000000604047c10 */ /* 0x000fe4000a7fe4ff */
[----:B------:R-:W-:Y:S02]  /*17460*/  IADD3 R20, P4, PT, R20, UR10, RZ ;  /* 0x0000000a14147c10 */ /* 0x000fe4000ff9e0ff */
[----:B------:R-:W-:Y:S02]  /*17470*/  IADD3.X R21, PT, PT, R21, UR6, RZ, P5, !PT ;  /* 0x0000000615157c10 */ /* 0x000fe4000affe4ff */
[----:B------:R-:W-:Y:S01]  /*17480*/  IADD3 R22, P5, PT, R22, UR10, RZ ;  /* 0x0000000a16167c10 */ /* 0x000fe2000ffbe0ff */
[----:B------:R-:W-:Y:S01]  /*17490*/  STL [R1+0x6b4], R5 ;  /* 0x0006b40501007387 */ /* 0x000fe20000100800 */
[----:B------:R-:W-:Y:S02]  /*174a0*/  IADD3.X R23, PT, PT, R23, UR6, RZ, P6, !PT ;  /* 0x0000000617177c10 */ /* 0x000fe4000b7fe4ff */
[----:B------:R-:W-:Y:S01]  /*174b0*/  IADD3.X R11, PT, PT, R11, UR6, RZ, P0, !PT ;  /* 0x000000060b0b7c10 */ /* 0x000fe200087fe4ff */
[----:B------:R-:W-:Y:S04]  /*174c0*/  STL [R1+0x668], R4 ;  /* 0x0006680401007387 */ /* 0x000fe80000100800 */
[----:B------:R-:W-:Y:S01]  /*174d0*/  STL [R1+0x6b0], R20 ;  /* 0x0006b01401007387 */ /* 0x000fe20000100800 */
[----:B------:R-:W-:-:S02]  /*174e0*/  IADD3 R28, P0, PT, R28, UR10, RZ ;  /* 0x0000000a1c1c7c10 */ /* 0x000fc4000ff1e0ff */
[----:B------:R-:W-:Y:S01]  /*174f0*/  IADD3 R10, P6, PT, R10, UR10, RZ ;  /* 0x0000000a0a0a7c10 */ /* 0x000fe2000ffde0ff */
[----:B------:R-:W-:Y:S04]  /*17500*/  STL [R1+0x678], R21 ;  /* 0x0006781501007387 */ /* 0x000fe80000100800 */
[----:B------:R-:W-:Y:S04]  /*17510*/  STL [R1+0x6d8], R22 ;  /* 0x0006d81601007387 */ /* 0x000fe80000100800 */
[----:B------:R-:W-:Y:S04]  /*17520*/  STL [R1+0x67c], R23 ;  /* 0x00067c1701007387 */ /* 0x000fe80000100800 */
[----:B------:R0:W-:Y:S01]  /*17530*/  STL [R1+0x6e8], R28 ;  /* 0x0006e81c01007387 */ /* 0x0001e20000100800 */
[----:B------:R-:W-:-:S03]  /*17540*/  IADD3.X R2, PT, PT, R2, UR6, RZ, P1, !PT ;  /* 0x0000000602027c10 */ /* 0x000fc60008ffe4ff */
[----:B------:R-:W-:Y:S04]  /*17550*/  STL [R1+0x6e0], R10 ;  /* 0x0006e00a01007387 */ /* 0x000fe80000100800 */
[----:B0-----:R-:W3:Y:S04]  /*17560*/  LDL.LU R28, [R1+0x6cc] ;  /* 0x0006cc00011c7983 */ /* 0x001ee80000300800 */
[----:B------:R-:W-:Y:S01]  /*17570*/  STL [R1+0x680], R11 ;  /* 0x0006800b01007387 */ /* 0x000fe20000100800 */
[----:B------:R-:W-:-:S05]  /*17580*/  IADD3.X R29, PT, PT, R29, UR6, RZ, P2, !PT ;  /* 0x000000061d1d7c10 */ /* 0x000fca00097fe4ff */
[----:B------:R0:W-:Y:S04]  /*17590*/  STL [R1+0x694], R29 ;  /* 0x0006941d01007387 */ /* 0x0001e80000100800 */
[----:B------:R-:W-:Y:S04]  /*175a0*/  STL [R1+0x690], R2 ;  /* 0x0006900201007387 */ /* 0x000fe80000100800 */
[----:B0-----:R-:W4:Y:S01]  /*175b0*/  LDL.LU R29, [R1+0x748] ;  /* 0x00074800011d7983 */ /* 0x001f220000300800 */
[----:B------:R-:W-:Y:S02]  /*175c0*/  IADD3 R3, P1, PT, R3, UR10, RZ ;  /* 0x0000000a03037c10 */ /* 0x000fe4000ff3e0ff */
[----:B------:R-:W-:-:S02]  /*175d0*/  IADD3 R17, P2, PT, R17, UR10, RZ ;  /* 0x0000000a11117c10 */ /* 0x000fc4000ff5e0ff */
[----:B------:R-:W-:Y:S02]  /*175e0*/  IADD3.X R16, PT, PT, R16, UR6, RZ, P3, !PT ;  /* 0x0000000610107c10 */ /* 0x000fe40009ffe4ff */
[----:B------:R-:W-:Y:S01]  /*175f0*/  IADD3 R18, P3, PT, R18, UR10, RZ ;  /* 0x0000000a12127c10 */ /* 0x000fe2000ff7e0ff */
[----:B------:R-:W-:Y:S04]  /*17600*/  STL [R1+0x6f0], R3 ;  /* 0x0006f00301007387 */ /* 0x000fe80000100800 */
[----:B------:R-:W-:Y:S04]  /*17610*/  STL [R1+0x6f8], R17 ;  /* 0x0006f81101007387 */ /* 0x000fe80000100800 */
[----:B------:R-:W-:Y:S04]  /*17620*/  STL [R1+0x698], R16 ;  /* 0x0006981001007387 */ /* 0x000fe80000100800 */
[----:B------:R-:W-:Y:S01]  /*17630*/  STL [R1+0x700], R18 ;  /* 0x0007001201007387 */ /* 0x000fe20000100800 */
[----:B--2---:R-:W-:-:S02]  /*17640*/  IADD3.X R19, PT, PT, R19, UR6, RZ, P4, !PT ;  /* 0x0000000613137c10 */ /* 0x004fc4000a7fe4ff */
[----:B------:R-:W-:Y:S02]  /*17650*/  IADD3 R15, P4, PT, R15, UR10, RZ ;  /* 0x0000000a0f0f7c10 */ /* 0x000fe4000ff9e0ff */
[----:B------:R-:W-:Y:S02]  /*17660*/  IADD3.X R14, PT, PT, R14, UR6, RZ, P5, !PT ;  /* 0x000000060e0e7c10 */ /* 0x000fe4000affe4ff */
[----:B------:R-:W-:Y:S02]  /*17670*/  IADD3 R13, P5, PT, R13, UR10, RZ ;  /* 0x0000000a0d0d7c10 */ /* 0x000fe4000ffbe0ff */
[----:B------:R-:W-:Y:S01]  /*17680*/  IADD3.X R12, PT, PT, R12, UR6, RZ, P6, !PT ;  /* 0x000000060c0c7c10 */ /* 0x000fe2000b7fe4ff */
[----:B------:R-:W-:Y:S01]  /*17690*/  STL [R1+0x6a8], R19 ;  /* 0x0006a81301007387 */ /* 0x000fe20000100800 */
[----:B------:R-:W-:-:S03]  /*176a0*/  IADD3 R24, P6, PT, R24, UR10, RZ ;  /* 0x0000000a18187c10 */ /* 0x000fc6000ffde0ff */
[----:B------:R-:W-:Y:S01]  /*176b0*/  STL [R1+0x708], R15 ;  /* 0x0007080f01007387 */ /* 0x000fe20000100800 */
[----:B------:R-:W-:-:S03]  /*176c0*/  IADD3.X R25, PT, PT, R25, UR6, RZ, P0, !PT ;  /* 0x0000000619197c10 */ /* 0x000fc600087fe4ff */
[----:B------:R-:W-:Y:S01]  /*176d0*/  STL [R1+0x6ac], R14 ;  /* 0x0006ac0e01007387 */ /* 0x000fe20000100800 */
[----:B------:R-:W-:-:S03]  /*176e0*/  IADD3 R26, P0, PT, R26, UR10, RZ ;  /* 0x0000000a1a1a7c10 */ /* 0x000fc6000ff1e0ff */
[----:B------:R-:W-:Y:S01]  /*176f0*/  STL [R1+0x710], R13 ;  /* 0x0007100d01007387 */ /* 0x000fe20000100800 */
[----:B------:R-:W-:Y:S02]  /*17700*/  IADD3.X R27, PT, PT, R27, UR6, RZ, P1, !PT ;  /* 0x000000061b1b7c10 */ /* 0x000fe40008ffe4ff */
[----:B------:R-:W-:Y:S01]  /*17710*/  IADD3.X R8, PT, PT, R8, UR6, RZ, P2, !PT ;  /* 0x0000000608087c10 */ /* 0x000fe200097fe4ff */
[----:B------:R-:W-:Y:S01]  /*17720*/  STL [R1+0x6bc], R12 ;  /* 0x0006bc0c01007387 */ /* 0x000fe20000100800 */
[----:B------:R-:W-:-:S03]  /*17730*/  IADD3 R0, P2, PT, R0, UR10, RZ ;  /* 0x0000000a00007c10 */ /* 0x000fc6000ff5e0ff */
[----:B------:R-:W-:Y:S01]  /*17740*/  STL [R1+0x718], R24 ;  /* 0x0007181801007387 */ /* 0x000fe20000100800 */
[----:B------:R-:W-:-:S03]  /*17750*/  IADD3 R9, P1, PT, R9, UR10, RZ ;  /* 0x0000000a09097c10 */ /* 0x000fc6000ff3e0ff */
[----:B------:R-:W-:Y:S04]  /*17760*/  STL [R1+0x6c0], R25 ;  /* 0x0006c01901007387 */ /* 0x000fe80000100800 */
[----:B------:R-:W-:Y:S04]  /*17770*/  STL [R1+0x720], R26 ;  /* 0x0007201a01007387 */ /* 0x000fe80000100800 */
[----:B------:R-:W-:Y:S04]  /*17780*/  STL [R1+0x6c4], R27 ;  /* 0x0006c41b01007387 */ /* 0x000fe80000100800 */
[----:B------:R0:W-:Y:S04]  /*17790*/  STL [R1+0x730], R0 ;  /* 0x0007300001007387 */ /* 0x0001e80000100800 */
[----:B------:R1:W-:Y:S04]  /*177a0*/  STL [R1+0x728], R9 ;  /* 0x0007280901007387 */ /* 0x0003e80000100800 */
[----:B0-----:R-:W2:Y:S04]  /*177b0*/  LDL.LU R0, [R1+0x6d4] ;  /* 0x0006d40001007983 */ /* 0x001ea80000300800 */
        /* <DEDUP_REMOVED lines=14> */
[----:B---3--:R-:W-:-:S05]  /*178a0*/  IADD3.X R28, PT, PT, R28, UR6, RZ, P3, !PT ;  /* 0x000000061c1c7c10 */ /* 0x008fca0009ffe4ff */
[----:B------:R3:W-:Y:S04]  /*178b0*/  STL [R1+0x6cc], R28 ;  /* 0x0006cc1c01007387 */ /* 0x0007e80000100800 */
[----:B------:R-:W2:Y:S04]  /*178c0*/  LDL.LU R16, [R1+0x70c] ;  /* 0x00070c0001107983 */ /* 0x000ea80000300800 */
[----:B------:R-:W2:Y:S04]  /*178d0*/  LDL.LU R18, [R1+0x74c] ;  /* 0x00074c0001127983 */ /* 0x000ea80000300800 */
[----:B------:R-:W2:Y:S01]  /*178e0*/  LDL.LU R19, [R1+0x714] ;  /* 0x0007140001137983 */ /* 0x000ea20000300800 */
[----:B----4-:R-:W-:-:S05]  /*178f0*/  IADD3 R29, P3, PT, R29, UR10, RZ ;  /* 0x0000000a1d1d7c10 */ /* 0x010fca000ff7e0ff */
        /* <DEDUP_REMOVED lines=9> */
[----:B-1----:R-:W2:Y:S04]  /*17990*/  LDL.LU R9, [R1+0x540] ;  /* 0x0005400001097983 */ /* 0x002ea80000300800 */
[----:B0-----:R-:W2:Y:S04]  /*179a0*/  LDL.LU R8, [R1+0x738] ;  /* 0x0007380001087983 */ /* 0x001ea80000300800 */
[----:B---3--:R-:W3:Y:S04]  /*179b0*/  LDL.LU R28, [R1+0x538] ;  /* 0x00053800011c7983 */ /* 0x008ee80000300800 */
[----:B----4-:R-:W4:Y:S01]  /*179c0*/  LDL.LU R29, [R1+0x734] ;  /* 0x00073400011d7983 */ /* 0x010f220000300800 */
[----:B--2---:R-:W-:-:S02]  /*179d0*/  IADD3.X R0, PT, PT, R0, UR6, RZ, P4, !PT ;  /* 0x0000000600007c10 */ /* 0x004fc4000a7fe4ff */
[----:B------:R-:W-:Y:S02]  /*179e0*/  IADD3 R7, P4, PT, R7, UR10, RZ ;  /* 0x0000000a07077c10 */ /* 0x000fe4000ff9e0ff */
[----:B------:R-:W-:Y:S02]  /*179f0*/  IADD3.X R6, PT, PT, R6, UR6, RZ, P5, !PT ;  /* 0x0000000606067c10 */ /* 0x000fe4000affe4ff */
[----:B------:R-:W-:Y:S01]  /*17a00*/  IADD3 R5, P5, PT, R5, UR10, RZ ;  /* 0x0000000a05057c10 */ /* 0x000fe2000ffbe0ff */
[----:B------:R0:W-:Y:S01]  /*17a10*/  STL [R1+0x6d4], R0 ;  /* 0x0006d40001007387 */ /* 0x0001e20000100800 */
[----:B------:R-:W-:Y:S02]  /*17a20*/  IADD3.X R4, PT, PT, R4, UR6, RZ, P6, !PT ;  /* 0x0000000604047c10 */ /* 0x000fe4000b7fe4ff */
[----:B------:R-:W-:Y:S02]  /*17a30*/  IADD3 R20, P6, PT, R20, UR10, RZ ;  /* 0x0000000a14147c10 */ /* 0x000fe4000ffde0ff */
[----:B------:R-:W-:-:S02]  /*17a40*/  IADD3.X R21, PT, PT, R21, UR6, RZ, P0, !PT ;  /* 0x0000000615157c10 */ /* 0x000fc400087fe4ff */
[----:B------:R-:W-:Y:S02]  /*17a50*/  IADD3 R22, P0, PT, R22, UR10, RZ ;  /* 0x0000000a16167c10 */ /* 0x000fe4000ff1e0ff */
[----:B------:R-:W-:Y:S01]  /*17a60*/  IADD3.X R17, PT, PT, R17, UR6, RZ, P2, !PT ;  /* 0x0000000611117c10 */ /* 0x000fe200097fe4ff */
[----:B0-----:R-:W2:Y:S04]  /*17a70*/  LDL.LU R0, [R1+0x934] ;  /* 0x0009340001007983 */ /* 0x001ea80000300800 */
[----:B------:R-:W-:Y:S04]  /*17a80*/  STL [R1+0x744], R7 ;  /* 0x0007440701007387 */ /* 0x000fe80000100800 */
[----:B------:R-:W-:Y:S04]  /*17a90*/  STL [R1+0x6dc], R6 ;  /* 0x0006dc0601007387 */ /* 0x000fe80000100800 */
[----:B------:R-:W-:Y:S04]  /*17aa0*/  STL [R1+0x740], R5 ;  /* 0x0007400501007387 */ /* 0x000fe80000100800 */
[----:B------:R-:W-:Y:S04]  /*17ab0*/  STL [R1+0x6e4], R4 ;  /* 0x0006e40401007387 */ /* 0x000fe80000100800 */
[----:B------:R-:W-:Y:S04]  /*17ac0*/  STL [R1+0x760], R20 ;  /* 0x0007601401007387 */ /* 0x000fe80000100800 */
[----:B------:R-:W-:Y:S04]  /*17ad0*/  STL [R1+0x6ec], R21 ;  /* 0x0006ec1501007387 */ /* 0x000fe80000100800 */
[----:B------:R-:W-:Y:S04]  /*17ae0*/  STL [R1+0x75c], R22 ;  /* 0x00075c1601007387 */ /* 0x000fe80000100800 */
[----:B------:R0:W-:Y:S02]  /*17af0*/  STL [R1+0x6fc], R17 ;  /* 0x0006fc1101007387 */ /* 0x0001e40000100800 */
[----:B0-----:R-:W0:Y:S01]  /*17b00*/  LDC R17, c[0x0][0x3ac] ;  /* 0x0000eb00ff117b82 */ /* 0x001e220000000800 */
[----:B------:R-:W-:-:S02]  /*17b10*/  IADD3.X R23, PT, PT, R23, UR6, RZ, P1, !PT ;  /* 0x0000000617177c10 */ /* 0x000fc40008ffe4ff */
[----:B------:R-:W-:Y:S02]  /*17b20*/  IADD3 R10, P1, PT, R10, UR10, RZ ;  /* 0x0000000a0a0a7c10 */ /* 0x000fe4000ff3e0ff */
[----:B------:R-:W-:Y:S02]  /*17b30*/  IADD3 R11, P2, PT, R11, UR10, RZ ;  /* 0x0000000a0b0b7c10 */ /* 0x000fe4000ff5e0ff */
[----:B------:R-:W-:Y:S02]  /*17b40*/  IADD3.X R2, PT, PT, R2, UR6, RZ, P3, !PT ;  /* 0x0000000602027c10 */ /* 0x000fe40009ffe4ff */
[----:B------:R-:W-:Y:S01]  /*17b50*/  IADD3 R3, P3, PT, R3, UR10, RZ ;  /* 0x0000000a03037c10 */ /* 0x000fe2000ff7e0ff */
[----:B------:R-:W-:Y:S04]  /*17b60*/  STL [R1+0x6f4], R23 ;  /* 0x0006f41701007387 */ /* 0x000fe80000100800 */
[----:B------:R-:W-:Y:S04]  /*17b70*/  STL [R1+0x758], R10 ;  /* 0x0007580a01007387 */ /* 0x000fe80000100800 */
[----:B------:R-:W-:Y:S04]  /*17b80*/  STL [R1+0x754], R11 ;  /* 0x0007540b01007387 */ /* 0x000fe80000100800 */
[----:B------:R-:W-:Y:S04]  /*17b90*/  STL [R1+0x704], R2 ;  /* 0x0007040201007387 */ /* 0x000fe80000100800 */
[----:B------:R-:W-:Y:S01]  /*17ba0*/  STL [R1+0x750], R3 ;  /* 0x0007500301007387 */ /* 0x000fe20000100800 */
[----:B------:R-:W-:-:S02]  /*17bb0*/  IADD3.X R16, PT, PT, R16, UR6, RZ, P4, !PT ;  /* 0x0000000610107c10 */ /* 0x000fc4000a7fe4ff */
[----:B------:R-:W-:Y:S01]  /*17bc0*/  IADD3 R18, P4, PT, R18, UR10, RZ ;  /* 0x0000000a12127c10 */ /* 0x000fe2000ff9e0ff */
[----:B0-----:R-:W-:-:S04]  /*17bd0*/  IMAD.SHL.U32 R20, R17, 0x100, RZ ;  /* 0x0000010011147824 */ /* 0x001fc800078e00ff */
[----:B------:R-:W-:Y:S01]  /*17be0*/  IMAD.SHL.U32 R20, R20, 0x2, RZ ;  /* 0x0000000214147824 */ /* 0x000fe200078e00ff */
[----:B------:R-:W-:Y:S01]  /*17bf0*/  IADD3.X R19, PT, PT, R19, UR6, RZ, P5, !PT ;  /* 0x0000000613137c10 */ /* 0x000fe2000affe4ff */
[----:B------:R-:W-:Y:S04]  /*17c00*/  STL [R1+0x70c], R16 ;  /* 0x00070c1001007387 */ /* 0x000fe80000100800 */
[----:B------:R-:W-:Y:S04]  /*17c10*/  STL [R1+0x74c], R18 ;  /* 0x00074c1201007387 */ /* 0x000fe80000100800 */
[----:B------:R-:W-:Y:S01]  /*17c20*/  STL [R1+0x714], R19 ;  /* 0x0007141301007387 */ /* 0x000fe20000100800 */
[----:B------:R-:W-:-:S02]  /*17c30*/  IADD3 R15, P5, PT, R15, R20, RZ ;  /* 0x000000140f0f7210 */ /* 0x000fc40007fbe0ff */
[----:B------:R-:W-:Y:S02]  /*17c40*/  IADD3.X R14, PT, PT, R14, UR6, RZ, P6, !PT ;  /* 0x000000060e0e7c10 */ /* 0x000fe4000b7fe4ff */
[-C--:B------:R-:W-:Y:S02]  /*17c50*/  IADD3 R13, P6, PT, R13, R20.reuse, RZ ;  /* 0x000000140d0d7210 */ /* 0x080fe40007fde0ff */
[----:B------:R-:W-:Y:S02]  /*17c60*/  IADD3.X R12, PT, PT, R12, UR6, RZ, P0, !PT ;  /* 0x000000060c0c7c10 */ /* 0x000fe400087fe4ff */
[----:B------:R-:W-:Y:S01]  /*17c70*/  IADD3 R24, P0, PT, R24, R20, RZ ;  /* 0x0000001418187210 */ /* 0x000fe20007f1e0ff */
[----:B------:R-:W-:Y:S01]  /*17c80*/  STL [R1+0x560], R15 ;  /* 0x0005600f01007387 */ /* 0x000fe20000100800 */
[----:B------:R-:W-:-:S03]  /*17c90*/  IADD3.X R25, PT, PT, R25, UR6, RZ, P1, !PT ;  /* 0x0000000619197c10 */ /* 0x000fc60008ffe4ff */
[----:B------:R-:W-:Y:S01]  /*17ca0*/  STL [R1+0x71c], R14 ;  /* 0x00071c0e01007387 */ /* 0x000fe20000100800 */
[----:B------:R-:W-:-:S03]  /*17cb0*/  IADD3 R26, P1, PT, R26, R20, RZ ;  /* 0x000000141a1a7210 */ /* 0x000fc60007f3e0ff */
[----:B------:R-:W-:Y:S01]  /*17cc0*/  STL [R1+0x558], R13 ;  /* 0x0005580d01007387 */ /* 0x000fe20000100800 */
[----:B------:R-:W-:-:S03]  /*17cd0*/  IADD3.X R27, PT, PT, R27, UR6, RZ, P2, !PT ;  /* 0x000000061b1b7c10 */ /* 0x000fc600097fe4ff */
[----:B------:R-:W-:Y:S01]  /*17ce0*/  STL [R1+0x724], R12 ;  /* 0x0007240c01007387 */ /* 0x000fe20000100800 */
[----:B------:R-:W-:-:S03]  /*17cf0*/  IADD3 R9, P2, PT, R9, R20, RZ ;  /* 0x0000001409097210 */ /* 0x000fc60007f5e0ff */
[----:B------:R-:W-:Y:S01]  /*17d00*/  STL [R1+0x550], R24 ;  /* 0x0005501801007387 */ /* 0x000fe20000100800 */
[----:B----4-:R-:W-:-:S03]  /*17d10*/  IADD3.X R29, PT, PT, R29, UR6, RZ, P4, !PT ;  /* 0x000000061d1d7c10 */ /* 0x010fc6000a7fe4ff */
[----:B------:R-:W-:Y:S01]  /*17d20*/  STL [R1+0x72c], R25 ;  /* 0x00072c1901007387 */ /* 0x000fe20000100800 */
[----:B------:R-:W-:-:S03]  /*17d30*/  IADD3.X R8, PT, PT, R8, UR6, RZ, P3, !PT ;  /* 0x0000000608087c10 */ /* 0x000fc60009ffe4ff */
[----:B------:R-:W-:Y:S04]  /*17d40*/  STL [R1+0x548], R26 ;  /* 0x0005481a01007387 */ /* 0x000fe80000100800 */
[----:B------:R-:W-:Y:S04]  /*17d50*/  STL [R1+0x73c], R27 ;  /* 0x00073c1b01007387 */ /* 0x000fe80000100800 */
[----:B------:R-:W-:Y:S04]  /*17d60*/  STL [R1+0x540], R9 ;  /* 0x0005400901007387 */ /* 0x000fe80000100800 */
[----:B------:R0:W-:Y:S04]  /*17d70*/  STL [R1+0x734], R29 ;  /* 0x0007341d01007387 */ /* 0x0001e80000100800 */
[----:B------:R-:W-:Y:S04]  /*17d80*/  STL [R1+0x738], R8 ;  /* 0x0007380801007387 */ /* 0x000fe80000100800 */
[----:B0-----:R-:W4:Y:S01]  /*17d90*/  LDL.LU R29, [R1+0x520] ;  /* 0x00052000011d7983 */ /* 0x001f220000300800 */
[----:B---3--:R-:W-:-:S05]  /*17da0*/  IADD3 R28, P3, PT, R28, R20, RZ ;  /* 0x000000141c1c7210 */ /* 0x008fca0007f7e0ff */
[----:B------:R-:W-:Y:S04]  /*17db0*/  STL [R1+0x538], R28 ;  /* 0x0005381c01007387 */ /* 0x000fe80000100800 */
[----:B----4-:R0:W-:Y:S04]  /*17dc0*/  STL [R1+0x924], R29 ;  /* 0x0009241d01007387 */ /* 0x0101e80000100800 */
[----:B0-----:R-:W3:Y:S04]  /*17dd0*/  LDL.LU R29, [R1+0x554] ;  /* 0x00055400011d7983 */ /* 0x001ee80000300800 */
[----:B---3--:R0:W-:Y:S04]  /*17de0*/  STL [R1+0x928], R29 ;  /* 0x0009281d01007387 */ /* 0x0081e80000100800 */
[----:B0-----:R-:W3:Y:S01]  /*17df0*/  LDL.LU R29, [R1+0x528] ;  /* 0x00052800011d7983 */ /* 0x001ee20000300800 */
[----:B--2---:R-:W-:-:S03]  /*17e00*/  IADD3 R0, P4, PT, R0, R20, RZ ;  /* 0x0000001400007210 */ /* 0x004fc60007f9e0ff */
[----:B---3--:R0:W-:Y:S04]  /*17e10*/  STL [R1+0x92c], R29 ;  /* 0x00092c1d01007387 */ /* 0x0081e80000100800 */
[----:B0-----:R-:W2:Y:S04]  /*17e20*/  LDL.LU R29, [R1+0x55c] ;  /* 0x00055c00011d7983 */ /* 0x001ea80000300800 */
[----:B------:R-:W3:Y:S04]  /*17e30*/  LDL.LU R7, [R1+0x54c] ;  /* 0x00054c0001077983 */ /* 0x000ee80000300800 */
[----:B------:R-:W4:Y:S04]  /*17e40*/  LDL.LU R6, [R1+0x518] ;  /* 0x0005180001067983 */ /* 0x000f280000300800 */
        /* <DEDUP_REMOVED lines=24> */
[----:B------:R0:W-:Y:S04]  /*17fd0*/  STL [R1+0x530], R0 ;  /* 0x0005300001007387 */ /* 0x0001e80000100800 */
[----:B0-----:R-:W2:Y:S02]  /*17fe0*/  LDL.LU R0, [R1+0x930] ;  /* 0x0009300001007983 */ /* 0x001ea40000300800 */
[----:B--2---:R-:W-:-:S05]  /*17ff0*/  IMAD.X R29, R29, 0x1, R0, P5 ;  /* 0x000000011d1d7824 */ /* 0x004fca00028e0600 */
[----:B------:R0:W-:Y:S04]  /*18000*/  STL [R1+0x55c], R29 ;  /* 0x00055c1d01007387 */ /* 0x0001e80000100800 */
[----:B0-----:R-:W2:Y:S02]  /*18010*/  LDL.LU R29, [R1+0x92c] ;  /* 0x00092c00011d7983 */ /* 0x001ea40000300800 */
[----:B--2---:R-:W-:-:S05]  /*18020*/  IADD3 R29, P5, PT, R29, R20, RZ ;  /* 0x000000141d1d7210 */ /* 0x004fca0007fbe0ff */
[----:B------:R0:W-:Y:S04]  /*18030*/  STL [R1+0x528], R29 ;  /* 0x0005281d01007387 */ /* 0x0001e80000100800 */
[----:B0-----:R-:W2:Y:S02]  /*18040*/  LDL.LU R29, [R1+0x928] ;  /* 0x00092800011d7983 */ /* 0x001ea40000300800 */
[----:B--2---:R-:W-:-:S05]  /*18050*/  IMAD.X R29, R29, 0x1, R0, P6 ;  /* 0x000000011d1d7824 */ /* 0x004fca00030e0600 */
[----:B------:R0:W-:Y:S04]  /*18060*/  STL [R1+0x554], R29 ;  /* 0x0005541d01007387 */ /* 0x0001e80000100800 */
[----:B0-----:R-:W2:Y:S01]  /*18070*/  LDL.LU R29, [R1+0x924] ;  /* 0x00092400011d7983 */ /* 0x001ea20000300800 */
[--C-:B---3--:R-:W-:Y:S01]  /*18080*/  IMAD.X R7, R7, 0x1, R0.reuse, P0 ;  /* 0x0000000107077824 */ /* 0x108fe200000e0600 */
[-C--:B----4-:R-:W-:Y:S01]  /*18090*/  IADD3 R6, P0, PT, R6, R20.reuse, RZ ;  /* 0x0000001406067210 */ /* 0x090fe20007f1e0ff */
[--C-:B------:R-:W-:Y:S01]  /*180a0*/  IMAD.X R5, R5, 0x1, R0.reuse, P1 ;  /* 0x0000000105057824 */ /* 0x100fe200008e0600 */
[-C--:B------:R-:W-:Y:S01]  /*180b0*/  IADD3 R4, P1, PT, R4, R20.reuse, RZ ;  /* 0x0000001404047210 */ /* 0x080fe20007f3e0ff */
[--C-:B------:R-:W-:Y:S01]  /*180c0*/  IMAD.X R21, R21, 0x1, R0.reuse, P2 ;  /* 0x0000000115157824 */ /* 0x100fe200010e0600 */
[-C--:B------:R-:W-:Y:S01]  /*180d0*/  IADD3 R22, P2, PT, R22, R20.reuse, RZ ;  /* 0x0000001416167210 */ /* 0x080fe20007f5e0ff */
[--C-:B------:R-:W-:Y:S01]  /*180e0*/  IMAD.X R23, R23, 0x1, R0.reuse, P3 ;  /* 0x0000000117177824 */ /* 0x100fe200018e0600 */
[-C--:B------:R-:W-:Y:S01]  /*180f0*/  IADD3 R10, P3, PT, R10, R20.reuse, RZ ;  /* 0x000000140a0a7210 */ /* 0x080fe20007f7e0ff */
[--C-:B------:R-:W-:Y:S01]  /*18100*/  IMAD.X R11, R11, 0x1, R0.reuse, P4 ;  /* 0x000000010b0b7824 */ /* 0x100fe200020e0600 */
[-C--:B------:R-:W-:Y:S01]  /*18110*/  IADD3 R2, P4, PT, R2, R20.reuse, RZ ;  /* 0x0000001402027210 */ /* 0x080fe20007f9e0ff */
[----:B------:R-:W-:Y:S01]  /*18120*/  IMAD.X R3, R3, 0x1, R0, P5 ;  /* 0x0000000103037824 */ /* 0x000fe200028e0600 */
[----:B------:R-:W-:-:S02]  /*18130*/  IADD3 R17, P5, PT, R17, R20, RZ ;  /* 0x0000001411117210 */ /* 0x000fc40007fbe0ff */
[----:B--2---:R-:W-:-:S05]  /*18140*/  IADD3 R29, P6, PT, R29, R20, RZ ;  /* 0x000000141d1d7210 */ /* 0x004fca0007fde0ff */
[----:B------:R0:W-:Y:S04]  /*18150*/  STL [R1+0x520], R29 ;  /* 0x0005201d01007387 */ /* 0x0001e80000100800 */
        /* <DEDUP_REMOVED lines=9> */
[----:B------:R-:W-:-:S03]  /*181f0*/  IMAD.X R16, R16, 0x1, R0, P6 ;  /* 0x0000000110107824 */ /* 0x000fc600030e0600 */
[----:B------:R-:W-:Y:S01]  /*18200*/  STL [R1+0x52c], R11 ;  /* 0x00052c0b01007387 */ /* 0x000fe20000100800 */
[----:B------:R-:W-:-:S03]  /*18210*/  IADD3 R18, P6, PT, R18, R20, RZ ;  /* 0x0000001412127210 */ /* 0x000fc60007fde0ff */
        /* <DEDUP_REMOVED lines=20> */
[----:B------:R-:W-:Y:S04]  /*18360*/  STL [R1+0x4d0], R24 ;  /* 0x0004d01801007387 */ /* 0x000fe80000100800 */
[----:B------:R-:W-:Y:S01]  /*18370*/  STL [R1+0x4fc], R25 ;  /* 0x0004fc1901007387 */ /* 0x000fe20000100800 */
[----:B------:R-:W-:-:S03]  /*18380*/  IMAD.X R8, R8, 0x1, R0, P5 ;  /* 0x0000000108087824 */ /* 0x000fc600028e0600 */
[----:B------:R-:W-:Y:S01]  /*18390*/  STL [R1+0x4c8], R26 ;  /* 0x0004c81a01007387 */ /* 0x000fe20000100800 */
[----:B------:R-:W-:-:S03]  /*183a0*/  IADD3 R28, P5, PT, R28, R20, RZ ;  /* 0x000000141c1c7210 */ /* 0x000fc60007fbe0ff */
[----:B------:R-:W-:Y:S04]  /*183b0*/  STL [R1+0x4f4], R27 ;  /* 0x0004f41b01007387 */ /* 0x000fe80000100800 */
[----:B------:R-:W-:Y:S04]  /*183c0*/  STL [R1+0x4c0], R9 ;  /* 0x0004c00901007387 */ /* 0x000fe80000100800 */
[----:B------:R0:W-:Y:S04]  /*183d0*/  STL [R1+0x91c], R0 ;  /* 0x00091c0001007387 */ /* 0x0001e80000100800 */
[----:B------:R-:W-:Y:S01]  /*183e0*/  STL [R1+0x4ec], R8 ;  /* 0x0004ec0801007387 */ /* 0x000fe20000100800 */
[----:B--2---:R-:W-:-:S03]  /*183f0*/  IMAD.X R29, R29, 0x1, R0, P6 ;  /* 0x000000011d1d7824 */ /* 0x004fc600030e0600 */
[----:B0-----:R-:W2:Y:S04]  /*18400*/  LDL.LU R0, [R1+0x4b0] ;  /* 0x0004b00001007983 */ /* 0x001ea80000300800 */
[----:B------:R-:W-:Y:S04]  /*18410*/  STL [R1+0x4b8], R28 ;  /* 0x0004b81c01007387 */ /* 0x000fe80000100800 */
[----:B------:R-:W3:Y:S04]  /*18420*/  LDL.LU R7, [R1+0x4a0] ;  /* 0x0004a00001077983 */ /* 0x000ee80000300800 */
[----:B------:R-:W-:Y:S04]  /*18430*/  STL [R1+0x4e4], R29 ;  /* 0x0004e41d01007387 */ /* 0x000fe80000100800 */
[----:B---3--:R0:W-:Y:S04]  /*18440*/  STL [R1+0x910], R7 ;  /* 0x0009100701007387 */ /* 0x0081e80000100800 */
        /* <DEDUP_REMOVED lines=62> */
[----:B------:R-:W-:Y:S01]  /*18830*/  IADD3 R27, P5, PT, R27, R20, RZ ;  /* 0x000000141b1b7210 */ /* 0x000fe20007fbe0ff */
[----:B------:R-:W-:-:S02]  /*18840*/  IMAD.X R9, R9, 0x1, R0, P6 ;  /* 0x0000000109097824 */ /* 0x000fc400030e0600 */
[----:B------:R-:W-:Y:S01]  /*18850*/  IMAD.X R28, R28, 0x1, R0, P0 ;  /* 0x000000011c1c7824 */ /* 0x000fe200000e0600 */
[-C--:B------:R-:W-:Y:S02]  /*18860*/  IADD3 R8, P6, PT, R8, R20.reuse, RZ ;  /* 0x0000001408087210 */ /* 0x080fe40007fde0ff */
[----:B--2---:R-:W-:-:S05]  /*18870*/  IADD3 R7, P1, PT, R7, R20, RZ ;  /* 0x0000001407077210 */ /* 0x004fca0007f3e0ff */
        /* <DEDUP_REMOVED lines=27> */
[----:B------:R-:W-:Y:S04]  /*18a30*/  STL [R1+0x440], R8 ;  /* 0x0004400801007387 */ /* 0x000fe80000100800 */
[----:B0-----:R-:W2:Y:S04]  /*18a40*/  LDL.LU R28, [R1+0x464] ;  /* 0x00046400011c7983 */ /* 0x001ea80000300800 */
[----:B------:R-:W3:Y:S01]  /*18a50*/  LDL.LU R7, [R1+0x454] ;  /* 0x0004540001077983 */ /* 0x000ee20000300800 */
[----:B------:R-:W-:-:S03]  /*18a60*/  IADD3 R29, P0, PT, R29, R20, RZ ;  /* 0x000000141d1d7210 */ /* 0x000fc60007f1e0ff */
[----:B---3--:R0:W-:Y:S04]  /*18a70*/  STL [R1+0x904], R7 ;  /* 0x0009040701007387 */ /* 0x0081e80000100800 */
[----:B------:R-:W-:Y:S04]  /*18a80*/  STL [R1+0x438], R29 ;  /* 0x0004381d01007387 */ /* 0x000fe80000100800 */
[----:B0-----:R-:W3:Y:S04]  /*18a90*/  LDL.LU R7, [R1+0x428] ;  /* 0x0004280001077983 */ /* 0x001ee80000300800 */
[----:B---3--:R0:W-:Y:S04]  /*18aa0*/  STL [R1+0x908], R7 ;  /* 0x0009080701007387 */ /* 0x0081e80000100800 */
[----:B0-----:R-:W3:Y:S01]  /*18ab0*/  LDL.LU R7, [R1+0x45c] ;  /* 0x00045c0001077983 */ /* 0x001ee20000300800 */
[----:B--2---:R-:W-:-:S03]  /*18ac0*/  IMAD.X R28, R28, 0x1, R0, P1 ;  /* 0x000000011c1c7824 */ /* 0x004fc600008e0600 */
[----:B---3--:R0:W-:Y:S04]  /*18ad0*/  STL [R1+0x90c], R7 ;  /* 0x00090c0701007387 */ /* 0x0081e80000100800 */
[----:B0-----:R-:W2:Y:S04]  /*18ae0*/  LDL.LU R7, [R1+0x430] ;  /* 0x0004300001077983 */ /* 0x001ea80000300800 */
[----:B------:R-:W3:Y:S04]  /*18af0*/  LDL.LU R6, [R1+0x420] ;  /* 0x0004200001067983 */ /* 0x000ee80000300800 */
[----:B------:R-:W4:Y:S04]  /*18b00*/  LDL.LU R5, [R1+0x44c] ;  /* 0x00044c0001057983 */ /* 0x000f280000300800 */
        /* <DEDUP_REMOVED lines=23> */
[----:B------:R0:W-:Y:S04]  /*18c80*/  STL [R1+0x464], R28 ;  /* 0x0004641c01007387 */ /* 0x0001e80000100800 */
[----:B0-----:R-:W3:Y:S01]  /*18c90*/  LDL.LU R28, [R1+0x3ec] ;  /* 0x0003ec00011c7983 */ /* 0x001ee20000300800 */
[----:B--2---:R-:W-:-:S05]  /*18ca0*/  IADD3 R7, P1, PT, R7, R20, RZ ;  /* 0x0000001407077210 */ /* 0x004fca0007f3e0ff */
[----:B------:R0:W-:Y:S04]  /*18cb0*/  STL [R1+0x430], R7 ;  /* 0x0004300701007387 */ /* 0x0001e80000100800 */
[----:B0-----:R-:W2:Y:S02]  /*18cc0*/  LDL.LU R7, [R1+0x90c] ;  /* 0x00090c0001077983 */ /* 0x001ea40000300800 */
[----:B--2---:R-:W-:-:S05]  /*18cd0*/  IMAD.X R7, R7, 0x1, R0, P2 ;  /* 0x0000000107077824 */ /* 0x004fca00010e0600 */
[----:B------:R0:W-:Y:S04]  /*18ce0*/  STL [R1+0x45c], R7 ;  /* 0x00045c0701007387 */ /* 0x0001e80000100800 */
[----:B0-----:R-:W2:Y:S02]  /*18cf0*/  LDL.LU R7, [R1+0x908] ;  /* 0x0009080001077983 */ /* 0x001ea40000300800 */
[----:B--2---:R-:W-:-:S05]  /*18d00*/  IADD3 R7, P2, PT, R7, R20, RZ ;  /* 0x0000001407077210 */ /* 0x004fca0007f5e0ff */
[----:B------:R0:W-:Y:S04]  /*18d10*/  STL [R1+0x428], R7 ;  /* 0x0004280701007387 */ /* 0x0001e80000100800 */
[----:B0-----:R-:W2:Y:S01]  /*18d20*/  LDL.LU R7, [R1+0x904] ;  /* 0x0009040001077983 */ /* 0x001ea20000300800 */
[--C-:B----4-:R-:W-:Y:S01]  /*18d30*/  IMAD.X R5, R5, 0x1, R0.reuse, P4 ;  /* 0x0000000105057824 */ /* 0x110fe200020e0600 */
[-C--:B---3--:R-:W-:Y:S01]  /*18d40*/  IADD3 R4, P4, PT, R4, R20.reuse, RZ ;  /* 0x0000001404047210 */ /* 0x088fe20007f9e0ff */
        /* <DEDUP_REMOVED lines=17> */
[--C-:B------:R-:W-:Y:S01]  /*18e60*/  IMAD.X R27, R27, 0x1, R0.reuse, P0 ;  /* 0x000000011b1b7824 */ /* 0x100fe200000e0600 */
[-C--:B------:R-:W-:Y:S01]  /*18e70*/  IADD3 R9, P0, PT, R9, R20.reuse, RZ ;  /* 0x0000001409097210 */ /* 0x080fe20007f1e0ff */
[----:B--2---:R-:W-:Y:S01]  /*18e80*/  IMAD.X R7, R7, 0x1, R0, P3 ;  /* 0x0000000107077824 */ /* 0x004fe200018e0600 */
[----:B------:R-:W-:-:S04]  /*18e90*/  IADD3 R6, P3, PT, R6, R20, RZ ;  /* 0x0000001406067210 */ /* 0x000fc80007f7e0ff */
        /* <DEDUP_REMOVED lines=27> */
[----:B------:R-:W-:Y:S04]  /*19050*/  STL [R1+0x3c8], R9 ;  /* 0x0003c80901007387 */ /* 0x000fe80000100800 */
[----:B------:R-:W3:Y:S01]  /*19060*/  LDL.LU R7, [R1+0x3a8] ;  /* 0x0003a80001077983 */ /* 0x000ee20000300800 */
[----:B------:R-:W-:Y:S01]  /*19070*/  IADD3 R8, P1, PT, R8, R20, RZ ;  /* 0x0000001408087210 */ /* 0x000fe20007f3e0ff */
[----:B------:R-:W-:-:S02]  /*19080*/  IMAD.X R28, R28, 0x1, R0, P2 ;  /* 0x000000011c1c7824 */ /* 0x000fc400010e0600 */
[----:B---3--:R0:W-:Y:S04]  /*19090*/  STL [R1+0x8f8], R7 ;  /* 0x0008f80701007387 */ /* 0x0081e80000100800 */
[----:B------:R-:W-:Y:S04]  /*190a0*/  STL [R1+0x3c0], R8 ;  /* 0x0003c00801007387 */ /* 0x000fe80000100800 */
[----:B0-----:R-:W3:Y:S04]  /*190b0*/  LDL.LU R7, [R1+0x3dc] ;  /* 0x0003dc0001077983 */ /* 0x001ee80000300800 */
[----:B------:R-:W-:Y:S04]  /*190c0*/  STL [R1+0x3ec], R28 ;  /* 0x0003ec1c01007387 */ /* 0x000fe80000100800 */
[----:B---3--:R0:W-:Y:S04]  /*190d0*/  STL [R1+0x8fc], R7 ;  /* 0x0008fc0701007387 */ /* 0x0081e80000100800 */
[----:B0-----:R-:W3:Y:S01]  /*190e0*/  LDL.LU R7, [R1+0x3b0] ;  /* 0x0003b00001077983 */ /* 0x001ee20000300800 */
[----:B--2---:R-:W-:-:S03]  /*190f0*/  IADD3 R29, P2, PT, R29, R20, RZ ;  /* 0x000000141d1d7210 */ /* 0x004fc60007f5e0ff */
        /* <DEDUP_REMOVED lines=27> */
[----:B------:R-:W3:Y:S04]  /*192b0*/  LDL.LU R8, [R1+0x374] ;  /* 0x0003740001087983 */ /* 0x000ee80000300800 */
[----:B0-----:R-:W3:Y:S01]  /*192c0*/  LDL.LU R29, [R1+0x340] ;  /* 0x00034000011d7983 */ /* 0x001ee20000300800 */
        /* <DEDUP_REMOVED lines=27> */
[-C--:B------:R-:W-:Y:S02]  /*19480*/  IADD3 R25, P0, PT, R25, R20.reuse, RZ ;  /* 0x0000001419197210 */ /* 0x080fe40007f1e0ff */
[-C--:B------:R-:W-:Y:S01]  /*19490*/  IADD3 R26, P1, PT, R26, R20.reuse, RZ ;  /* 0x000000141a1a7210 */ /* 0x080fe20007f3e0ff */
[----:B------:R-:W-:Y:S01]  /*194a0*/  IMAD.X R27, R27, 0x1, R0, P2 ;  /* 0x000000011b1b7824 */ /* 0x000fe200010e0600 */
        /* <DEDUP_REMOVED lines=26> */
[----:B------:R-:W-:Y:S04]  /*19650*/  STL [R1+0x350], R26 ;  /* 0x0003501a01007387 */ /* 0x000fe80000100800 */
[----:B------:R-:W-:Y:S04]  /*19660*/  STL [R1+0x37c], R27 ;  /* 0x00037c1b01007387 */ /* 0x000fe80000100800 */
[----:B------:R-:W3:Y:S01]  /*19670*/  LDL.LU R7, [R1+0x35c] ;  /* 0x00035c0001077983 */ /* 0x000ee20000300800 */
[----:B------:R-:W-:Y:S01]  /*19680*/  IADD3 R9, P2, PT, R9, R20, RZ ;  /* 0x0000001409097210 */ /* 0x000fe20007f5e0ff */
[----:B------:R-:W-:-:S04]  /*19690*/  IMAD.X R8, R8, 0x1, R0, P3 ;  /* 0x0000000108087824 */ /* 0x000fc800018e0600 */
[----:B------:R-:W-:Y:S04]  /*196a0*/  STL [R1+0x348], R9 ;  /* 0x0003480901007387 */ /* 0x000fe80000100800 */
[----:B---3--:R0:W-:Y:S04]  /*196b0*/  STL [R1+0x8ec], R7 ;  /* 0x0008ec0701007387 */ /* 0x0081e80000100800 */
[----:B------:R-:W-:Y:S04]  /*196c0*/  STL [R1+0x374], R8 ;  /* 0x0003740801007387 */ /* 0x000fe80000100800 */
[----:B0-----:R-:W3:Y:S01]  /*196d0*/  LDL.LU R7, [R1+0x330] ;  /* 0x0003300001077983 */ /* 0x001ee20000300800 */
[----:B------:R-:W-:-:S05]  /*196e0*/  IADD3 R29, P3, PT, R29, R20, RZ ;  /* 0x000000141d1d7210 */ /* 0x000fca0007f7e0ff */
[----:B------:R-:W-:Y:S04]  /*196f0*/  STL [R1+0x340], R29 ;  /* 0x0003401d01007387 */ /* 0x000fe80000100800 */
        /* <DEDUP_REMOVED lines=28> */
[----:B------:R-:W3:Y:S04]  /*198c0*/  LDL.LU R27, [R1+0x2d0] ;  /* 0x0002d000011b7983 */ /* 0x000ee80000300800 */
[----:B------:R-:W3:Y:S04]  /*198d0*/  LDL.LU R9, [R1+0x2fc] ;  /* 0x0002fc0001097983 */ /* 0x000ee80000300800 */
[----:B------:R-:W3:Y:S04]  /*198e0*/  LDL.LU R8, [R1+0x2c8] ;  /* 0x0002c80001087983 */ /* 0x000ee80000300800 */
        /* <DEDUP_REMOVED lines=26> */
[--C-:B------:R-:W-:Y:S01]  /*19a90*/  IMAD.X R24, R24, 0x1, R0.reuse, P2 ;  /* 0x0000000118187824 */ /* 0x100fe200010e0600 */
[-C--:B------:R-:W-:Y:S01]  /*19aa0*/  IADD3 R25, P2, PT, R25, R20.reuse, RZ ;  /* 0x0000001419197210 */ /* 0x080fe20007f5e0ff */
[--C-:B------:R-:W-:Y:S01]  /*19ab0*/  IMAD.X R26, R26, 0x1, R0.reuse, P3 ;  /* 0x000000011a1a7824 */ /* 0x100fe200018e0600 */
[-C--:B------:R-:W-:Y:S01]  /*19ac0*/  IADD3 R27, P3, PT, R27, R20.reuse, RZ ;  /* 0x000000141b1b7210 */ /* 0x080fe20007f7e0ff */
[--C-:B------:R-:W-:Y:S02]  /*19ad0*/  IMAD.X R9, R9, 0x1, R0.reuse, P4 ;  /* 0x0000000109097824 */ /* 0x100fe400020e0600 */
        /* <DEDUP_REMOVED lines=28> */
[----:B------:R-:W-:Y:S04]  /*19ca0*/  STL [R1+0x2d8], R25 ;  /* 0x0002d81901007387 */ /* 0x000fe80000100800 */
[----:B------:R-:W-:Y:S04]  /*19cb0*/  STL [R1+0x304], R26 ;  /* 0x0003041a01007387 */ /* 0x000fe80000100800 */
[----:B------:R-:W-:Y:S04]  /*19cc0*/  STL [R1+0x2d0], R27 ;  /* 0x0002d01b01007387 */ /* 0x000fe80000100800 */
[----:B------:R0:W-:Y:S04]  /*19cd0*/  STL [R1+0x2fc], R9 ;  /* 0x0002fc0901007387 */ /* 0x0001e80000100800 */
[----:B0-----:R-:W3:Y:S04]  /*19ce0*/  LDL.LU R9, [R1+0x2ec] ;  /* 0x0002ec0001097983 */ /* 0x001ee80000300800 */
[----:B------:R0:W-:Y:S04]  /*19cf0*/  STL [R1+0x2f4], R28 ;  /* 0x0002f41c01007387 */ /* 0x0001e80000100800 */
[----:B------:R-:W-:Y:S04]  /*19d00*/  STL [R1+0x2c8], R8 ;  /* 0x0002c80801007387 */ /* 0x000fe80000100800 */
[----:B0-----:R-:W4:Y:S04]  /*19d10*/  LDL.LU R28, [R1+0x2b0] ;  /* 0x0002b000011c7983 */ /* 0x001f280000300800 */
[----:B----4-:R0:W-:Y:S04]  /*19d20*/  STL [R1+0x8e4], R28 ;  /* 0x0008e41c01007387 */ /* 0x0101e80000100800 */
[----:B0-----:R-:W4:Y:S01]  /*19d30*/  LDL.LU R28, [R1+0x2e4] ;  /* 0x0002e400011c7983 */ /* 0x001f220000300800 */
[----:B--2---:R-:W-:-:S03]  /*19d40*/  IADD3 R29, P5, PT, R29, R20, RZ ;  /* 0x000000141d1d7210 */ /* 0x004fc60007fbe0ff */
[----:B----4-:R0:W-:Y:S04]  /*19d50*/  STL [R1+0x8e8], R28 ;  /* 0x0008e81c01007387 */ /* 0x0101e80000100800 */
[----:B0-----:R-:W2:Y:S04]  /*19d60*/  LDL.LU R28, [R1+0x2b8] ;  /* 0x0002b800011c7983 */ /* 0x001ea80000300800 */
        /* <DEDUP_REMOVED lines=19> */
[----:B------:R0:W-:Y:S04]  /*19ea0*/  STL [R1+0x2c0], R29 ;  /* 0x0002c01d01007387 */ /* 0x0001e80000100800 */
[----:B------:R-:W4:Y:S04]  /*19eb0*/  LDL.LU R12, [R1+0x260] ;  /* 0x00026000010c7983 */ /* 0x000f280000300800 */
[----:B------:R-:W4:Y:S01]  /*19ec0*/  LDL.LU R24, [R1+0x28c] ;  /* 0x00028c0001187983 */ /* 0x000f220000300800 */
[----:B---3--:R-:W-:-:S03]  /*19ed0*/  IMAD.X R9, R9, 0x1, R0, P6 ;  /* 0x0000000109097824 */ /* 0x008fc600030e0600 */
[----:B------:R-:W3:Y:S04]  /*19ee0*/  LDL.LU R25, [R1+0x258] ;  /* 0x0002580001197983 */ /* 0x000ee80000300800 */
[----:B------:R-:W3:Y:S04]  /*19ef0*/  LDL.LU R26, [R1+0x284] ;  /* 0x00028400011a7983 */ /* 0x000ee80000300800 */
[----:B0-----:R-:W3:Y:S04]  /*19f00*/  LDL.LU R29, [R1+0x250] ;  /* 0x00025000011d7983 */ /* 0x001ee80000300800 */
        /* <DEDUP_REMOVED lines=8> */
[----:B0-----:R-:W2:Y:S01]  /*19f90*/  LDL.LU R28, [R1+0x8e4] ;  /* 0x0008e400011c7983 */ /* 0x001ea20000300800 */
[--C-:B----4-:R-:W-:Y:S01]  /*19fa0*/  IMAD.X R7, R7, 0x1, R0.reuse, P1 ;  /* 0x0000000107077824 */ /* 0x110fe200008e0600 */
        /* <DEDUP_REMOVED lines=18> */
[----:B---3--:R-:W-:Y:S01]  /*1a0d0*/  IMAD.X R26, R26, 0x1, R0, P5 ;  /* 0x000000011a1a7824 */ /* 0x008fe200028e0600 */
[-C--:B------:R-:W-:Y:S02]  /*1a0e0*/  IADD3 R29, P5, PT, R29, R20.reuse, RZ ;  /* 0x000000141d1d7210 */ /* 0x080fe40007fbe0ff */
[-C--:B------:R-:W-:Y:S02]  /*1a0f0*/  IADD3 R25, P4, PT, R25, R20.reuse, RZ ;  /* 0x0000001419197210 */ /* 0x080fe40007f9e0ff */
[----:B--2---:R-:W-:-:S05]  /*1a100*/  IADD3 R28, P0, PT, R28, R20, RZ ;  /* 0x000000141c1c7210 */ /* 0x004fca0007f1e0ff */
[----:B------:R0:W-:Y:S01]  /*1a110*/  STL [R1+0x2b0], R28 ;  /* 0x0002b01c01007387 */ /* 0x0001e20000100800 */
[----:B------:R-:W-:-:S03]  /*1a120*/  IMAD.X R16, R16, 0x1, R0, P0 ;  /* 0x0000000110107824 */ /* 0x000fc600000e0600 */
        /* <DEDUP_REMOVED lines=11> */
[----:B------:R-:W-:-:S03]  /*1a1e0*/  IADD3 R18, P0, PT, R18, R20, RZ ;  /* 0x0000001412127210 */ /* 0x000fc60007f1e0ff */
[----:B------:R-:W-:Y:S04]  /*1a1f0*/  STL [R1+0x2b4], R3 ;  /* 0x0002b40301007387 */ /* 0x000fe80000100800 */
[----:B------:R-:W-:Y:S04]  /*1a200*/  STL [R1+0x280], R17 ;  /* 0x0002801101007387 */ /* 0x000fe80000100800 */
[----:B------:R-:W-:Y:S04]  /*1a210*/  STL [R1+0x2ac], R16 ;  /* 0x0002ac1001007387 */ /* 0x000fe80000100800 */
[----:B------:R0:W-:Y:S04]  /*1a220*/  STL [R1+0x270], R8 ;  /* 0x0002700801007387 */ /* 0x0001e80000100800 */
[----:B------:R-:W-:Y:S04]  /*1a230*/  STL [R1+0x278], R18 ;  /* 0x0002781201007387 */ /* 0x000fe80000100800 */
[----:B0-----:R-:W3:Y:S04]  /*1a240*/  LDL.LU R8, [R1+0x274] ;  /* 0x0002740001087983 */ /* 0x001ee80000300800 */
        /* <DEDUP_REMOVED lines=8> */
[----:B0-----:R-:W4:Y:S04]  /*1a2d0*/  LDL.LU R29, [R1+0x240] ;  /* 0x00024000011d7983 */ /* 0x001f280000300800 */
[----:B------:R-:W-:Y:S04]  /*1a2e0*/  STL [R1+0x284], R26 ;  /* 0x0002841a01007387 */ /* 0x000fe80000100800 */
[----:B------:R-:W2:Y:S01]  /*1a2f0*/  LDL.LU R7, [R1+0x264] ;  /* 0x0002640001077983 */ /* 0x000ea20000300800 */
[----:B------:R-:W-:Y:S01]  /*1a300*/  IMAD.X R27, R27, 0x1, R0, P6 ;  /* 0x000000011b1b7824 */ /* 0x000fe200030e0600 */
[----:B------:R-:W-:-:S02]  /*1a310*/  IADD3 R9, P6, PT, R9, R20, RZ ;  /* 0x0000001409097210 */ /* 0x000fc40007fde0ff */
[----:B--2---:R0:W-:Y:S04]  /*1a320*/  STL [R1+0x8dc], R7 ;  /* 0x0008dc0701007387 */ /* 0x0041e80000100800 */
        /* <DEDUP_REMOVED lines=18> */
[----:B---3--:R-:W-:-:S03]  /*1a450*/  IMAD.X R8, R8, 0x1, R0, P0 ;  /* 0x0000000108087824 */ /* 0x008fc600000e0600 */
[----:B------:R-:W3:Y:S04]  /*1a460*/  LDL.LU R25, [R1+0x224] ;  /* 0x0002240001197983 */ /* 0x000ee80000300800 */
[----:B------:R-:W3:Y:S04]  /*1a470*/  LDL.LU R14, [R1+0x1f0] ;  /* 0x0001f000010e7983 */ /* 0x000ee80000300800 */
[----:B------:R-:W3:Y:S04]  /*1a480*/  LDL.LU R13, [R1+0x21c] ;  /* 0x00021c00010d7983 */ /* 0x000ee80000300800 */
[----:B------:R-:W3:Y:S04]  /*1a490*/  LDL.LU R12, [R1+0x1e8] ;  /* 0x0001e800010c7983 */ /* 0x000ee80000300800 */
[----:B------:R0:W-:Y:S04]  /*1a4a0*/  STL [R1+0x274], R8 ;  /* 0x0002740801007387 */ /* 0x0001e80000100800 */
[----:B------:R-:W3:Y:S01]  /*1a4b0*/  LDL.LU R24, [R1+0x214] ;  /* 0x0002140001187983 */ /* 0x000ee20000300800 */
[----:B------:R-:W-:-:S03]  /*1a4c0*/  IMAD.X R28, R28, 0x1, R0, P1 ;  /* 0x000000011c1c7824 */ /* 0x000fc600008e0600 */
[----:B------:R-:W3:Y:S04]  /*1a4d0*/  LDL.LU R26, [R1+0x1e0] ;  /* 0x0001e000011a7983 */ /* 0x000ee80000300800 */
[----:B-1----:R-:W3:Y:S01]  /*1a4e0*/  LDL.LU R27, [R1+0x20c] ;  /* 0x00020c00011b7983 */ /* 0x002ee20000300800 */
[----:B----4-:R-:W-:-:S03]  /*1a4f0*/  IADD3 R29, P0, PT, R29, R20, RZ ;  /* 0x000000141d1d7210 */ /* 0x010fc60007f1e0ff */
[----:B0-----:R-:W4:Y:S04]  /*1a500*/  LDL.LU R9, [R1+0x1d8] ;  /* 0x0001d80001097983 */ /* 0x001f280000300800 */
[----:B------:R-:W4:Y:S04]  /*1a510*/  LDL.LU R8, [R1+0x204] ;  /* 0x0002040001087983 */ /* 0x000f280000300800 */
[----:B------:R0:W-:Y:S04]  /*1a520*/  STL [R1+0x26c], R28 ;  /* 0x00026c1c01007387 */ /* 0x0001e80000100800 */
[----:B0-----:R-:W4:Y:S04]  /*1a530*/  LDL.LU R28, [R1+0x1d0] ;  /* 0x0001d000011c7983 */ /* 0x001f280000300800 */
[----:B------:R0:W-:Y:S04]  /*1a540*/  STL [R1+0x240], R29 ;  /* 0x0002401d01007387 */ /* 0x0001e80000100800 */
[----:B0-----:R-:W4:Y:S01]  /*1a550*/  LDL.LU R29, [R1+0x1fc] ;  /* 0x0001fc00011d7983 */ /* 0x001f220000300800 */
[----:B--2---:R-:W-:-:S05]  /*1a560*/  IADD3 R7, P1, PT, R7, R20, RZ ;  /* 0x0000001407077210 */ /* 0x004fca0007f3e0ff */
[----:B------:R0:W-:Y:S04]  /*1a570*/  STL [R1+0x238], R7 ;  /* 0x0002380701007387 */ /* 0x0001e80000100800 */
[----:B0-----:R-:W2:Y:S01]  /*1a580*/  LDL.LU R7, [R1+0x8dc] ;  /* 0x0008dc0001077983 */ /* 0x001ea20000300800 */
        /* <DEDUP_REMOVED lines=12> */
[--C-:B---3--:R-:W-:Y:S01]  /*1a650*/  IMAD.X R25, R25, 0x1, R0.reuse, P3 ;  /* 0x0000000119197824 */ /* 0x108fe200018e0600 */
[-C--:B------:R-:W-:Y:S01]  /*1a660*/  IADD3 R14, P3, PT, R14, R20.reuse, RZ ;  /* 0x000000140e0e7210 */ /* 0x080fe20007f7e0ff */
[--C-:B------:R-:W-:Y:S01]  /*1a670*/  IMAD.X R13, R13, 0x1, R0.reuse, P4 ;  /* 0x000000010d0d7824 */ /* 0x100fe200020e0600 */
[-C--:B------:R-:W-:Y:S01]  /*1a680*/  IADD3 R12, P4, PT, R12, R20.reuse, RZ ;  /* 0x000000140c0c7210 */ /* 0x080fe20007f9e0ff */
[--C-:B------:R-:W-:Y:S01]  /*1a690*/  IMAD.X R24, R24, 0x1, R0.reuse, P5 ;  /* 0x0000000118187824 */ /* 0x100fe200028e0600 */
[-C--:B------:R-:W-:Y:S01]  /*1a6a0*/  IADD3 R26, P5, PT, R26, R20.reuse, RZ ;  /* 0x000000141a1a7210 */ /* 0x080fe20007fbe0ff */
[--C-:B------:R-:W-:Y:S01]  /*1a6b0*/  IMAD.X R27, R27, 0x1, R0.reuse, P6 ;  /* 0x000000011b1b7824 */ /* 0x100fe200030e0600 */
[----:B----4-:R-:W-:Y:S01]  /*1a6c0*/  IADD3 R9, P6, PT, R9, R20, RZ ;  /* 0x0000001409097210 */ /* 0x010fe20007fde0ff */
[----:B------:R-:W-:-:S02]  /*1a6d0*/  IMAD.X R8, R8, 0x1, R0, P0 ;  /* 0x0000000108087824 */ /* 0x000fc400000e0600 */
        /* <DEDUP_REMOVED lines=29> */
[----:B0-----:R-:W4:Y:S04]  /*1a8b0*/  LDL.LU R27, [R1+0x1c0] ;  /* 0x0001c000011b7983 */ /* 0x001f280000300800 */
[----:B------:R-:W-:Y:S04]  /*1a8c0*/  STL [R1+0x1d8], R9 ;  /* 0x0001d80901007387 */ /* 0x000fe80000100800 */
[----:B------:R-:W-:Y:S04]  /*1a8d0*/  STL [R1+0x204], R8 ;  /* 0x0002040801007387 */ /* 0x000fe80000100800 */
[----:B------:R-:W2:Y:S01]  /*1a8e0*/  LDL.LU R4, [R1+0x1b8] ;  /* 0x0001b80001047983 */ /* 0x000ea20000300800 */
[----:B------:R-:W-:Y:S01]  /*1a8f0*/  IADD3 R28, P0, PT, R28, R20, RZ ;  /* 0x000000141c1c7210 */ /* 0x000fe20007f1e0ff */
[----:B------:R-:W-:-:S02]  /*1a900*/  IMAD.X R29, R29, 0x1, R0, P1 ;  /* 0x000000011d1d7824 */ /* 0x000fc400008e0600 */
[----:B--2---:R0:W-:Y:S04]  /*1a910*/  STL [R1+0x8d8], R4 ;  /* 0x0008d80401007387 */ /* 0x0041e80000100800 */
[----:B------:R-:W-:Y:S04]  /*1a920*/  STL [R1+0x1d0], R28 ;  /* 0x0001d01c01007387 */ /* 0x000fe80000100800 */
        /* <DEDUP_REMOVED lines=16> */
[----:B------:R-:W-:-:S03]  /*1aa30*/  IADD3 R25, P1, PT, R25, R20, RZ ;  /* 0x0000001419197210 */ /* 0x000fc60007f3e0ff */
[----:B------:R-:W2:Y:S04]  /*1aa40*/  LDL.LU R28, [R1+0x1ac] ;  /* 0x0001ac00011c7983 */ /* 0x000ea80000300800 */
[----:B------:R-:W2:Y:S04]  /*1aa50*/  LDL.LU R21, [R1+0x1a4] ;  /* 0x0001a40001157983 */ /* 0x000ea80000300800 */
[----:B------:R-:W2:Y:S04]  /*1aa60*/  LDL.LU R22, [R1+0x170] ;  /* 0x0001700001167983 */ /* 0x000ea80000300800 */
[----:B------:R-:W2:Y:S04]  /*1aa70*/  LDL.LU R23, [R1+0x19c] ;  /* 0x00019c0001177983 */ /* 0x000ea80000300800 */
[----:B------:R0:W-:Y:S04]  /*1aa80*/  STL [R1+0x1c8], R25 ;  /* 0x0001c81901007387 */ /* 0x0001e80000100800 */
[----:B------:R-:W2:Y:S04]  /*1aa90*/  LDL.LU R10, [R1+0x168] ;  /* 0x00016800010a7983 */ /* 0x000ea80000300800 */
[----:B------:R-:W2:Y:S01]  /*1aaa0*/  LDL.LU R11, [R1+0x194] ;  /* 0x00019400010b7983 */ /* 0x000ea20000300800 */
[----:B---3--:R-:W-:-:S03]  /*1aab0*/  IMAD.X R26, R26, 0x1, R0, P2 ;  /* 0x000000011a1a7824 */ /* 0x008fc600010e0600 */
[----:B------:R-:W3:Y:S04]  /*1aac0*/  LDL.LU R18, [R1+0x18c] ;  /* 0x00018c0001127983 */ /* 0x000ee80000300800 */
[----:B------:R-:W3:Y:S01]  /*1aad0*/  LDL.LU R19, [R1+0x6d0] ;  /* 0x0006d00001137983 */ /* 0x000ee20000300800 */
[----:B----4-:R-:W-:-:S03]  /*1aae0*/  IADD3 R27, P2, PT, R27, R20, RZ ;  /* 0x000000141b1b7210 */ /* 0x010fc60007f5e0ff */
[----:B------:R-:W4:Y:S04]  /*1aaf0*/  LDL.LU R24, [R1+0x184] ;  /* 0x0001840001187983 */ /* 0x000f280000300800 */
[----:B0-----:R-:W3:Y:S04]  /*1ab00*/  LDL.LU R25, [R1+0x16c] ;  /* 0x00016c0001197983 */ /* 0x001ee80000300800 */
[----:B------:R0:W-:Y:S04]  /*1ab10*/  STL [R1+0x1f4], R26 ;  /* 0x0001f41a01007387 */ /* 0x0001e80000100800 */
[----:B0-----:R-:W3:Y:S04]  /*1ab20*/  LDL.LU R26, [R1+0x164] ;  /* 0x00016400011a7983 */ /* 0x001ee80000300800 */
[----:B------:R0:W-:Y:S04]  /*1ab30*/  STL [R1+0x1c0], R27 ;  /* 0x0001c01b01007387 */ /* 0x0001e80000100800 */
[----:B0-----:R-:W3:Y:S01]  /*1ab40*/  LDL.LU R27, [R1+0x6b8] ;  /* 0x0006b800011b7983 */ /* 0x001ee20000300800 */
[----:B--2---:R-:W-:-:S05]  /*1ab50*/  IMAD.X R4, R4, 0x1, R0, P3 ;  /* 0x0000000104047824 */ /* 0x004fca00018e0600 */
        /* <DEDUP_REMOVED lines=16> */
[----:B0-----:R0:W5:Y:S04]  /*1ac60*/  LDL.LU R4, [R1+0x8d4] ;  /* 0x0008d40001047983 */ /* 0x0011680000300800 */
[----:B------:R1:W-:Y:S04]  /*1ac70*/  STL [R1+0x1e4], R5 ;  /* 0x0001e40501007387 */ /* 0x0003e80000100800 */
[----:B-1----:R0:W5:Y:S04]  /*1ac80*/  LDL.LU R5, [R1+0x8d0] ;  /* 0x0008d00001057983 */ /* 0x0021680000300800 */
        /* <DEDUP_REMOVED lines=8> */
[----:B------:R1:W-:Y:S01]  /*1ad10*/  STL [R1+0x1a0], R3 ;  /* 0x0001a00301007387 */ /* 0x0003e20000100800 */
[----:B------:R-:W-:-:S03]  /*1ad20*/  IMAD.X R9, R9, 0x1, R0, P3 ;  /* 0x0000000109097824 */ /* 0x000fc600018e0600 */
[----:B-1----:R0:W5:Y:S04]  /*1ad30*/  LDL.LU R3, [R1+0x8bc] ;  /* 0x0008bc0001037983 */ /* 0x0021680000300800 */
[----:B------:R1:W-:Y:S01]  /*1ad40*/  STL [R1+0x1cc], R2 ;  /* 0x0001cc0201007387 */ /* 0x0003e20000100800 */
[----:B------:R-:W-:-:S03]  /*1ad50*/  IADD3 R29, P3, PT, R29, R20, RZ ;  /* 0x000000141d1d7210 */ /* 0x000fc60007f7e0ff */
        /* <DEDUP_REMOVED lines=14> */
[----:B-1----:R-:W2:Y:S01]  /*1ae40*/  LDL.LU R29, [R1+0x89c] ;  /* 0x00089c00011d7983 */ /* 0x002ea20000300800 */
[----:B------:R-:W-:-:S05]  /*1ae50*/  IMAD.X R28, R28, 0x1, R0, P4 ;  /* 0x000000011c1c7824 */ /* 0x000fca00020e0600 */
[----:B------:R1:W-:Y:S04]  /*1ae60*/  STL [R1+0x1ac], R28 ;  /* 0x0001ac1c01007387 */ /* 0x0003e80000100800 */
[----:B-1----:R-:W3:Y:S01]  /*1ae70*/  LDL.LU R28, [R1+0x898] ;  /* 0x00089800011c7983 */ /* 0x002ee20000300800 */
[----:B--2---:R-:W-:-:S05]  /*1ae80*/  IADD3 R29, P4, PT, R29, R20, RZ ;  /* 0x000000141d1d7210 */ /* 0x004fca0007f9e0ff */
[----:B------:R1:W-:Y:S04]  /*1ae90*/  STL [R1+0x178], R29 ;  /* 0x0001781d01007387 */ /* 0x0003e80000100800 */
[----:B-1----:R-:W2:Y:S01]  /*1aea0*/  LDL.LU R29, [R1+0x894] ;  /* 0x00089400011d7983 */ /* 0x002ea20000300800 */
[--C-:B------:R-:W-:Y:S01]  /*1aeb0*/  IMAD.X R21, R21, 0x1, R0.reuse, P5 ;  /* 0x0000000115157824 */ /* 0x100fe200028e0600 */
[-C--:B------:R-:W-:Y:S01]  /*1aec0*/  IADD3 R22, P5, PT, R22, R20.reuse, RZ ;  /* 0x0000001416167210 */ /* 0x080fe20007fbe0ff */
[--C-:B------:R-:W-:Y:S01]  /*1aed0*/  IMAD.X R23, R23, 0x1, R0.reuse, P6 ;  /* 0x0000000117177824 */ /* 0x100fe200030e0600 */
[----:B------:R-:W-:Y:S01]  /*1aee0*/  IADD3 R10, P6, PT, R10, R20, RZ ;  /* 0x000000140a0a7210 */ /* 0x000fe20007fde0ff */
[--C-:B------:R-:W-:Y:S01]  /*1aef0*/  IMAD.X R11, R11, 0x1, R0.reuse, P0 ;  /* 0x000000010b0b7824 */ /* 0x100fe200000e0600 */
[----:B------:R-:W-:Y:S01]  /*1af00*/  STL [R1+0x1a4], R21 ;  /* 0x0001a41501007387 */ /* 0x000fe20000100800 */
[----:B---3--:R-:W-:-:S03]  /*1af10*/  IMAD.X R18, R18, 0x1, R0, P1 ;  /* 0x0000000112127824 */ /* 0x008fc600008e0600 */
[----:B------:R-:W-:Y:S04]  /*1af20*/  STL [R1+0x170], R22 ;  /* 0x0001701601007387 */ /* 0x000fe80000100800 */
[----:B------:R-:W-:Y:S01]  /*1af30*/  STL [R1+0x19c], R23 ;  /* 0x00019c1701007387 */ /* 0x000fe20000100800 */
[----:B------:R-:W-:-:S03]  /*1af40*/  IADD3 R19, P0, PT, R19, UR10, RZ ;  /* 0x0000000a13137c10 */ /* 0x000fc6000ff1e0ff */
[----:B------:R-:W-:Y:S01]  /*1af50*/  STL [R1+0x168], R10 ;  /* 0x0001680a01007387 */ /* 0x000fe20000100800 */
[----:B----4-:R-:W-:-:S03]  /*1af60*/  IMAD.X R24, R24, 0x1, R0, P2 ;  /* 0x0000000118187824 */ /* 0x010fc600010e0600 */
[----:B------:R-:W-:Y:S04]  /*1af70*/  STL [R1+0x194], R11 ;  /* 0x0001940b01007387 */ /* 0x000fe80000100800 */
[----:B------:R-:W-:Y:S01]  /*1af80*/  STL [R1+0x18c], R18 ;  /* 0x00018c1201007387 */ /* 0x000fe20000100800 */
[--C-:B------:R-:W-:Y:S01]  /*1af90*/  IMAD.X R28, R28, 0x1, R0.reuse, P4 ;  /* 0x000000011c1c7824 */ /* 0x100fe200020e0600 */
[----:B------:R-:W-:Y:S01]  /*1afa0*/  IADD3.X R27, PT, PT, R27, UR6, RZ, P0, !PT ;  /* 0x000000061b1b7c10 */ /* 0x000fe200087fe4ff */
[--C-:B------:R-:W-:Y:S02]  /*1afb0*/  IMAD.X R25, R25, 0x1, R0.reuse, P5 ;  /* 0x0000000119197824 */ /* 0x100fe400028e0600 */
[----:B------:R-:W-:Y:S01]  /*1afc0*/  IMAD.X R26, R26, 0x1, R0, P6 ;  /* 0x000000011a1a7824 */ /* 0x000fe200030e0600 */
[----:B------:R-:W-:-:S04]  /*1afd0*/  UIADD3 UR4, UPT, UPT, UR4, 0x1, URZ ;  /* 0x0000000104047890 */ /* 0x000fc8000fffe0ff */
[----:B------:R-:W-:Y:S01]  /*1afe0*/  UISETP.NE.U32.AND UP0, UPT, UR4, UR7, UPT ;  /* 0x000000070400728c */ /* 0x000fe2000bf05070 */
[----:B--2---:R-:W-:-:S05]  /*1aff0*/  IMAD.X R29, R29, 0x1, R0, P3 ;  /* 0x000000011d1d7824 */ /* 0x004fca00018e0600 */
[----:B------:R1:W-:Y:S04]  /*1b000*/  STL [R1+0x17c], R29 ;  /* 0x00017c1d01007387 */ /* 0x0003e80000100800 */
[----:B------:R-:W-:Y:S04]  /*1b010*/  STL [R1+0x6d0], R19 ;  /* 0x0006d01301007387 */ /* 0x000fe80000100800 */
[----:B-1----:R0:W5:Y:S04]  /*1b020*/  LDL.LU R29, [R1+0x890] ;  /* 0x00089000011d7983 */ /* 0x0021680000300800 */
[----:B------:R-:W-:Y:S04]  /*1b030*/  STL [R1+0x184], R24 ;  /* 0x0001841801007387 */ /* 0x000fe80000100800 */
[----:B------:R1:W-:Y:S04]  /*1b040*/  STL [R1+0x174], R28 ;  /* 0x0001741c01007387 */ /* 0x0003e80000100800 */
[----:B-1----:R0:W5:Y:S04]  /*1b050*/  LDL.LU R28, [R1+0x88c] ;  /* 0x00088c00011c7983 */ /* 0x0021680000300800 */
[----:B------:R0:W-:Y:S04]  /*1b060*/  STL [R1+0x6b8], R27 ;  /* 0x0006b81b01007387 */ /* 0x0001e80000100800 */
[----:B------:R0:W-:Y:S04]  /*1b070*/  STL [R1+0x16c], R25 ;  /* 0x00016c1901007387 */ /* 0x0001e80000100800 */
[----:B------:R0:W-:Y:S01]  /*1b080*/  STL [R1+0x164], R26 ;  /* 0x0001641a01007387 */ /* 0x0001e20000100800 */
[----:B------:R-:W-:Y:S05]  /*1b090*/  BRA.U UP0, `(.L_x_2) ;  /* 0xfffffef900cc7547 */ /* 0x000fea000b83ffff */
[----:B0-----:R-:W2:Y:S04]  /*1b0a0*/  LDL.LU R26, [R1+0xec] ;  /* 0x0000ec00011a7983 */ /* 0x001ea80000300800 */
[----:B------:R-:W3:Y:S01]  /*1b0b0*/  LDL.LU R27, [R1+0xe4] ;  /* 0x0000e400011b7983 */ /* 0x000ee20000300800 */
[----:B-----5:R-:W-:Y:S02]  /*1b0c0*/  F2FP.BF16.F32.PACK_AB R3, R6, R3 ;  /* 0x000000030603723e */ /* 0x020fe400000010ff */
[----:B------:R-:W-:Y:S02]  /*1b0d0*/  F2FP.BF16.F32.PACK_AB R2, R7, R2 ;  /* 0x000000020702723e */ /* 0x000fe400000010ff */
[----:B------:R-:W-:Y:S02]  /*1b0e0*/  F2FP.BF16.F32.PACK_AB R5, R5, R17 ;  /* 0x000000110505723e */ /* 0x000fe400000010ff */
[----:B------:R-:W-:-:S02]  /*1b0f0*/  F2FP.BF16.F32.PACK_AB R4, R4, R16 ;  /* 0x000000100404723e */ /* 0x000fc400000010ff */
[----:B------:R-:W-:Y:S02]  /*1b100*/  F2FP.BF16.F32.PACK_AB R9, R14, R9 ;  /* 0x000000090e09723e */ /* 0x000fe400000010ff */
[----:B------:R-:W-:Y:S02]  /*1b110*/  F2FP.BF16.F32.PACK_AB R8, R12, R8 ;  /* 0x000000080c08723e */ /* 0x000fe400000010ff */
[----:B--2---:R-:W-:Y:S02]  /*1b120*/  F2FP.BF16.F32.PACK_AB R6, R15, R26 ;  /* 0x0000001a0f06723e */ /* 0x004fe400000010ff */
[----:B---3--:R-:W-:-:S07]  /*1b130*/  F2FP.BF16.F32.PACK_AB R0, R13, R27 ;  /* 0x0000001b0d00723e */ /* 0x008fce00000010ff */
.L_x_1:
[----:B------:R-:W2:Y:S01]  /*1b140*/  LDL.LU R10, [R1+0x87c] ;  /* 0x00087c00010a7983 */ /* 0x000ea20000300800 */
[----:B------:R-:W0:Y:S01]  /*1b150*/  S2R R7, SR_TID.X ;  /* 0x0000000000077919 */ /* 0x000e220000002100 */
[----:B------:R-:W1:Y:S01]  /*1b160*/  S2UR UR5, SR_CgaCtaId ;  /* 0x00000000000579c3 */ /* 0x000e620000008800 */
[----:B------:R-:W-:Y:S01]  /*1b170*/  UMOV UR4, 0x400 ;  /* 0x0000040000047882 */ /* 0x000fe20000000000 */
[----:B------:R-:W3:Y:S01]  /*1b180*/  LDCU.128 UR12, c[0x0][0x390] ;  /* 0x00007200ff0c77ac */ /* 0x000ee20008000c00 */
[----:B------:R-:W4:Y:S04]  /*1b190*/  LDL.LU R15, [R1+0x888] ;  /* 0x00088800010f7983 */ /* 0x000f280000300800 */
[----:B------:R-:W5:Y:S04]  /*1b1a0*/  LDL.LU R16, [R1+0x884] ;  /* 0x0008840001107983 */ /* 0x000f680000300800 */
[----:B------:R-:W3:Y:S04]  /*1b1b0*/  LDL.LU R17, [R1+0x880] ;  /* 0x0008800001117983 */ /* 0x000ee80000300800 */
[----:B------:R-:W3:Y:S01]  /*1b1c0*/  LDL.LU R29, [R1+0x160] ;  /* 0x00016000011d7983 */ /* 0x000ee20000300800 */
[C---:B0-----:R-:W-:Y:S01]  /*1b1d0*/  IMAD.SHL.U32 R11, R7.reuse, 0x40, RZ ;  /* 0x00000040070b7824 */ /* 0x041fe200078e00ff */
[----:B------:R-:W-:-:S04]  /*1b1e0*/  LOP3.LUT R13, R7, 0x60, RZ, 0xc0, !PT ;  /* 0x00000060070d7812 */ /* 0x000fc800078ec0ff */
[----:B------:R-:W-:Y:S02]  /*1b1f0*/  LOP3.LUT R11, R11, 0x40, RZ, 0xc0, !PT ;  /* 0x000000400b0b7812 */ /* 0x000fe400078ec0ff */
[----:B------:R-:W-:Y:S01]  /*1b200*/  SHF.R.S32.HI R12, RZ, 0x3, R7 ;  /* 0x00000003ff0c7819 */ /* 0x000fe20000011407 */
[----:B-1----:R-:W-:Y:S01]  /*1b210*/  ULEA UR4, UR5, UR4, 0x18 ;  /* 0x0000000405047291 */ /* 0x002fe2000f8ec0ff */
[----:B------:R-:W3:Y:S02]  /*1b220*/  LDCU UR5, c[0x0][0x3b4] ;  /* 0x00007680ff0577ac */ /* 0x000ee40008000800 */
[----:B------:R-:W-:-:S04]  /*1b230*/  SGXT R12, R12, 0x1 ;  /* 0x000000010c0c781a */ /* 0x000fc80000000200 */
[----:B------:R-:W-:Y:S01]  /*1b240*/  LOP3.LUT R12, R12, 0x440, RZ, 0xc0, !PT ;  /* 0x000004400c0c7812 */ /* 0x000fe200078ec0ff */
[----:B------:R-:W-:Y:S01]  /*1b250*/  BAR.SYNC.DEFER_BLOCKING 0x0 ;  /* 0x0000000000007b1d */ /* 0x000fe20000010000 */
[----:B--2---:R-:W-:-:S05]  /*1b260*/  LOP3.LUT R10, R10, 0x3c, RZ, 0xc0, !PT ;  /* 0x0000003c0a0a7812 */ /* 0x004fca00078ec0ff */
[----:B------:R-:W-:-:S04]  /*1b270*/  IMAD R10, R13, 0x8, R10 ;  /* 0x000000080d0a7824 */ /* 0x000fc800078e020a */
[----:B------:R-:W-:Y:S01]  /*1b280*/  IMAD.IADD R11, R11, 0x1, R10 ;  /* 0x000000010b0b7824 */ /* 0x000fe200078e020a */
[----:B------:R-:W-:Y:S01]  /*1b290*/  SHF.R.S32.HI R10, RZ, 0x4, R7 ;  /* 0x00000004ff0a7819 */ /* 0x000fe20000011407 */
[----:B------:R-:W-:-:S03]  /*1b2a0*/  IMAD.SHL.U32 R13, R7, 0x4, RZ ;  /* 0x00000004070d7824 */ /* 0x000fc600078e00ff */
[----:B------:R-:W-:-:S04]  /*1b2b0*/  SGXT R10, R10, 0x1 ;  /* 0x000000010a0a781a */ /* 0x000fc80000000200 */
[----:B------:R-:W-:Y:S02]  /*1b2c0*/  LOP3.LUT R14, R10, 0x804, RZ, 0xc0, !PT ;  /* 0x000008040a0e7812 */ /* 0x000fe400078ec0ff */
[C---:B------:R-:W-:Y:S02]  /*1b2d0*/  LOP3.LUT R10, R11.reuse, 0x40, RZ, 0x3c, !PT ;  /* 0x000000400b0a7812 */ /* 0x040fe400078e3cff */
[----:B----4-:R-:W-:Y:S02]  /*1b2e0*/  LOP3.LUT R15, R12, 0x38, R15, 0xf8, !PT ;  /* 0x000000380c0f7812 */ /* 0x010fe400078ef80f */
[----:B------:R-:W-:Y:S02]  /*1b2f0*/  LOP3.LUT R14, R14, 0x80, R13, 0xf8, !PT ;  /* 0x000000800e0e7812 */ /* 0x000fe400078ef80d */
[C---:B------:R-:W-:Y:S02]  /*1b300*/  LOP3.LUT R12, R11.reuse, 0x4, RZ, 0x3c, !PT ;  /* 0x000000040b0c7812 */ /* 0x040fe400078e3cff */
[----:B------:R-:W-:Y:S01]  /*1b310*/  LOP3.LUT R13, R11, 0x44, RZ, 0x3c, !PT ;  /* 0x000000440b0d7812 */ /* 0x000fe200078e3cff */
[----:B------:R-:W-:Y:S04]  /*1b320*/  STS [R11+UR4], R8 ;  /* 0x000000080b007988 */ /* 0x000fe80008000804 */
[----:B------:R0:W-:Y:S04]  /*1b330*/  STS [R11+UR4+0x80], R0 ;  /* 0x000080000b007988 */ /* 0x0001e80008000804 */
[----:B------:R3:W-:Y:S04]  /*1b340*/  STS [R10+UR4+0x400], R9 ;  /* 0x000400090a007988 */ /* 0x0007e80008000804 */
[----:B------:R-:W-:Y:S04]  /*1b350*/  STS [R10+UR4+0x480], R6 ;  /* 0x000480060a007988 */ /* 0x000fe80008000804 */
[----:B------:R1:W-:Y:S04]  /*1b360*/  STS [R12+UR4+0x800], R4 ;  /* 0x000800040c007988 */ /* 0x0003e80008000804 */
[----:B------:R-:W-:Y:S04]  /*1b370*/  STS [R12+UR4+0x880], R5 ;  /* 0x000880050c007988 */ /* 0x000fe80008000804 */
[----:B------:R2:W-:Y:S04]  /*1b380*/  STS [R13+UR4+0xc00], R3 ;  /* 0x000c00030d007988 */ /* 0x0005e80008000804 */
[----:B------:R4:W-:Y:S01]  /*1b390*/  STS [R13+UR4+0xc80], R2 ;  /* 0x000c80020d007988 */ /* 0x0009e20008000804 */
[----:B-----5:R-:W-:Y:S01]  /*1b3a0*/  LOP3.LUT R18, R14, R15, R16, 0xf6, !PT ;  /* 0x0000000f0e127212 */ /* 0x020fe200078ef610 */
[----:B------:R-:W-:Y:S03]  /*1b3b0*/  BAR.SYNC.DEFER_BLOCKING 0x0 ;  /* 0x0000000000007b1d */ /* 0x000fe60000010000 */
[----:B0-----:R-:W-:Y:S01]  /*1b3c0*/  LOP3.LUT R0, R18, 0x4, RZ, 0x3c, !PT ;  /* 0x0000000412007812 */ /* 0x001fe200078e3cff */
[----:B---3--:R-:W-:Y:S01]  /*1b3d0*/  IMAD R9, R17, UR5, RZ ;  /* 0x0000000511097c24 */ /* 0x008fe2000f8e02ff */
[----:B------:R-:W-:Y:S01]  /*1b3e0*/  SHF.R.U32.HI R16, RZ, 0x5, R7 ;  /* 0x00000005ff107819 */ /* 0x000fe20000011607 */
[----:B------:R-:W0:Y:S03]  /*1b3f0*/  LDCU UR5, c[0x0][0x3b8] ;  /* 0x00007700ff0577ac */ /* 0x000e260008000800 */
[----:B------:R-:W-:Y:S01]  /*1b400*/  SGXT.U32 R16, R16, 0x2 ;  /* 0x000000021010781a */ /* 0x000fe20000000000 */
[----:B------:R-:W3:Y:S04]  /*1b410*/  LDS R8, [R18+UR4] ;  /* 0x0000000412087984 */ /* 0x000ee80008000800 */
[----:B------:R-:W5:Y:S04]  /*1b420*/  LDS R7, [R0+UR4] ;  /* 0x0000000400077984 */ /* 0x000f680008000800 */
[----:B------:R-:W3:Y:S01]  /*1b430*/  LDS R5, [R18+UR4+0x100] ;  /* 0x0001000412057984 */ /* 0x000ee20008000800 */
[----:B-1----:R-:W-:-:S02]  /*1b440*/  LEA R4, P1, R9, UR12, 0x1 ;  /* 0x0000000c09047c11 */ /* 0x002fc4000f8208ff */
[----:B------:R-:W-:Y:S01]  /*1b450*/  ISETP.GE.AND P0, PT, R17, UR14, PT ;  /* 0x0000000e11007c0c */ /* 0x000fe2000bf06270 */
[----:B------:R-:W-:Y:S01]  /*1b460*/  LDS R10, [R18+UR4+0x200] ;  /* 0x00020004120a7984 */ /* 0x000fe20008000800 */
[----:B------:R-:W-:Y:S02]  /*1b470*/  LOP3.LUT R15, R29, R16, RZ, 0xfc, !PT ;  /* 0x000000101d0f7212 */ /* 0x000fe400078efcff */
[----:B--2---:R-:W-:Y:S01]  /*1b480*/  LEA.HI.X.SX32 R3, R9, UR13, 0x1, P1 ;  /* 0x0000000d09037c11 */ /* 0x004fe200088f0eff */
[----:B------:R-:W-:Y:S01]  /*1b490*/  LDS R11, [R0+UR4+0x200] ;  /* 0x00020004000b7984 */ /* 0x000fe20008000800 */
[C---:B------:R-:W-:Y:S01]  /*1b4a0*/  ISETP.LT.AND P1, PT, R15.reuse, UR15, !P0 ;  /* 0x0000000f0f007c0c */ /* 0x040fe2000c721270 */
[----:B0-----:R-:W-:Y:S01]  /*1b4b0*/  IMAD R15, R15, UR5, RZ ;  /* 0x000000050f0f7c24 */ /* 0x001fe2000f8e02ff */
[--C-:B----4-:R-:W-:Y:S01]  /*1b4c0*/  LOP3.LUT R13, R29, 0x4, R16.reuse, 0xfe, !PT ;  /* 0x000000041d0d7812 */ /* 0x110fe200078efe10 */
[----:B------:R-:W0:Y:S03]  /*1b4d0*/  LDS R9, [R0+UR4+0x100] ;  /* 0x0001000400097984 */ /* 0x000e260008000800 */
[----:B------:R-:W-:Y:S01]  /*1b4e0*/  LEA R14, P2, R15, R4, 0x1 ;  /* 0x000000040f0e7211 */ /* 0x000fe200078408ff */
[----:B------:R-:W1:Y:S01]  /*1b4f0*/  LDS R18, [R18+UR4+0x300] ;  /* 0x0003000412127984 */ /* 0x000e620008000800 */
[C---:B------:R-:W-:Y:S01]  /*1b500*/  ISETP.LT.AND P4, PT, R13.reuse, UR15, !P0 ;  /* 0x0000000f0d007c0c */ /* 0x040fe2000c781270 */
[----:B------:R-:W-:Y:S01]  /*1b510*/  IMAD R13, R13, UR5, RZ ;  /* 0x000000050d0d7c24 */ /* 0x000fe2000f8e02ff */
[C-C-:B------:R-:W-:Y:S01]  /*1b520*/  LOP3.LUT R28, R29.reuse, 0x3c, R16.reuse, 0xfe, !PT ;  /* 0x0000003c1d1c7812 */ /* 0x140fe200078efe10 */
[----:B------:R-:W2:Y:S01]  /*1b530*/  LDS R0, [R0+UR4+0x300] ;  /* 0x0003000400007984 */ /* 0x000ea20008000800 */
[----:B------:R-:W-:-:S02]  /*1b540*/  LOP3.LUT R27, R29, 0x38, R16, 0xfe, !PT ;  /* 0x000000381d1b7812 */ /* 0x000fc400078efe10 */
[C-C-:B------:R-:W-:Y:S02]  /*1b550*/  LOP3.LUT R24, R29.reuse, 0x34, R16.reuse, 0xfe, !PT ;  /* 0x000000341d187812 */ /* 0x140fe400078efe10 */
[C-C-:B------:R-:W-:Y:S02]  /*1b560*/  LOP3.LUT R23, R29.reuse, 0x30, R16.reuse, 0xfe, !PT ;  /* 0x000000301d177812 */ /* 0x140fe400078efe10 */
[C-C-:B------:R-:W-:Y:S02]  /*1b570*/  LOP3.LUT R2, R29.reuse, 0x2c, R16.reuse, 0xfe, !PT ;  /* 0x0000002c1d027812 */ /* 0x140fe400078efe10 */
[C-C-:B------:R-:W-:Y:S02]  /*1b580*/  LOP3.LUT R6, R29.reuse, 0x28, R16.reuse, 0xfe, !PT ;  /* 0x000000281d067812 */ /* 0x140fe400078efe10 */
[C-C-:B------:R-:W-:Y:S02]  /*1b590*/  LOP3.LUT R19, R29.reuse, 0x24, R16.reuse, 0xfe, !PT ;  /* 0x000000241d137812 */ /* 0x140fe400078efe10 */
[----:B------:R-:W-:-:S02]  /*1b5a0*/  LOP3.LUT R20, R29, 0x20, R16, 0xfe, !PT ;  /* 0x000000201d147812 */ /* 0x000fc400078efe10 */
[C-C-:B------:R-:W-:Y:S02]  /*1b5b0*/  LOP3.LUT R21, R29.reuse, 0x1c, R16.reuse, 0xfe, !PT ;  /* 0x0000001c1d157812 */ /* 0x140fe400078efe10 */
[C-C-:B------:R-:W-:Y:S02]  /*1b5c0*/  LOP3.LUT R22, R29.reuse, 0x18, R16.reuse, 0xfe, !PT ;  /* 0x000000181d167812 */ /* 0x140fe400078efe10 */
[--C-:B------:R-:W-:Y:S02]  /*1b5d0*/  LOP3.LUT R25, R29, 0x14, R16.reuse, 0xfe, !PT ;  /* 0x000000141d197812 */ /* 0x100fe400078efe10 */
[----:B------:R-:W-:Y:S02]  /*1b5e0*/  LEA.HI.X.SX32 R15, R15, R3, 0x1, P2 ;  /* 0x000000030f0f7211 */ /* 0x000fe400010f0eff */
[C-C-:B------:R-:W-:Y:S02]  /*1b5f0*/  LOP3.LUT R17, R29.reuse, 0x10, R16.reuse, 0xfe, !PT ;  /* 0x000000101d117812 */ /* 0x140fe400078efe10 */
[----:B------:R-:W-:-:S02]  /*1b600*/  LOP3.LUT R26, R29, 0xc, R16, 0xfe, !PT ;  /* 0x0000000c1d1a7812 */ /* 0x000fc400078efe10 */
[----:B------:R-:W-:Y:S02]  /*1b610*/  LOP3.LUT R16, R29, 0x8, R16, 0xfe, !PT ;  /* 0x000000081d107812 */ /* 0x000fe400078efe10 */
[C---:B------:R-:W-:Y:S01]  /*1b620*/  LEA R12, P3, R13.reuse, R4, 0x1 ;  /* 0x000000040d0c7211 */ /* 0x040fe200078608ff */
[----:B---3--:R3:W-:Y:S03]  /*1b630*/  @P1 STG.E.U16 desc[UR8][R14.64], R8 ;  /* 0x000000080e001986 */ /* 0x0087e6000c101508 */
[----:B------:R-:W-:Y:S02]  /*1b640*/  LEA.HI.X.SX32 R13, R13, R3, 0x1, P3 ;  /* 0x000000030d0d7211 */ /* 0x000fe400018f0eff */
[C---:B------:R-:W-:Y:S01]  /*1b650*/  ISETP.LT.AND P3, PT, R16.reuse, UR15, !P0 ;  /* 0x0000000f10007c0c */ /* 0x040fe2000c761270 */
[----:B---3--:R-:W-:Y:S02]  /*1b660*/  IMAD R15, R16, UR5, RZ ;  /* 0x00000005100f7c24 */ /* 0x008fe4000f8e02ff */
[----:B-----5:R3:W-:Y:S01]  /*1b670*/  @P4 STG.E.U16 desc[UR8][R12.64], R7 ;  /* 0x000000070c004986 */ /* 0x0207e2000c101508 */
[----:B------:R-:W-:-:S02]  /*1b680*/  ISETP.LT.AND P1, PT, R17, UR15, !P0 ;  /* 0x0000000f11007c0c */ /* 0x000fc4000c721270 */
[-C--:B------:R-:W-:Y:S02]  /*1b690*/  LEA R16, P2, R15, R4.reuse, 0x1 ;  /* 0x000000040f107211 */ /* 0x080fe400078408ff */
[C---:B------:R-:W-:Y:S01]  /*1b6a0*/  ISETP.LT.AND P4, PT, R26.reuse, UR15, !P0 ;  /* 0x0000000f1a007c0c */ /* 0x040fe2000c781270 */
[----:B------:R-:W-:Y:S02]  /*1b6b0*/  IMAD R26, R26, UR5, RZ ;  /* 0x000000051a1a7c24 */ /* 0x000fe4000f8e02ff */
[----:B---3--:R-:W-:Y:S01]  /*1b6c0*/  IMAD R13, R17, UR5, RZ ;  /* 0x00000005110d7c24 */ /* 0x008fe2000f8e02ff */
[----:B------:R-:W-:Y:S02]  /*1b6d0*/  LEA.HI.X.SX32 R17, R15, R3, 0x1, P2 ;  /* 0x000000030f117211 */ /* 0x000fe400010f0eff */
[C---:B------:R-:W-:Y:S01]  /*1b6e0*/  ISETP.LT.AND P2, PT, R25.reuse, UR15, !P0 ;  /* 0x0000000f19007c0c */ /* 0x040fe2000c741270 */
[----:B------:R-:W-:Y:S02]  /*1b6f0*/  IMAD R25, R25, UR5, RZ ;  /* 0x0000000519197c24 */ /* 0x000fe4000f8e02ff */
[----:B------:R3:W-:Y:S01]  /*1b700*/  @P3 STG.E.U16 desc[UR8][R16.64], R5 ;  /* 0x0000000510003986 */ /* 0x0007e2000c101508 */
[----:B------:R-:W-:-:S02]  /*1b710*/  LEA R14, P5, R26, R4, 0x1 ;  /* 0x000000041a0e7211 */ /* 0x000fc400078a08ff */
[-C--:B------:R-:W-:Y:S02]  /*1b720*/  LEA R12, P6, R13, R4.reuse, 0x1 ;  /* 0x000000040d0c7211 */ /* 0x080fe400078c08ff */
[----:B------:R-:W-:Y:S02]  /*1b730*/  LEA.HI.X.SX32 R15, R26, R3, 0x1, P5 ;  /* 0x000000031a0f7211 */ /* 0x000fe400028f0eff */
[----:B---3--:R-:W-:-:S04]  /*1b740*/  LEA R16, P3, R25, R4, 0x1 ;  /* 0x0000000419107211 */ /* 0x008fc800078608ff */
[-C--:B------:R-:W-:Y:S02]  /*1b750*/  LEA.HI.X.SX32 R17, R25, R3.reuse, 0x1, P3 ;  /* 0x0000000319117211 */ /* 0x080fe400018f0eff */
[C---:B------:R-:W-:Y:S01]  /*1b760*/  ISETP.LT.AND P3, PT, R22.reuse, UR15, !P0 ;  /* 0x0000000f16007c0c */ /* 0x040fe2000c761270 */
[----:B------:R-:W-:Y:S01]  /*1b770*/  IMAD R22, R22, UR5, RZ ;  /* 0x0000000516167c24 */ /* 0x000fe2000f8e02ff */
[----:B------:R-:W-:Y:S01]  /*1b780*/  LEA.HI.X.SX32 R13, R13, R3, 0x1, P6 ;  /* 0x000000030d0d7211 */ /* 0x000fe200030f0eff */
[----:B0-----:R0:W-:Y:S04]  /*1b790*/  @P4 STG.E.U16 desc[UR8][R14.64], R9 ;  /* 0x000000090e004986 */ /* 0x0011e8000c101508 */
[----:B------:R3:W-:Y:S01]  /*1b7a0*/  @P1 STG.E.U16 desc[UR8][R12.64], R10 ;  /* 0x0000000a0c001986 */ /* 0x0007e2000c101508 */
[----:B------:R-:W-:-:S03]  /*1b7b0*/  ISETP.LT.AND P1, PT, R20, UR15, !P0 ;  /* 0x0000000f14007c0c */ /* 0x000fc6000c721270 */
[----:B------:R-:W-:Y:S01]  /*1b7c0*/  @P2 STG.E.U16 desc[UR8][R16.64], R11 ;  /* 0x0000000b10002986 */ /* 0x000fe2000c101508 */
[C---:B------:R-:W-:Y:S02]  /*1b7d0*/  ISETP.LT.AND P2, PT, R21.reuse, UR15, !P0 ;  /* 0x0000000f15007c0c */ /* 0x040fe4000c741270 */
[-C--:B0-----:R-:W-:Y:S01]  /*1b7e0*/  LEA R14, P4, R22, R4.reuse, 0x1 ;  /* 0x00000004160e7211 */ /* 0x081fe200078808ff */
[----:B------:R-:W-:Y:S02]  /*1b7f0*/  IMAD R21, R21, UR5, RZ ;  /* 0x0000000515157c24 */ /* 0x000fe4000f8e02ff */
[----:B------:R-:W-:Y:S01]  /*1b800*/  IMAD R20, R20, UR5, RZ ;  /* 0x0000000514147c24 */ /* 0x000fe2000f8e02ff */
[----:B------:R-:W-:Y:S02]  /*1b810*/  LEA.HI.X.SX32 R15, R22, R3, 0x1, P4 ;  /* 0x00000003160f7211 */ /* 0x000fe400020f0eff */
[----:B---3--:R-:W-:-:S03]  /*1b820*/  LEA R12, P5, R21, R4, 0x1 ;  /* 0x00000004150c7211 */ /* 0x008fc600078a08ff */
[----:B-1----:R0:W-:Y:S01]  /*1b830*/  @P3 STG.E.U16 desc[UR8][R14.64], R18 ;  /* 0x000000120e003986 */ /* 0x0021e2000c101508 */
[C---:B------:R-:W-:Y:S01]  /*1b840*/  ISETP.LT.AND P4, PT, R19.reuse, UR15, !P0 ;  /* 0x0000000f13007c0c */ /* 0x040fe2000c781270 */
[----:B------:R-:W-:Y:S01]  /*1b850*/  IMAD R19, R19, UR5, RZ ;  /* 0x0000000513137c24 */ /* 0x000fe2000f8e02ff */
[----:B------:R-:W-:Y:S02]  /*1b860*/  LEA.HI.X.SX32 R13, R21, R3, 0x1, P5 ;  /* 0x00000003150d7211 */ /* 0x000fe400028f0eff */
[----:B------:R-:W-:Y:S01]  /*1b870*/  PRMT R5, R8, 0x7632, R5 ;  /* 0x0000763208057816 */ /* 0x000fe20000000005 */
[----:B------:R-:W-:Y:S01]  /*1b880*/  IMAD R8, R2, UR5, RZ ;  /* 0x0000000502087c24 */ /* 0x000fe2000f8e02ff */
[----:B0-----:R-:W-:-:S04]  /*1b890*/  LEA R14, P3, R20, R4, 0x1 ;  /* 0x00000004140e7211 */ /* 0x001fc800078608ff */
[-C--:B------:R-:W-:Y:S01]  /*1b8a0*/  LEA.HI.X.SX32 R15, R20, R3.reuse, 0x1, P3 ;  /* 0x00000003140f7211 */ /* 0x080fe200018f0eff */
[----:B--2---:R0:W-:Y:S01]  /*1b8b0*/  @P2 STG.E.U16 desc[UR8][R12.64], R0 ;  /* 0x000000000c002986 */ /* 0x0041e2000c101508 */
[----:B------:R-:W-:Y:S02]  /*1b8c0*/  LEA R16, P6, R19, R4, 0x1 ;  /* 0x0000000413107211 */ /* 0x000fe400078c08ff */
[C---:B------:R-:W-:Y:S01]  /*1b8d0*/  ISETP.LT.AND P3, PT, R23.reuse, UR15, !P0 ;  /* 0x0000000f17007c0c */ /* 0x040fe2000c761270 */
[----:B------:R1:W-:Y:S01]  /*1b8e0*/  @P1 STG.E.U16 desc[UR8][R14.64], R5 ;  /* 0x000000050e001986 */ /* 0x0003e2000c101508 */
[----:B------:R-:W-:Y:S01]  /*1b8f0*/  IMAD R23, R23, UR5, RZ ;  /* 0x0000000517177c24 */ /* 0x000fe2000f8e02ff */
[----:B------:R-:W-:Y:S01]  /*1b900*/  PRMT R9, R7, 0x7632, R9 ;  /* 0x0000763207097816 */ /* 0x000fe20000000009 */
[----:B------:R-:W-:Y:S01]  /*1b910*/  IMAD R21, R27, UR5, RZ ;  /* 0x000000051b157c24 */ /* 0x000fe2000f8e02ff */
[----:B------:R-:W-:Y:S01]  /*1b920*/  LEA.HI.X.SX32 R17, R19, R3, 0x1, P6 ;  /* 0x0000000313117211 */ /* 0x000fe200030f0eff */
[C---:B------:R-:W-:Y:S01]  /*1b930*/  IMAD R7, R6.reuse, UR5, RZ ;  /* 0x0000000506077c24 */ /* 0x040fe2000f8e02ff */
[----:B------:R-:W-:-:S02]  /*1b940*/  ISETP.LT.AND P5, PT, R6, UR15, !P0 ;  /* 0x0000000f06007c0c */ /* 0x000fc4000c7a1270 */
[CC--:B0-----:R-:W-:Y:S01]  /*1b950*/  LEA R12, P1, R8.reuse, R4.reuse, 0x1 ;  /* 0x00000004080c7211 */ /* 0x0c1fe200078208ff */
[----:B------:R0:W-:Y:S01]  /*1b960*/  @P4 STG.E.U16 desc[UR8][R16.64], R9 ;  /* 0x0000000910004986 */ /* 0x0001e2000c101508 */
[-C--:B------:R-:W-:Y:S02]  /*1b970*/  LEA R6, P6, R7, R4.reuse, 0x1 ;  /* 0x0000000407067211 */ /* 0x080fe400078c08ff */
[-C--:B-1----:R-:W-:Y:S02]  /*1b980*/  LEA R14, P2, R23, R4.reuse, 0x1 ;  /* 0x00000004170e7211 */ /* 0x082fe400078408ff */
[----:B------:R-:W-:Y:S02]  /*1b990*/  LEA.HI.X.SX32 R13, R8, R3, 0x1, P1 ;  /* 0x00000003080d7211 */ /* 0x000fe400008f0eff */
[----:B------:R-:W-:Y:S01]  /*1b9a0*/  LEA R20, P1, R21, R4, 0x1 ;  /* 0x0000000415147211 */ /* 0x000fe200078208ff */
[----:B------:R-:W-:Y:S01]  /*1b9b0*/  IMAD R19, R24, UR5, RZ ;  /* 0x0000000518137c24 */ /* 0x000fe2000f8e02ff */
[----:B------:R-:W-:-:S02]  /*1b9c0*/  ISETP.LT.AND P4, PT, R2, UR15, !P0 ;  /* 0x0000000f02007c0c */ /* 0x000fc4000c781270 */
[-C--:B------:R-:W-:Y:S02]  /*1b9d0*/  LEA.HI.X.SX32 R15, R23, R3.reuse, 0x1, P2 ;  /* 0x00000003170f7211 */ /* 0x080fe400010f0eff */
[----:B------:R-:W-:Y:S02]  /*1b9e0*/  ISETP.LT.AND P2, PT, R24, UR15, !P0 ;  /* 0x0000000f18007c0c */ /* 0x000fe4000c741270 */
[-C--:B------:R-:W-:Y:S02]  /*1b9f0*/  LEA.HI.X.SX32 R21, R21, R3.reuse, 0x1, P1 ;  /* 0x0000000315157211 */ /* 0x080fe400008f0eff */
[----:B------:R-:W-:Y:S02]  /*1ba00*/  LEA.HI.X.SX32 R7, R7, R3, 0x1, P6 ;  /* 0x0000000307077211 */ /* 0x000fe400030f0eff */
[----:B------:R-:W-:Y:S02]  /*1ba10*/  ISETP.LT.AND P1, PT, R27, UR15, !P0 ;  /* 0x0000000f1b007c0c */ /* 0x000fe4000c721270 */
[----:B------:R-:W-:-:S02]  /*1ba20*/  PRMT R8, R5, 0x7632, R8 ;  /* 0x0000763205087816 */ /* 0x000fc40000000008 */
[C---:B------:R-:W-:Y:S02]  /*1ba30*/  ISETP.LT.AND P0, PT, R28.reuse, UR15, !P0 ;  /* 0x0000000f1c007c0c */ /* 0x040fe4000c701270 */
[----:B0-----:R-:W-:Y:S01]  /*1ba40*/  LEA R16, P6, R19, R4, 0x1 ;  /* 0x0000000413107211 */ /* 0x001fe200078c08ff */
[----:B------:R0:W-:Y:S01]  /*1ba50*/  @P5 STG.E.U16 desc[UR8][R6.64], R8 ;  /* 0x0000000806005986 */ /* 0x0001e2000c101508 */
[----:B------:R-:W-:Y:S01]  /*1ba60*/  PRMT R9, R9, 0x7632, R9 ;  /* 0x0000763209097816 */ /* 0x000fe20000000009 */
[----:B------:R-:W-:Y:S01]  /*1ba70*/  IMAD R2, R28, UR5, RZ ;  /* 0x000000051c027c24 */ /* 0x000fe2000f8e02ff */
[----:B------:R-:W-:Y:S02]  /*1ba80*/  LEA.HI.X.SX32 R17, R19, R3, 0x1, P6 ;  /* 0x0000000313117211 */ /* 0x000fe400030f0eff */
[----:B------:R-:W-:Y:S01]  /*1ba90*/  PRMT R11, R11, 0x7632, R11 ;  /* 0x000076320b0b7816 */ /* 0x000fe2000000000b */
[----:B------:R1:W-:Y:S01]  /*1baa0*/  @P4 STG.E.U16 desc[UR8][R12.64], R9 ;  /* 0x000000090c004986 */ /* 0x0003e2000c101508 */
[----:B0-----:R-:W-:-:S02]  /*1bab0*/  PRMT R7, R10, 0x7632, R7 ;  /* 0x000076320a077816 */ /* 0x001fc40000000007 */
[----:B------:R-:W-:Y:S02]  /*1bac0*/  PRMT R10, R18, 0x7632, R10 ;  /* 0x00007632120a7816 */ /* 0x000fe4000000000a */
[C---:B------:R-:W-:Y:S01]  /*1bad0*/  LEA R4, P6, R2.reuse, R4, 0x1 ;  /* 0x0000000402047211 */ /* 0x040fe200078c08ff */
[----:B------:R1:W-:Y:S04]  /*1bae0*/  @P3 STG.E.U16 desc[UR8][R14.64], R7 ;  /* 0x000000070e003986 */ /* 0x0003e8000c101508 */
[----:B------:R1:W-:Y:S01]  /*1baf0*/  @P2 STG.E.U16 desc[UR8][R16.64], R11 ;  /* 0x0000000b10002986 */ /* 0x0003e2000c101508 */
[----:B------:R-:W-:-:S03]  /*1bb00*/  LEA.HI.X.SX32 R5, R2, R3, 0x1, P6 ;  /* 0x0000000302057211 */ /* 0x000fc600030f0eff */
[----:B------:R1:W-:Y:S01]  /*1bb10*/  @P1 STG.E.U16 desc[UR8][R20.64], R10 ;  /* 0x0000000a14001986 */ /* 0x0003e2000c101508 */
[----:B------:R-:W-:Y:S05]  /*1bb20*/  @!P0 EXIT ;  /* 0x000000000000894d */ /* 0x000fea0003800000 */
[----:B------:R-:W-:-:S05]  /*1bb30*/  PRMT R2, R0, 0x7632, R2 ;  /* 0x0000763200027816 */ /* 0x000fca0000000002 */
[----:B------:R-:W-:Y:S01]  /*1bb40*/  STG.E.U16 desc[UR8][R4.64], R2 ;  /* 0x0000000204007986 */ /* 0x000fe2000c101508 */
[----:B------:R-:W-:Y:S05]  /*1bb50*/  EXIT ;  /* 0x000000000000794d */ /* 0x000fea0003800000 */
.L_x_3:
[----:B------:R-:W-:-:S00]  /*1bb60*/  BRA `(.L_x_3) ;  /* 0xfffffffc00fc7947 */ /* 0x000fc0000383ffff */
[----:B------:R-:W-:-:S00]  /*1bb70*/  NOP ;  /* 0x0000000000007918 */ /* 0x000fc00000000000 */
        /* <DEDUP_REMOVED lines=8> */
.L_x_4:


//--------------------- .nv.shared.matmul_kernel  --------------------------
	.section	.nv.shared.matmul_kernel,"aw",@nobits
	.sectionflags	@""
	.align	16
	.zero		1024


//--------------------- .nv.shared.reserved.0     --------------------------
	.section	.nv.shared.reserved.0,"aw",@nobits
	.weak		__nv_reservedSMEM_offset_0_alias
	.size		__nv_reservedSMEM_offset_0_alias, 0, 64
	.other		__nv_reservedSMEM_offset_0_alias,@"STO_CUDA_RESERVED_SHARED STV_DEFAULT"
__nv_reservedSMEM_offset_0_alias:
	.zero		0
	.zero		64


//--------------------- .nv.constant0.matmul_kernel --------------------------
	.section	.nv.constant0.matmul_kernel,"a",@progbits
	.sectionflags	@""
	.align	4
.nv.constant0.matmul_kernel:
	.zero		976


//--------------------- SYMBOLS --------------------------

	.type		.nv.reservedSmem.offset0,@object
	.size		.nv.reservedSmem.offset0,0x4
	.type		.nv.reservedSmem.cap,@object
	.size		.nv.reservedSmem.cap,0x4
